// auto-generated by cutlass_sweep.gemm — config: {"arch": "sm_100", "cluster_m": 2, "cluster_n": 4, "dtype": "int8", "dtype_b": "int8", "layout": "nt", "stages": 0, "tile_k": 32, "tile_m": 128, "tile_n": 128}
#include "cutlass/cutlass.h"
#include "cutlass/gemm/collective/collective_builder.hpp"
#include "cutlass/gemm/device/gemm_universal_adapter.h"
#include "cutlass/gemm/kernel/gemm_universal.hpp"
#include "cutlass/epilogue/collective/collective_builder.hpp"

using ElemA = int8_t;
using ElemB = int8_t;
using ElemCD = int8_t;
using Acc  = int32_t;
using TileShape    = cute::Shape<cute::_128, cute::_128, cute::_32>;
using ClusterShape = cute::Shape<cute::_2, cute::_4, cute::_1>;

using CollectiveEpilogue = typename cutlass::epilogue::collective::CollectiveBuilder<
    cutlass::arch::Sm100, cutlass::arch::OpClassTensorOp,
    TileShape, ClusterShape,
    cutlass::epilogue::collective::EpilogueTileAuto,
    Acc, Acc,
    ElemCD, cutlass::layout::RowMajor, 128 / cutlass::sizeof_bits<ElemCD>::value,
    ElemCD, cutlass::layout::RowMajor, 128 / cutlass::sizeof_bits<ElemCD>::value,
    cutlass::epilogue::collective::EpilogueScheduleAuto
  >::CollectiveOp;

using CollectiveMainloop = typename cutlass::gemm::collective::CollectiveBuilder<
    cutlass::arch::Sm100, cutlass::arch::OpClassTensorOp,
    ElemA, cutlass::layout::RowMajor, 128 / cutlass::sizeof_bits<ElemA>::value,
    ElemB, cutlass::layout::ColumnMajor, 128 / cutlass::sizeof_bits<ElemB>::value,
    Acc,
    TileShape, ClusterShape,
    cutlass::gemm::collective::StageCountAutoCarveout<static_cast<int>(sizeof(typename CollectiveEpilogue::SharedStorage))>,
    cutlass::gemm::collective::KernelScheduleAuto
  >::CollectiveOp;

using GemmKernel = cutlass::gemm::kernel::GemmUniversal<
    cute::Shape<int,int,int,int>,
    CollectiveMainloop,
    CollectiveEpilogue
>;
using Gemm = cutlass::gemm::device::GemmUniversalAdapter<GemmKernel>;

// Force the device kernel symbol into the cubin without needing a host main.
auto* _anchor = &cutlass::device_kernel<GemmKernel>;


// ===== COMPILED SASS (sm_100a) =====

	.target	sm_100a

	.elftype	@"ET_EXEC"


//--------------------- .note.nv.tkinfo           --------------------------
	.section	.note.nv.tkinfo,"",@"SHT_NOTE"
	.sectionflags	@"SHF_NOTE_NV_TKINFO"
	.tkinfo
        /*0018*/ 	.word	0x00000002
        /*0030*/ 	.string	""
        /*0030*/ 	.string	"ptxas"
        /*0030*/ 	.string	"Cuda compilation tools, release 13.0, V13.0.88"
        /*0030*/ 	.string	"Build cuda_13.0.r13.0/compiler.36424714_0"
        /*0030*/ 	.string	"-arch sm_100a -m 64 "



//--------------------- .note.nv.cuinfo           --------------------------
	.section	.note.nv.cuinfo,"",@"SHT_NOTE"
	.sectionflags	@"SHF_NOTE_NV_CUINFO"
        /*0018*/ 	.short	0x0002
        /*001a*/ 	.short	0x0064
        /*001c*/ 	.short	0x0082
	.zero		2


//--------------------- .nv.info                  --------------------------
	.section	.nv.info,"",@"SHT_CUDA_INFO"
	.align	4


	//----- nvinfo : EIATTR_REGCOUNT
	.align		4
        /*0000*/ 	.byte	0x04, 0x2f
        /*0002*/ 	.short	(.L_19 - .L_18)
	.align		4
.L_18:
        /*0004*/ 	.word	index@(_ZN7cutlass13device_kernelINS_4gemm6kernel13GemmUniversalIN4cute5tupleIJiiiiEEENS1_10collective13CollectiveMmaINS1_35MainloopSm100TmaUmmaWarpSpecializedILi52ELi2ELi4ENS5_IJNS4_1CILi2EEENSA_ILi4EEENSA_ILi1EEEEEEEENS5_IJNSA_ILi128EEESG_NSA_ILi32EEEEEEaNS5_IJlSD_lEEEaSJ_NS4_8TiledMMAINS4_8MMA_AtomIJNS4_21SM100_MMA_S8_2x1SM_SSIaaiLi128ELi128ELNS4_4UMMA5MajorE0ELSO_0ELNSN_8SaturateE0EEEEEENS4_6LayoutINS5_IJSD_SD_SD_EEENS5_IJNSA_ILi0EEESU_SU_EEEEENS5_IJNS4_10UnderscoreESX_SX_EEEEENS4_28SM100_TMA_2SM_LOAD_MULTICASTENS4_14ComposedLayoutINS4_7SwizzleILi1ELi4ELi3EEENS4_18smem_ptr_flag_bitsILi8EEENSS_INS5_IJNSA_ILi8EEESH_EEENS5_IJSH_SD_EEEEEEEvNS4_8identityENS4_18SM100_TMA_2SM_LOADES1A_vS1B_EENS_8epilogue10collective18CollectiveEpilogueINS1E_23Sm100TmaWarpSpecializedILi2ELi2ELi32ELb0ELb0EEEJNS5_IJNSA_ILi64EEESG_SH_EEENS5_IJNSS_IS1J_SD_EENSS_INS5_IJSH_SB_EEENS5_IJSD_S1J_EEEEEEEEaSJ_aSJ_NS1E_6fusion15FusionCallbacksIS1I_NS1Q_17LinearCombinationIaiaiLNS_15FloatRoundStyleE2EEES1K_S1P_JEEENS4_5SM1004TMEM4LOAD26SM100_TMEM_LOAD_32dp32b32xENS4_13SM90_TMA_LOADES1A_NS4_39AutoVectorizingCopyWithAssumedAlignmentILi128EEENS4_14SM90_TMA_STOREES1A_S22_S22_EEEvvEEEEvNT_6ParamsE)
        /*0008*/ 	.word	0x0000005d


	//----- nvinfo : EIATTR_FRAME_SIZE
	.align		4
.L_19:
        /*000c*/ 	.byte	0x04, 0x11
        /*000e*/ 	.short	(.L_21 - .L_20)
	.align		4
.L_20:
        /*0010*/ 	.word	index@($__internal_2_$__cuda_sm10x_tcgen05_guardrail_trap_unallocated_columns_being_dealloced)
        /*0014*/ 	.word	0x00000000


	//----- nvinfo : EIATTR_FRAME_SIZE
	.align		4
.L_21:
        /*0018*/ 	.byte	0x04, 0x11
        /*001a*/ 	.short	(.L_23 - .L_22)
	.align		4
.L_22:
        /*001c*/ 	.word	index@($__internal_1_$__cuda_sm10x_tcgen05_guardrail_trap_phase_invalid_during_alloc)
        /*0020*/ 	.word	0x00000000


	//----- nvinfo : EIATTR_FRAME_SIZE
	.align		4
.L_23:
        /*0024*/ 	.byte	0x04, 0x11
        /*0026*/ 	.short	(.L_25 - .L_24)
	.align		4
.L_24:
        /*0028*/ 	.word	index@($__internal_0_$__cuda_sm10x_tcgen05_guardrail_trap_col_being_dealloced_not_returned_by_alloc)
        /*002c*/ 	.word	0x00000000


	//----- nvinfo : EIATTR_FRAME_SIZE
	.align		4
.L_25:
        /*0030*/ 	.byte	0x04, 0x11
        /*0032*/ 	.short	(.L_27 - .L_26)
	.align		4
.L_26:
        /*0034*/ 	.word	index@(_ZN7cutlass13device_kernelINS_4gemm6kernel13GemmUniversalIN4cute5tupleIJiiiiEEENS1_10collective13CollectiveMmaINS1_35MainloopSm100TmaUmmaWarpSpecializedILi52ELi2ELi4ENS5_IJNS4_1CILi2EEENSA_ILi4EEENSA_ILi1EEEEEEEENS5_IJNSA_ILi128EEESG_NSA_ILi32EEEEEEaNS5_IJlSD_lEEEaSJ_NS4_8TiledMMAINS4_8MMA_AtomIJNS4_21SM100_MMA_S8_2x1SM_SSIaaiLi128ELi128ELNS4_4UMMA5MajorE0ELSO_0ELNSN_8SaturateE0EEEEEENS4_6LayoutINS5_IJSD_SD_SD_EEENS5_IJNSA_ILi0EEESU_SU_EEEEENS5_IJNS4_10UnderscoreESX_SX_EEEEENS4_28SM100_TMA_2SM_LOAD_MULTICASTENS4_14ComposedLayoutINS4_7SwizzleILi1ELi4ELi3EEENS4_18smem_ptr_flag_bitsILi8EEENSS_INS5_IJNSA_ILi8EEESH_EEENS5_IJSH_SD_EEEEEEEvNS4_8identityENS4_18SM100_TMA_2SM_LOADES1A_vS1B_EENS_8epilogue10collective18CollectiveEpilogueINS1E_23Sm100TmaWarpSpecializedILi2ELi2ELi32ELb0ELb0EEEJNS5_IJNSA_ILi64EEESG_SH_EEENS5_IJNSS_IS1J_SD_EENSS_INS5_IJSH_SB_EEENS5_IJSD_S1J_EEEEEEEEaSJ_aSJ_NS1E_6fusion15FusionCallbacksIS1I_NS1Q_17LinearCombinationIaiaiLNS_15FloatRoundStyleE2EEES1K_S1P_JEEENS4_5SM1004TMEM4LOAD26SM100_TMEM_LOAD_32dp32b32xENS4_13SM90_TMA_LOADES1A_NS4_39AutoVectorizingCopyWithAssumedAlignmentILi128EEENS4_14SM90_TMA_STOREES1A_S22_S22_EEEvvEEEEvNT_6ParamsE)
        /*0038*/ 	.word	0x00000000


	//----- nvinfo : EIATTR_MIN_STACK_SIZE
	.align		4
.L_27:
        /*003c*/ 	.byte	0x04, 0x12
        /*003e*/ 	.short	(.L_29 - .L_28)
	.align		4
.L_28:
        /*0040*/ 	.word	index@(_ZN7cutlass13device_kernelINS_4gemm6kernel13GemmUniversalIN4cute5tupleIJiiiiEEENS1_10collective13CollectiveMmaINS1_35MainloopSm100TmaUmmaWarpSpecializedILi52ELi2ELi4ENS5_IJNS4_1CILi2EEENSA_ILi4EEENSA_ILi1EEEEEEEENS5_IJNSA_ILi128EEESG_NSA_ILi32EEEEEEaNS5_IJlSD_lEEEaSJ_NS4_8TiledMMAINS4_8MMA_AtomIJNS4_21SM100_MMA_S8_2x1SM_SSIaaiLi128ELi128ELNS4_4UMMA5MajorE0ELSO_0ELNSN_8SaturateE0EEEEEENS4_6LayoutINS5_IJSD_SD_SD_EEENS5_IJNSA_ILi0EEESU_SU_EEEEENS5_IJNS4_10UnderscoreESX_SX_EEEEENS4_28SM100_TMA_2SM_LOAD_MULTICASTENS4_14ComposedLayoutINS4_7SwizzleILi1ELi4ELi3EEENS4_18smem_ptr_flag_bitsILi8EEENSS_INS5_IJNSA_ILi8EEESH_EEENS5_IJSH_SD_EEEEEEEvNS4_8identityENS4_18SM100_TMA_2SM_LOADES1A_vS1B_EENS_8epilogue10collective18CollectiveEpilogueINS1E_23Sm100TmaWarpSpecializedILi2ELi2ELi32ELb0ELb0EEEJNS5_IJNSA_ILi64EEESG_SH_EEENS5_IJNSS_IS1J_SD_EENSS_INS5_IJSH_SB_EEENS5_IJSD_S1J_EEEEEEEEaSJ_aSJ_NS1E_6fusion15FusionCallbacksIS1I_NS1Q_17LinearCombinationIaiaiLNS_15FloatRoundStyleE2EEES1K_S1P_JEEENS4_5SM1004TMEM4LOAD26SM100_TMEM_LOAD_32dp32b32xENS4_13SM90_TMA_LOADES1A_NS4_39AutoVectorizingCopyWithAssumedAlignmentILi128EEENS4_14SM90_TMA_STOREES1A_S22_S22_EEEvvEEEEvNT_6ParamsE)
        /*0044*/ 	.word	0x00000000
.L_29:


//--------------------- .nv.compat                --------------------------
	.section	.nv.compat,"",@"SHT_CUDA_COMPAT_INFO"
	.align	4
        /*0000*/ 	.byte	0x02, 0x09, 0x01, 0x00, 0x02, 0x02, 0x03, 0x00, 0x02, 0x05, 0x06, 0x00, 0x03, 0x07, 0x01, 0x01
        /*0010*/ 	.byte	0x02, 0x03, 0x01, 0x00, 0x02, 0x06, 0x01, 0x00, 0x04, 0x0b, 0x08, 0x00, 0x01, 0x00, 0x00, 0x00
        /*0020*/ 	.byte	0x00, 0x00, 0x00, 0x00


//--------------------- .nv.info._ZN7cutlass13device_kernelINS_4gemm6kernel13GemmUniversalIN4cute5tupleIJiiiiEEENS1_10collective13CollectiveMmaINS1_35MainloopSm100TmaUmmaWarpSpecializedILi52ELi2ELi4ENS5_IJNS4_1CILi2EEENSA_ILi4EEENSA_ILi1EEEEEEEENS5_IJNSA_ILi128EEESG_NSA_ILi32EEEEEEaNS5_IJlSD_lEEEaSJ_NS4_8TiledMMAINS4_8MMA_AtomIJNS4_21SM100_MMA_S8_2x1SM_SSIaaiLi128ELi128ELNS4_4UMMA5MajorE0ELSO_0ELNSN_8SaturateE0EEEEEENS4_6LayoutINS5_IJSD_SD_SD_EEENS5_IJNSA_ILi0EEESU_SU_EEEEENS5_IJNS4_10UnderscoreESX_SX_EEEEENS4_28SM100_TMA_2SM_LOAD_MULTICASTENS4_14ComposedLayoutINS4_7SwizzleILi1ELi4ELi3EEENS4_18smem_ptr_flag_bitsILi8EEENSS_INS5_IJNSA_ILi8EEESH_EEENS5_IJSH_SD_EEEEEEEvNS4_8identityENS4_18SM100_TMA_2SM_LOADES1A_vS1B_EENS_8epilogue10collective18CollectiveEpilogueINS1E_23Sm100TmaWarpSpecializedILi2ELi2ELi32ELb0ELb0EEEJNS5_IJNSA_ILi64EEESG_SH_EEENS5_IJNSS_IS1J_SD_EENSS_INS5_IJSH_SB_EEENS5_IJSD_S1J_EEEEEEEEaSJ_aSJ_NS1E_6fusion15FusionCallbacksIS1I_NS1Q_17LinearCombinationIaiaiLNS_15FloatRoundStyleE2EEES1K_S1P_JEEENS4_5SM1004TMEM4LOAD26SM100_TMEM_LOAD_32dp32b32xENS4_13SM90_TMA_LOADES1A_NS4_39AutoVectorizingCopyWithAssumedAlignmentILi128EEENS4_14SM90_TMA_STOREES1A_S22_S22_EEEvvEEEEvNT_6ParamsE --------------------------
	.section	.nv.info._ZN7cutlass13device_kernelINS_4gemm6kernel13GemmUniversalIN4cute5tupleIJiiiiEEENS1_10collective13CollectiveMmaINS1_35MainloopSm100TmaUmmaWarpSpecializedILi52ELi2ELi4ENS5_IJNS4_1CILi2EEENSA_ILi4EEENSA_ILi1EEEEEEEENS5_IJNSA_ILi128EEESG_NSA_ILi32EEEEEEaNS5_IJlSD_lEEEaSJ_NS4_8TiledMMAINS4_8MMA_AtomIJNS4_21SM100_MMA_S8_2x1SM_SSIaaiLi128ELi128ELNS4_4UMMA5MajorE0ELSO_0ELNSN_8SaturateE0EEEEEENS4_6LayoutINS5_IJSD_SD_SD_EEENS5_IJNSA_ILi0EEESU_SU_EEEEENS5_IJNS4_10UnderscoreESX_SX_EEEEENS4_28SM100_TMA_2SM_LOAD_MULTICASTENS4_14ComposedLayoutINS4_7SwizzleILi1ELi4ELi3EEENS4_18smem_ptr_flag_bitsILi8EEENSS_INS5_IJNSA_ILi8EEESH_EEENS5_IJSH_SD_EEEEEEEvNS4_8identityENS4_18SM100_TMA_2SM_LOADES1A_vS1B_EENS_8epilogue10collective18CollectiveEpilogueINS1E_23Sm100TmaWarpSpecializedILi2ELi2ELi32ELb0ELb0EEEJNS5_IJNSA_ILi64EEESG_SH_EEENS5_IJNSS_IS1J_SD_EENSS_INS5_IJSH_SB_EEENS5_IJSD_S1J_EEEEEEEEaSJ_aSJ_NS1E_6fusion15FusionCallbacksIS1I_NS1Q_17LinearCombinationIaiaiLNS_15FloatRoundStyleE2EEES1K_S1P_JEEENS4_5SM1004TMEM4LOAD26SM100_TMEM_LOAD_32dp32b32xENS4_13SM90_TMA_LOADES1A_NS4_39AutoVectorizingCopyWithAssumedAlignmentILi128EEENS4_14SM90_TMA_STOREES1A_S22_S22_EEEvvEEEEvNT_6ParamsE,"",@"SHT_CUDA_INFO"
	.sectionflags	@""
	.align	4


	//----- nvinfo : EIATTR_CUDA_API_VERSION
	.align		4
        /*0000*/ 	.byte	0x04, 0x37
        /*0002*/ 	.short	(.L_31 - .L_30)
.L_30:
        /*0004*/ 	.word	0x00000082


	//----- nvinfo : EIATTR_KPARAM_INFO
	.align		4
.L_31:
        /*0008*/ 	.byte	0x04, 0x17
        /*000a*/ 	.short	(.L_33 - .L_32)
.L_32:
        /*000c*/ 	.word	0x00000000
        /*0010*/ 	.short	0x0000
        /*0012*/ 	.short	0x0000
        /*0014*/ 	.byte	0x00, 0xf0, 0x01, 0x20


	//----- nvinfo : EIATTR_AT_ENTRY_FRAGMENTS
	.align		4
.L_33:
        /*0018*/ 	.byte	0x04, 0x4f
        /*001a*/ 	.short	(.L_35 - .L_34)


	//   ....[0]....
.L_34:
        /*001c*/ 	.word	0x00000007


	//----- nvinfo : EIATTR_RESERVED_SMEM_USED
	.align		4
.L_35:
        /*0020*/ 	.byte	0x01, 0x41
	.zero		2


	//----- nvinfo : EIATTR_SPARSE_MMA_MASK
	.align		4
        /*0024*/ 	.byte	0x03, 0x50
        /*0026*/ 	.short	0x0000


	//----- nvinfo : EIATTR_TCGEN05_2CTA_USED
	.align		4
        /*0028*/ 	.byte	0x01, 0x52
	.zero		2


	//----- nvinfo : EIATTR_MAXREG_COUNT
	.align		4
        /*002c*/ 	.byte	0x03, 0x1b
        /*002e*/ 	.short	0x00ff


	//----- nvinfo : EIATTR_NUM_BARRIERS
	.align		4
        /*0030*/ 	.byte	0x02, 0x4c
        /*0032*/ 	.byte	0x07
	.zero		1


	//----- nvinfo : EIATTR_EXTERNS
	.align		4
        /*0034*/ 	.byte	0x04, 0x0f
        /*0036*/ 	.short	(.L_37 - .L_36)


	//   ....[0]....
	.align		4
.L_36:
        /*0038*/ 	.word	index@(__assertfail)


	//----- nvinfo : EIATTR_MERCURY_ISA_VERSION
	.align		4
.L_37:
        /*003c*/ 	.byte	0x03, 0x5f
        /*003e*/ 	.short	0x0101


	//----- nvinfo : EIATTR_INT_WARP_WIDE_INSTR_OFFSETS
	.align		4
        /*0040*/ 	.byte	0x04, 0x31
        /*0042*/ 	.short	(.L_39 - .L_38)


	//   ....[0]....
.L_38:
        /*0044*/ 	.word	0x00001350


	//   ....[1]....
        /*0048*/ 	.word	0x000013f0


	//   ....[2]....
        /*004c*/ 	.word	0x00006280


	//   ....[3]....
        /*0050*/ 	.word	0x000062b0


	//   ....[4]....
        /*0054*/ 	.word	0x000062d0


	//   ....[5]....
        /*0058*/ 	.word	0x00006df0


	//   ....[6]....
        /*005c*/ 	.word	0x00006e90


	//   ....[7]....
        /*0060*/ 	.word	0x00006f40


	//   ....[8]....
        /*0064*/ 	.word	0x00006fe0


	//   ....[9]....
        /*0068*/ 	.word	0x000070d0


	//   ....[10]....
        /*006c*/ 	.word	0x000071a0


	//----- nvinfo : EIATTR_COOP_GROUP_MASK_REGIDS
	.align		4
.L_39:
        /*0070*/ 	.byte	0x04, 0x29
        /*0072*/ 	.short	(.L_41 - .L_40)


	//   ....[0]....
.L_40:
        /*0074*/ 	.word	0xffffffff


	//   ....[1]....
        /*0078*/ 	.word	0xffffffff


	//   ....[2]....
        /*007c*/ 	.word	0xffffffff


	//   ....[3]....
        /*0080*/ 	.word	0xffffffff


	//   ....[4]....
        /*0084*/ 	.word	0xffffffff


	//   ....[5]....
        /*0088*/ 	.word	0xffffffff


	//   ....[6]....
        /*008c*/ 	.word	0xffffffff


	//   ....[7]....
        /*0090*/ 	.word	0xffffffff


	//   ....[8]....
        /*0094*/ 	.word	0xffffffff


	//   ....[9]....
        /*0098*/ 	.word	0xffffffff


	//   ....[10]....
        /*009c*/ 	.word	0xffffffff


	//   ....[11]....
        /*00a0*/ 	.word	0xffffffff


	//   ....[12]....
        /*00a4*/ 	.word	0xffffffff


	//   ....[13]....
        /*00a8*/ 	.word	0xffffffff


	//----- nvinfo : EIATTR_COOP_GROUP_INSTR_OFFSETS
	.align		4
.L_41:
        /*00ac*/ 	.byte	0x04, 0x28
        /*00ae*/ 	.short	(.L_43 - .L_42)


	//   ....[0]....
.L_42:
        /*00b0*/ 	.word	0x000000b0


	//   ....[1]....
        /*00b4*/ 	.word	0x00000510


	//   ....[2]....
        /*00b8*/ 	.word	0x00000d00


	//   ....[3]....
        /*00bc*/ 	.word	0x00000e50


	//   ....[4]....
        /*00c0*/ 	.word	0x00000f40


	//   ....[5]....
        /*00c4*/ 	.word	0x000010a0


	//   ....[6]....
        /*00c8*/ 	.word	0x00001230


	//   ....[7]....
        /*00cc*/ 	.word	0x00001470


	//   ....[8]....
        /*00d0*/ 	.word	0x00002810


	//   ....[9]....
        /*00d4*/ 	.word	0x000051b0


	//   ....[10]....
        /*00d8*/ 	.word	0x00005680


	//   ....[11]....
        /*00dc*/ 	.word	0x000056b0


	//   ....[12]....
        /*00e0*/ 	.word	0x00006180


	//   ....[13]....
        /*00e4*/ 	.word	0x00006390


	//----- nvinfo : EIATTR_VRC_CTA_INIT_COUNT
	.align		4
.L_43:
        /*00e8*/ 	.byte	0x02, 0x4a
        /*00ea*/ 	.byte	0x80
	.zero		1


	//----- nvinfo : EIATTR_SYSCALL_OFFSETS
	.align		4
        /*00ec*/ 	.byte	0x04, 0x46
        /*00ee*/ 	.short	(.L_45 - .L_44)


	//   ....[0]....
.L_44:
        /*00f0*/ 	.word	0x00007cc0


	//   ....[1]....
        /*00f4*/ 	.word	0x00007e00


	//   ....[2]....
        /*00f8*/ 	.word	0x000085d0


	//   ....[3]....
        /*00fc*/ 	.word	0x000093d0


	//----- nvinfo : EIATTR_MBARRIER_INSTR_OFFSETS
	.align		4
.L_45:
        /*0100*/ 	.byte	0x04, 0x39
        /*0102*/ 	.short	(.L_47 - .L_46)


	//   ....[0]....
.L_46:
        /*0104*/ 	.word	0x00000660
        /*0108*/ 	.word	0x000000ff
        /*010c*/ 	.word	0x00000000
        /*0110*/ 	.short	0x0100
        /*0112*/ 	.byte	0x04
	.zero		1


	//   ....[1]....
        /*0114*/ 	.word	0x00000670
        /*0118*/ 	.word	0x000000ff
        /*011c*/ 	.word	0x000001a0
        /*0120*/ 	.short	0x0100
        /*0122*/ 	.byte	0x04
	.zero		1


	//   ....[2]....
        /*0124*/ 	.word	0x00000680
        /*0128*/ 	.word	0x000000ff
        /*012c*/ 	.word	0x00000008
        /*0130*/ 	.short	0x0100
        /*0132*/ 	.byte	0x04
	.zero		1


	//   ....[3]....
        /*0134*/ 	.word	0x00000690
        /*0138*/ 	.word	0x000000ff
        /*013c*/ 	.word	0x000001a8
        /*0140*/ 	.short	0x0100
        /*0142*/ 	.byte	0x04
	.zero		1


	//   ....[4]....
        /*0144*/ 	.word	0x000006a0
        /*0148*/ 	.word	0x000000ff
        /*014c*/ 	.word	0x00000010
        /*0150*/ 	.short	0x0100
        /*0152*/ 	.byte	0x04
	.zero		1


	//   ....[5]....
        /*0154*/ 	.word	0x000006b0
        /*0158*/ 	.word	0x000000ff
        /*015c*/ 	.word	0x000001b0
        /*0160*/ 	.short	0x0100
        /*0162*/ 	.byte	0x04
	.zero		1


	//   ....[6]....
        /*0164*/ 	.word	0x000006c0
        /*0168*/ 	.word	0x000000ff
        /*016c*/ 	.word	0x00000018
        /*0170*/ 	.short	0x0100
        /*0172*/ 	.byte	0x04
	.zero		1


	//   ....[7]....
        /*0174*/ 	.word	0x000006d0
        /*0178*/ 	.word	0x000000ff
        /*017c*/ 	.word	0x000001b8
        /*0180*/ 	.short	0x0100
        /*0182*/ 	.byte	0x04
	.zero		1


	//   ....[8]....
        /*0184*/ 	.word	0x000006e0
        /*0188*/ 	.word	0x000000ff
        /*018c*/ 	.word	0x00000020
        /*0190*/ 	.short	0x0100
        /*0192*/ 	.byte	0x04
	.zero		1


	//   ....[9]....
        /*0194*/ 	.word	0x000006f0
        /*0198*/ 	.word	0x000000ff
        /*019c*/ 	.word	0x000001c0
        /*01a0*/ 	.short	0x0100
        /*01a2*/ 	.byte	0x04
	.zero		1


	//   ....[10]....
        /*01a4*/ 	.word	0x00000700
        /*01a8*/ 	.word	0x000000ff
        /*01ac*/ 	.word	0x00000028
        /*01b0*/ 	.short	0x0100
        /*01b2*/ 	.byte	0x04
	.zero		1


	//   ....[11]....
        /*01b4*/ 	.word	0x00000710
        /*01b8*/ 	.word	0x000000ff
        /*01bc*/ 	.word	0x000001c8
        /*01c0*/ 	.short	0x0100
        /*01c2*/ 	.byte	0x04
	.zero		1


	//   ....[12]....
        /*01c4*/ 	.word	0x00000720
        /*01c8*/ 	.word	0x000000ff
        /*01cc*/ 	.word	0x00000030
        /*01d0*/ 	.short	0x0100
        /*01d2*/ 	.byte	0x04
	.zero		1


	//   ....[13]....
        /*01d4*/ 	.word	0x00000730
        /*01d8*/ 	.word	0x000000ff
        /*01dc*/ 	.word	0x000001d0
        /*01e0*/ 	.short	0x0100
        /*01e2*/ 	.byte	0x04
	.zero		1


	//   ....[14]....
        /*01e4*/ 	.word	0x00000740
        /*01e8*/ 	.word	0x000000ff
        /*01ec*/ 	.word	0x00000038
        /*01f0*/ 	.short	0x0100
        /*01f2*/ 	.byte	0x04
	.zero		1


	//   ....[15]....
        /*01f4*/ 	.word	0x00000750
        /*01f8*/ 	.word	0x000000ff
        /*01fc*/ 	.word	0x000001d8
        /*0200*/ 	.short	0x0100
        /*0202*/ 	.byte	0x04
	.zero		1


	//   ....[16]....
        /*0204*/ 	.word	0x00000760
        /*0208*/ 	.word	0x000000ff
        /*020c*/ 	.word	0x00000040
        /*0210*/ 	.short	0x0100
        /*0212*/ 	.byte	0x04
	.zero		1


	//   ....[17]....
        /*0214*/ 	.word	0x00000770
        /*0218*/ 	.word	0x000000ff
        /*021c*/ 	.word	0x000001e0
        /*0220*/ 	.short	0x0100
        /*0222*/ 	.byte	0x04
	.zero		1


	//   ....[18]....
        /*0224*/ 	.word	0x00000780
        /*0228*/ 	.word	0x000000ff
        /*022c*/ 	.word	0x00000048
        /*0230*/ 	.short	0x0100
        /*0232*/ 	.byte	0x04
	.zero		1


	//   ....[19]....
        /*0234*/ 	.word	0x00000790
        /*0238*/ 	.word	0x000000ff
        /*023c*/ 	.word	0x000001e8
        /*0240*/ 	.short	0x0100
        /*0242*/ 	.byte	0x04
	.zero		1


	//   ....[20]....
        /*0244*/ 	.word	0x000007a0
        /*0248*/ 	.word	0x000000ff
        /*024c*/ 	.word	0x00000050
        /*0250*/ 	.short	0x0100
        /*0252*/ 	.byte	0x04
	.zero		1


	//   ....[21]....
        /*0254*/ 	.word	0x000007b0
        /*0258*/ 	.word	0x000000ff
        /*025c*/ 	.word	0x000001f0
        /*0260*/ 	.short	0x0100
        /*0262*/ 	.byte	0x04
	.zero		1


	//   ....[22]....
        /*0264*/ 	.word	0x000007c0
        /*0268*/ 	.word	0x000000ff
        /*026c*/ 	.word	0x00000058
        /*0270*/ 	.short	0x0100
        /*0272*/ 	.byte	0x04
	.zero		1


	//   ....[23]....
        /*0274*/ 	.word	0x000007d0
        /*0278*/ 	.word	0x000000ff
        /*027c*/ 	.word	0x000001f8
        /*0280*/ 	.short	0x0100
        /*0282*/ 	.byte	0x04
	.zero		1


	//   ....[24]....
        /*0284*/ 	.word	0x000007e0
        /*0288*/ 	.word	0x000000ff
        /*028c*/ 	.word	0x00000060
        /*0290*/ 	.short	0x0100
        /*0292*/ 	.byte	0x04
	.zero		1


	//   ....[25]....
        /*0294*/ 	.word	0x000007f0
        /*0298*/ 	.word	0x000000ff
        /*029c*/ 	.word	0x00000200
        /*02a0*/ 	.short	0x0100
        /*02a2*/ 	.byte	0x04
	.zero		1


	//   ....[26]....
        /*02a4*/ 	.word	0x00000800
        /*02a8*/ 	.word	0x000000ff
        /*02ac*/ 	.word	0x00000068
        /*02b0*/ 	.short	0x0100
        /*02b2*/ 	.byte	0x04
	.zero		1


	//   ....[27]....
        /*02b4*/ 	.word	0x00000810
        /*02b8*/ 	.word	0x000000ff
        /*02bc*/ 	.word	0x00000208
        /*02c0*/ 	.short	0x0100
        /*02c2*/ 	.byte	0x04
	.zero		1


	//   ....[28]....
        /*02c4*/ 	.word	0x00000820
        /*02c8*/ 	.word	0x000000ff
        /*02cc*/ 	.word	0x00000070
        /*02d0*/ 	.short	0x0100
        /*02d2*/ 	.byte	0x04
	.zero		1


	//   ....[29]....
        /*02d4*/ 	.word	0x00000830
        /*02d8*/ 	.word	0x000000ff
        /*02dc*/ 	.word	0x00000210
        /*02e0*/ 	.short	0x0100
        /*02e2*/ 	.byte	0x04
	.zero		1


	//   ....[30]....
        /*02e4*/ 	.word	0x00000840
        /*02e8*/ 	.word	0x000000ff
        /*02ec*/ 	.word	0x00000078
        /*02f0*/ 	.short	0x0100
        /*02f2*/ 	.byte	0x04
	.zero		1


	//   ....[31]....
        /*02f4*/ 	.word	0x00000850
        /*02f8*/ 	.word	0x000000ff
        /*02fc*/ 	.word	0x00000218
        /*0300*/ 	.short	0x0100
        /*0302*/ 	.byte	0x04
	.zero		1


	//   ....[32]....
        /*0304*/ 	.word	0x00000860
        /*0308*/ 	.word	0x000000ff
        /*030c*/ 	.word	0x00000080
        /*0310*/ 	.short	0x0100
        /*0312*/ 	.byte	0x04
	.zero		1


	//   ....[33]....
        /*0314*/ 	.word	0x00000870
        /*0318*/ 	.word	0x000000ff
        /*031c*/ 	.word	0x00000220
        /*0320*/ 	.short	0x0100
        /*0322*/ 	.byte	0x04
	.zero		1


	//   ....[34]....
        /*0324*/ 	.word	0x00000880
        /*0328*/ 	.word	0x000000ff
        /*032c*/ 	.word	0x00000088
        /*0330*/ 	.short	0x0100
        /*0332*/ 	.byte	0x04
	.zero		1


	//   ....[35]....
        /*0334*/ 	.word	0x00000890
        /*0338*/ 	.word	0x000000ff
        /*033c*/ 	.word	0x00000228
        /*0340*/ 	.short	0x0100
        /*0342*/ 	.byte	0x04
	.zero		1


	//   ....[36]....
        /*0344*/ 	.word	0x000008a0
        /*0348*/ 	.word	0x000000ff
        /*034c*/ 	.word	0x00000090
        /*0350*/ 	.short	0x0100
        /*0352*/ 	.byte	0x04
	.zero		1


	//   ....[37]....
        /*0354*/ 	.word	0x000008b0
        /*0358*/ 	.word	0x000000ff
        /*035c*/ 	.word	0x00000230
        /*0360*/ 	.short	0x0100
        /*0362*/ 	.byte	0x04
	.zero		1


	//   ....[38]....
        /*0364*/ 	.word	0x000008c0
        /*0368*/ 	.word	0x000000ff
        /*036c*/ 	.word	0x00000098
        /*0370*/ 	.short	0x0100
        /*0372*/ 	.byte	0x04
	.zero		1


	//   ....[39]....
        /*0374*/ 	.word	0x000008d0
        /*0378*/ 	.word	0x000000ff
        /*037c*/ 	.word	0x00000238
        /*0380*/ 	.short	0x0100
        /*0382*/ 	.byte	0x04
	.zero		1


	//   ....[40]....
        /*0384*/ 	.word	0x000008e0
        /*0388*/ 	.word	0x000000ff
        /*038c*/ 	.word	0x000000a0
        /*0390*/ 	.short	0x0100
        /*0392*/ 	.byte	0x04
	.zero		1


	//   ....[41]....
        /*0394*/ 	.word	0x000008f0
        /*0398*/ 	.word	0x000000ff
        /*039c*/ 	.word	0x00000240
        /*03a0*/ 	.short	0x0100
        /*03a2*/ 	.byte	0x04
	.zero		1


	//   ....[42]....
        /*03a4*/ 	.word	0x00000900
        /*03a8*/ 	.word	0x000000ff
        /*03ac*/ 	.word	0x000000a8
        /*03b0*/ 	.short	0x0100
        /*03b2*/ 	.byte	0x04
	.zero		1


	//   ....[43]....
        /*03b4*/ 	.word	0x00000910
        /*03b8*/ 	.word	0x000000ff
        /*03bc*/ 	.word	0x00000248
        /*03c0*/ 	.short	0x0100
        /*03c2*/ 	.byte	0x04
	.zero		1


	//   ....[44]....
        /*03c4*/ 	.word	0x00000920
        /*03c8*/ 	.word	0x000000ff
        /*03cc*/ 	.word	0x000000b0
        /*03d0*/ 	.short	0x0100
        /*03d2*/ 	.byte	0x04
	.zero		1


	//   ....[45]....
        /*03d4*/ 	.word	0x00000930
        /*03d8*/ 	.word	0x000000ff
        /*03dc*/ 	.word	0x00000250
        /*03e0*/ 	.short	0x0100
        /*03e2*/ 	.byte	0x04
	.zero		1


	//   ....[46]....
        /*03e4*/ 	.word	0x00000940
        /*03e8*/ 	.word	0x000000ff
        /*03ec*/ 	.word	0x000000b8
        /*03f0*/ 	.short	0x0100
        /*03f2*/ 	.byte	0x04
	.zero		1


	//   ....[47]....
        /*03f4*/ 	.word	0x00000950
        /*03f8*/ 	.word	0x000000ff
        /*03fc*/ 	.word	0x00000258
        /*0400*/ 	.short	0x0100
        /*0402*/ 	.byte	0x04
	.zero		1


	//   ....[48]....
        /*0404*/ 	.word	0x00000960
        /*0408*/ 	.word	0x000000ff
        /*040c*/ 	.word	0x000000c0
        /*0410*/ 	.short	0x0100
        /*0412*/ 	.byte	0x04
	.zero		1


	//   ....[49]....
        /*0414*/ 	.word	0x00000970
        /*0418*/ 	.word	0x000000ff
        /*041c*/ 	.word	0x00000260
        /*0420*/ 	.short	0x0100
        /*0422*/ 	.byte	0x04
	.zero		1


	//   ....[50]....
        /*0424*/ 	.word	0x00000980
        /*0428*/ 	.word	0x000000ff
        /*042c*/ 	.word	0x000000c8
        /*0430*/ 	.short	0x0100
        /*0432*/ 	.byte	0x04
	.zero		1


	//   ....[51]....
        /*0434*/ 	.word	0x00000990
        /*0438*/ 	.word	0x000000ff
        /*043c*/ 	.word	0x00000268
        /*0440*/ 	.short	0x0100
        /*0442*/ 	.byte	0x04
	.zero		1


	//   ....[52]....
        /*0444*/ 	.word	0x000009a0
        /*0448*/ 	.word	0x000000ff
        /*044c*/ 	.word	0x000000d0
        /*0450*/ 	.short	0x0100
        /*0452*/ 	.byte	0x04
	.zero		1


	//   ....[53]....
        /*0454*/ 	.word	0x000009b0
        /*0458*/ 	.word	0x000000ff
        /*045c*/ 	.word	0x00000270
        /*0460*/ 	.short	0x0100
        /*0462*/ 	.byte	0x04
	.zero		1


	//   ....[54]....
        /*0464*/ 	.word	0x000009c0
        /*0468*/ 	.word	0x000000ff
        /*046c*/ 	.word	0x000000d8
        /*0470*/ 	.short	0x0100
        /*0472*/ 	.byte	0x04
	.zero		1


	//   ....[55]....
        /*0474*/ 	.word	0x000009d0
        /*0478*/ 	.word	0x000000ff
        /*047c*/ 	.word	0x00000278
        /*0480*/ 	.short	0x0100
        /*0482*/ 	.byte	0x04
	.zero		1


	//   ....[56]....
        /*0484*/ 	.word	0x000009e0
        /*0488*/ 	.word	0x000000ff
        /*048c*/ 	.word	0x000000e0
        /*0490*/ 	.short	0x0100
        /*0492*/ 	.byte	0x04
	.zero		1


	//   ....[57]....
        /*0494*/ 	.word	0x000009f0
        /*0498*/ 	.word	0x000000ff
        /*049c*/ 	.word	0x00000280
        /*04a0*/ 	.short	0x0100
        /*04a2*/ 	.byte	0x04
	.zero		1


	//   ....[58]....
        /*04a4*/ 	.word	0x00000a00
        /*04a8*/ 	.word	0x000000ff
        /*04ac*/ 	.word	0x000000e8
        /*04b0*/ 	.short	0x0100
        /*04b2*/ 	.byte	0x04
	.zero		1


	//   ....[59]....
        /*04b4*/ 	.word	0x00000a10
        /*04b8*/ 	.word	0x000000ff
        /*04bc*/ 	.word	0x00000288
        /*04c0*/ 	.short	0x0100
        /*04c2*/ 	.byte	0x04
	.zero		1


	//   ....[60]....
        /*04c4*/ 	.word	0x00000a20
        /*04c8*/ 	.word	0x000000ff
        /*04cc*/ 	.word	0x000000f0
        /*04d0*/ 	.short	0x0100
        /*04d2*/ 	.byte	0x04
	.zero		1


	//   ....[61]....
        /*04d4*/ 	.word	0x00000a30
        /*04d8*/ 	.word	0x000000ff
        /*04dc*/ 	.word	0x00000290
        /*04e0*/ 	.short	0x0100
        /*04e2*/ 	.byte	0x04
	.zero		1


	//   ....[62]....
        /*04e4*/ 	.word	0x00000a40
        /*04e8*/ 	.word	0x000000ff
        /*04ec*/ 	.word	0x000000f8
        /*04f0*/ 	.short	0x0100
        /*04f2*/ 	.byte	0x04
	.zero		1


	//   ....[63]....
        /*04f4*/ 	.word	0x00000a50
        /*04f8*/ 	.word	0x000000ff
        /*04fc*/ 	.word	0x00000298
        /*0500*/ 	.short	0x0100
        /*0502*/ 	.byte	0x04
	.zero		1


	//   ....[64]....
        /*0504*/ 	.word	0x00000a60
        /*0508*/ 	.word	0x000000ff
        /*050c*/ 	.word	0x00000100
        /*0510*/ 	.short	0x0100
        /*0512*/ 	.byte	0x04
	.zero		1


	//   ....[65]....
        /*0514*/ 	.word	0x00000a70
        /*0518*/ 	.word	0x000000ff
        /*051c*/ 	.word	0x000002a0
        /*0520*/ 	.short	0x0100
        /*0522*/ 	.byte	0x04
	.zero		1


	//   ....[66]....
        /*0524*/ 	.word	0x00000a80
        /*0528*/ 	.word	0x000000ff
        /*052c*/ 	.word	0x00000108
        /*0530*/ 	.short	0x0100
        /*0532*/ 	.byte	0x04
	.zero		1


	//   ....[67]....
        /*0534*/ 	.word	0x00000a90
        /*0538*/ 	.word	0x000000ff
        /*053c*/ 	.word	0x000002a8
        /*0540*/ 	.short	0x0100
        /*0542*/ 	.byte	0x04
	.zero		1


	//   ....[68]....
        /*0544*/ 	.word	0x00000aa0
        /*0548*/ 	.word	0x000000ff
        /*054c*/ 	.word	0x00000110
        /*0550*/ 	.short	0x0100
        /*0552*/ 	.byte	0x04
	.zero		1


	//   ....[69]....
        /*0554*/ 	.word	0x00000ab0
        /*0558*/ 	.word	0x000000ff
        /*055c*/ 	.word	0x000002b0
        /*0560*/ 	.short	0x0100
        /*0562*/ 	.byte	0x04
	.zero		1


	//   ....[70]....
        /*0564*/ 	.word	0x00000ac0
        /*0568*/ 	.word	0x000000ff
        /*056c*/ 	.word	0x00000118
        /*0570*/ 	.short	0x0100
        /*0572*/ 	.byte	0x04
	.zero		1


	//   ....[71]....
        /*0574*/ 	.word	0x00000ad0
        /*0578*/ 	.word	0x000000ff
        /*057c*/ 	.word	0x000002b8
        /*0580*/ 	.short	0x0100
        /*0582*/ 	.byte	0x04
	.zero		1


	//   ....[72]....
        /*0584*/ 	.word	0x00000ae0
        /*0588*/ 	.word	0x000000ff
        /*058c*/ 	.word	0x00000120
        /*0590*/ 	.short	0x0100
        /*0592*/ 	.byte	0x04
	.zero		1


	//   ....[73]....
        /*0594*/ 	.word	0x00000af0
        /*0598*/ 	.word	0x000000ff
        /*059c*/ 	.word	0x000002c0
        /*05a0*/ 	.short	0x0100
        /*05a2*/ 	.byte	0x04
	.zero		1


	//   ....[74]....
        /*05a4*/ 	.word	0x00000b00
        /*05a8*/ 	.word	0x000000ff
        /*05ac*/ 	.word	0x00000128
        /*05b0*/ 	.short	0x0100
        /*05b2*/ 	.byte	0x04
	.zero		1


	//   ....[75]....
        /*05b4*/ 	.word	0x00000b10
        /*05b8*/ 	.word	0x000000ff
        /*05bc*/ 	.word	0x000002c8
        /*05c0*/ 	.short	0x0100
        /*05c2*/ 	.byte	0x04
	.zero		1


	//   ....[76]....
        /*05c4*/ 	.word	0x00000b20
        /*05c8*/ 	.word	0x000000ff
        /*05cc*/ 	.word	0x00000130
        /*05d0*/ 	.short	0x0100
        /*05d2*/ 	.byte	0x04
	.zero		1


	//   ....[77]....
        /*05d4*/ 	.word	0x00000b30
        /*05d8*/ 	.word	0x000000ff
        /*05dc*/ 	.word	0x000002d0
        /*05e0*/ 	.short	0x0100
        /*05e2*/ 	.byte	0x04
	.zero		1


	//   ....[78]....
        /*05e4*/ 	.word	0x00000b40
        /*05e8*/ 	.word	0x000000ff
        /*05ec*/ 	.word	0x00000138
        /*05f0*/ 	.short	0x0100
        /*05f2*/ 	.byte	0x04
	.zero		1


	//   ....[79]....
        /*05f4*/ 	.word	0x00000b50
        /*05f8*/ 	.word	0x000000ff
        /*05fc*/ 	.word	0x000002d8
        /*0600*/ 	.short	0x0100
        /*0602*/ 	.byte	0x04
	.zero		1


	//   ....[80]....
        /*0604*/ 	.word	0x00000b60
        /*0608*/ 	.word	0x000000ff
        /*060c*/ 	.word	0x00000140
        /*0610*/ 	.short	0x0100
        /*0612*/ 	.byte	0x04
	.zero		1


	//   ....[81]....
        /*0614*/ 	.word	0x00000b70
        /*0618*/ 	.word	0x000000ff
        /*061c*/ 	.word	0x000002e0
        /*0620*/ 	.short	0x0100
        /*0622*/ 	.byte	0x04
	.zero		1


	//   ....[82]....
        /*0624*/ 	.word	0x00000b80
        /*0628*/ 	.word	0x000000ff
        /*062c*/ 	.word	0x00000148
        /*0630*/ 	.short	0x0100
        /*0632*/ 	.byte	0x04
	.zero		1


	//   ....[83]....
        /*0634*/ 	.word	0x00000b90
        /*0638*/ 	.word	0x000000ff
        /*063c*/ 	.word	0x000002e8
        /*0640*/ 	.short	0x0100
        /*0642*/ 	.byte	0x04
	.zero		1


	//   ....[84]....
        /*0644*/ 	.word	0x00000ba0
        /*0648*/ 	.word	0x000000ff
        /*064c*/ 	.word	0x00000150
        /*0650*/ 	.short	0x0100
        /*0652*/ 	.byte	0x04
	.zero		1


	//   ....[85]....
        /*0654*/ 	.word	0x00000bb0
        /*0658*/ 	.word	0x000000ff
        /*065c*/ 	.word	0x000002f0
        /*0660*/ 	.short	0x0100
        /*0662*/ 	.byte	0x04
	.zero		1


	//   ....[86]....
        /*0664*/ 	.word	0x00000bc0
        /*0668*/ 	.word	0x000000ff
        /*066c*/ 	.word	0x00000158
        /*0670*/ 	.short	0x0100
        /*0672*/ 	.byte	0x04
	.zero		1


	//   ....[87]....
        /*0674*/ 	.word	0x00000bd0
        /*0678*/ 	.word	0x000000ff
        /*067c*/ 	.word	0x000002f8
        /*0680*/ 	.short	0x0100
        /*0682*/ 	.byte	0x04
	.zero		1


	//   ....[88]....
        /*0684*/ 	.word	0x00000be0
        /*0688*/ 	.word	0x000000ff
        /*068c*/ 	.word	0x00000160
        /*0690*/ 	.short	0x0100
        /*0692*/ 	.byte	0x04
	.zero		1


	//   ....[89]....
        /*0694*/ 	.word	0x00000bf0
        /*0698*/ 	.word	0x000000ff
        /*069c*/ 	.word	0x00000300
        /*06a0*/ 	.short	0x0100
        /*06a2*/ 	.byte	0x04
	.zero		1


	//   ....[90]....
        /*06a4*/ 	.word	0x00000c00
        /*06a8*/ 	.word	0x000000ff
        /*06ac*/ 	.word	0x00000168
        /*06b0*/ 	.short	0x0100
        /*06b2*/ 	.byte	0x04
	.zero		1


	//   ....[91]....
        /*06b4*/ 	.word	0x00000c10
        /*06b8*/ 	.word	0x000000ff
        /*06bc*/ 	.word	0x00000308
        /*06c0*/ 	.short	0x0100
        /*06c2*/ 	.byte	0x04
	.zero		1


	//   ....[92]....
        /*06c4*/ 	.word	0x00000c20
        /*06c8*/ 	.word	0x000000ff
        /*06cc*/ 	.word	0x00000170
        /*06d0*/ 	.short	0x0100
        /*06d2*/ 	.byte	0x04
	.zero		1


	//   ....[93]....
        /*06d4*/ 	.word	0x00000c30
        /*06d8*/ 	.word	0x000000ff
        /*06dc*/ 	.word	0x00000310
        /*06e0*/ 	.short	0x0100
        /*06e2*/ 	.byte	0x04
	.zero		1


	//   ....[94]....
        /*06e4*/ 	.word	0x00000c40
        /*06e8*/ 	.word	0x000000ff
        /*06ec*/ 	.word	0x00000178
        /*06f0*/ 	.short	0x0100
        /*06f2*/ 	.byte	0x04
	.zero		1


	//   ....[95]....
        /*06f4*/ 	.word	0x00000c50
        /*06f8*/ 	.word	0x000000ff
        /*06fc*/ 	.word	0x00000318
        /*0700*/ 	.short	0x0100
        /*0702*/ 	.byte	0x04
	.zero		1


	//   ....[96]....
        /*0704*/ 	.word	0x00000c60
        /*0708*/ 	.word	0x000000ff
        /*070c*/ 	.word	0x00000180
        /*0710*/ 	.short	0x0100
        /*0712*/ 	.byte	0x04
	.zero		1


	//   ....[97]....
        /*0714*/ 	.word	0x00000c70
        /*0718*/ 	.word	0x000000ff
        /*071c*/ 	.word	0x00000320
        /*0720*/ 	.short	0x0100
        /*0722*/ 	.byte	0x04
	.zero		1


	//   ....[98]....
        /*0724*/ 	.word	0x00000c80
        /*0728*/ 	.word	0x000000ff
        /*072c*/ 	.word	0x00000188
        /*0730*/ 	.short	0x0100
        /*0732*/ 	.byte	0x04
	.zero		1


	//   ....[99]....
        /*0734*/ 	.word	0x00000c90
        /*0738*/ 	.word	0x000000ff
        /*073c*/ 	.word	0x00000328
        /*0740*/ 	.short	0x0100
        /*0742*/ 	.byte	0x04
	.zero		1


	//   ....[100]....
        /*0744*/ 	.word	0x00000ca0
        /*0748*/ 	.word	0x000000ff
        /*074c*/ 	.word	0x00000190
        /*0750*/ 	.short	0x0100
        /*0752*/ 	.byte	0x04
	.zero		1


	//   ....[101]....
        /*0754*/ 	.word	0x00000cb0
        /*0758*/ 	.word	0x000000ff
        /*075c*/ 	.word	0x00000330
        /*0760*/ 	.short	0x0100
        /*0762*/ 	.byte	0x04
	.zero		1


	//   ....[102]....
        /*0764*/ 	.word	0x00000cc0
        /*0768*/ 	.word	0x000000ff
        /*076c*/ 	.word	0x00000198
        /*0770*/ 	.short	0x0100
        /*0772*/ 	.byte	0x04
	.zero		1


	//   ....[103]....
        /*0774*/ 	.word	0x00000cd0
        /*0778*/ 	.word	0x000000ff
        /*077c*/ 	.word	0x00000338
        /*0780*/ 	.short	0x0100
        /*0782*/ 	.byte	0x04
	.zero		1


	//   ....[104]....
        /*0784*/ 	.word	0x00000e00
        /*0788*/ 	.word	0x000000ff
        /*078c*/ 	.word	0x00000340
        /*0790*/ 	.short	0x0100
        /*0792*/ 	.byte	0x04
	.zero		1


	//   ....[105]....
        /*0794*/ 	.word	0x00000e10
        /*0798*/ 	.word	0x000000ff
        /*079c*/ 	.word	0x00000350
        /*07a0*/ 	.short	0x0100
        /*07a2*/ 	.byte	0x04
	.zero		1


	//   ....[106]....
        /*07a4*/ 	.word	0x00000e20
        /*07a8*/ 	.word	0x000000ff
        /*07ac*/ 	.word	0x00000348
        /*07b0*/ 	.short	0x0100
        /*07b2*/ 	.byte	0x04
	.zero		1


	//   ....[107]....
        /*07b4*/ 	.word	0x00000e30
        /*07b8*/ 	.word	0x000000ff
        /*07bc*/ 	.word	0x00000358
        /*07c0*/ 	.short	0x0100
        /*07c2*/ 	.byte	0x04
	.zero		1


	//   ....[108]....
        /*07c4*/ 	.word	0x00000f10
        /*07c8*/ 	.word	0x000000ff
        /*07cc*/ 	.word	0x00000360
        /*07d0*/ 	.short	0x0100
        /*07d2*/ 	.byte	0x06
	.zero		1


	//   ....[109]....
        /*07d4*/ 	.word	0x00000f20
        /*07d8*/ 	.word	0x000000ff
        /*07dc*/ 	.word	0x00000368
        /*07e0*/ 	.short	0x0100
        /*07e2*/ 	.byte	0x06
	.zero		1


	//   ....[110]....
        /*07e4*/ 	.word	0x00001050
        /*07e8*/ 	.word	0x000000ff
        /*07ec*/ 	.word	0x00000370
        /*07f0*/ 	.short	0x0100
        /*07f2*/ 	.byte	0x06
	.zero		1


	//   ....[111]....
        /*07f4*/ 	.word	0x00001060
        /*07f8*/ 	.word	0x000000ff
        /*07fc*/ 	.word	0x00000380
        /*0800*/ 	.short	0x0100
        /*0802*/ 	.byte	0x06
	.zero		1


	//   ....[112]....
        /*0804*/ 	.word	0x00001070
        /*0808*/ 	.word	0x000000ff
        /*080c*/ 	.word	0x00000378
        /*0810*/ 	.short	0x0100
        /*0812*/ 	.byte	0x06
	.zero		1


	//   ....[113]....
        /*0814*/ 	.word	0x00001080
        /*0818*/ 	.word	0x000000ff
        /*081c*/ 	.word	0x00000388
        /*0820*/ 	.short	0x0100
        /*0822*/ 	.byte	0x06
	.zero		1


	//   ....[114]....
        /*0824*/ 	.word	0x000011a0
        /*0828*/ 	.word	0x000000ff
        /*082c*/ 	.word	0x00000390
        /*0830*/ 	.short	0x0100
        /*0832*/ 	.byte	0x04
	.zero		1


	//   ....[115]....
        /*0834*/ 	.word	0x000011b0
        /*0838*/ 	.word	0x000000ff
        /*083c*/ 	.word	0x000003b0
        /*0840*/ 	.short	0x0100
        /*0842*/ 	.byte	0x04
	.zero		1


	//   ....[116]....
        /*0844*/ 	.word	0x000011c0
        /*0848*/ 	.word	0x000000ff
        /*084c*/ 	.word	0x00000398
        /*0850*/ 	.short	0x0100
        /*0852*/ 	.byte	0x04
	.zero		1


	//   ....[117]....
        /*0854*/ 	.word	0x000011d0
        /*0858*/ 	.word	0x000000ff
        /*085c*/ 	.word	0x000003b8
        /*0860*/ 	.short	0x0100
        /*0862*/ 	.byte	0x04
	.zero		1


	//   ....[118]....
        /*0864*/ 	.word	0x000011e0
        /*0868*/ 	.word	0x000000ff
        /*086c*/ 	.word	0x000003a0
        /*0870*/ 	.short	0x0100
        /*0872*/ 	.byte	0x04
	.zero		1


	//   ....[119]....
        /*0874*/ 	.word	0x000011f0
        /*0878*/ 	.word	0x000000ff
        /*087c*/ 	.word	0x000003c0
        /*0880*/ 	.short	0x0100
        /*0882*/ 	.byte	0x04
	.zero		1


	//   ....[120]....
        /*0884*/ 	.word	0x00001200
        /*0888*/ 	.word	0x000000ff
        /*088c*/ 	.word	0x000003a8
        /*0890*/ 	.short	0x0100
        /*0892*/ 	.byte	0x04
	.zero		1


	//   ....[121]....
        /*0894*/ 	.word	0x00001210
        /*0898*/ 	.word	0x000000ff
        /*089c*/ 	.word	0x000003c8
        /*08a0*/ 	.short	0x0100
        /*08a2*/ 	.byte	0x04
	.zero		1


	//   ....[122]....
        /*08a4*/ 	.word	0x00001300
        /*08a8*/ 	.word	0x000000ff
        /*08ac*/ 	.word	0x000003d0
        /*08b0*/ 	.short	0x0100
        /*08b2*/ 	.byte	0x04
	.zero		1


	//   ....[123]....
        /*08b4*/ 	.word	0x00001310
        /*08b8*/ 	.word	0x000000ff
        /*08bc*/ 	.word	0x000003e0
        /*08c0*/ 	.short	0x0100
        /*08c2*/ 	.byte	0x04
	.zero		1


	//   ....[124]....
        /*08c4*/ 	.word	0x00001320
        /*08c8*/ 	.word	0x000000ff
        /*08cc*/ 	.word	0x000003d8
        /*08d0*/ 	.short	0x0100
        /*08d2*/ 	.byte	0x04
	.zero		1


	//   ....[125]....
        /*08d4*/ 	.word	0x00001330
        /*08d8*/ 	.word	0x000000ff
        /*08dc*/ 	.word	0x000003e8
        /*08e0*/ 	.short	0x0100
        /*08e2*/ 	.byte	0x04
	.zero		1


	//   ....[126]....
        /*08e4*/ 	.word	0x00001430
        /*08e8*/ 	.word	0x000000ff
        /*08ec*/ 	.word	0x000003f0
        /*08f0*/ 	.short	0x0100
        /*08f2*/ 	.byte	0x06
	.zero		1


	//   ....[127]....
        /*08f4*/ 	.word	0x00002030
        /*08f8*/ 	.word	0x00000000
        /*08fc*/ 	.word	0x000003e0
        /*0900*/ 	.short	0x010a
        /*0902*/ 	.byte	0xff
	.zero		1


	//   ....[128]....
        /*0904*/ 	.word	0x00002060
        /*0908*/ 	.word	0x00000000
        /*090c*/ 	.word	0x000003d0
        /*0910*/ 	.short	0x0101
        /*0912*/ 	.byte	0xff
	.zero		1


	//   ....[129]....
        /*0914*/ 	.word	0x00002120
        /*0918*/ 	.word	0x000000ff
        /*091c*/ 	.word	0x000001a0
        /*0920*/ 	.short	0x010a
        /*0922*/ 	.byte	0x04
	.zero		1


	//   ....[130]....
        /*0924*/ 	.word	0x000021f0
        /*0928*/ 	.word	0x000000ff
        /*092c*/ 	.word	0x000001a0
        /*0930*/ 	.short	0x010a
        /*0932*/ 	.byte	0x21
	.zero		1


	//   ....[131]....
        /*0934*/ 	.word	0x000023a0
        /*0938*/ 	.word	0x000000ff
        /*093c*/ 	.word	0x000001a0
        /*0940*/ 	.short	0x010a
        /*0942*/ 	.byte	0x05
	.zero		1


	//   ....[132]....
        /*0944*/ 	.word	0x000024b0
        /*0948*/ 	.word	0x000000ff
        /*094c*/ 	.word	0x00000368
        /*0950*/ 	.short	0x0101
        /*0952*/ 	.byte	0x06
	.zero		1


	//   ....[133]....
        /*0954*/ 	.word	0x000024d0
        /*0958*/ 	.word	0x000000ff
        /*095c*/ 	.word	0x000001a0
        /*0960*/ 	.short	0x010a
        /*0962*/ 	.byte	0x04
	.zero		1


	//   ....[134]....
        /*0964*/ 	.word	0x00002550
        /*0968*/ 	.word	0x000000ff
        /*096c*/ 	.word	0x000001a0
        /*0970*/ 	.short	0x010a
        /*0972*/ 	.byte	0x11
	.zero		1


	//   ....[135]....
        /*0974*/ 	.word	0x000026e0
        /*0978*/ 	.word	0x000000ff
        /*097c*/ 	.word	0x000001a0
        /*0980*/ 	.short	0x010a
        /*0982*/ 	.byte	0x05
	.zero		1


	//   ....[136]....
        /*0984*/ 	.word	0x00002840
        /*0988*/ 	.word	0x00000003
        /*098c*/ 	.word	0x00000370
        /*0990*/ 	.short	0x010a
        /*0992*/ 	.byte	0xff
	.zero		1


	//   ....[137]....
        /*0994*/ 	.word	0x00002990
        /*0998*/ 	.word	0x00000000
        /*099c*/ 	.word	0x00000000
        /*09a0*/ 	.short	0x0101
        /*09a2*/ 	.byte	0xff
	.zero		1


	//   ....[138]....
        /*09a4*/ 	.word	0x00002f30
        /*09a8*/ 	.word	0x000000ff
        /*09ac*/ 	.word	0x00000000
        /*09b0*/ 	.short	0x010a
        /*09b2*/ 	.byte	0x04
	.zero		1


	//   ....[139]....
        /*09b4*/ 	.word	0x00002fc0
        /*09b8*/ 	.word	0x000000ff
        /*09bc*/ 	.word	0x00000000
        /*09c0*/ 	.short	0x010a
        /*09c2*/ 	.byte	0x05
	.zero		1


	//   ....[140]....
        /*09c4*/ 	.word	0x00003050
        /*09c8*/ 	.word	0x000000ff
        /*09cc*/ 	.word	0x00000000
        /*09d0*/ 	.short	0x010a
        /*09d2*/ 	.byte	0x05
	.zero		1


	//   ....[141]....
        /*09d4*/ 	.word	0x000030e0
        /*09d8*/ 	.word	0x000000ff
        /*09dc*/ 	.word	0x00000000
        /*09e0*/ 	.short	0x010a
        /*09e2*/ 	.byte	0x05
	.zero		1


	//   ....[142]....
        /*09e4*/ 	.word	0x00003170
        /*09e8*/ 	.word	0x000000ff
        /*09ec*/ 	.word	0x00000000
        /*09f0*/ 	.short	0x010a
        /*09f2*/ 	.byte	0x05
	.zero		1


	//   ....[143]....
        /*09f4*/ 	.word	0x00003200
        /*09f8*/ 	.word	0x000000ff
        /*09fc*/ 	.word	0x00000000
        /*0a00*/ 	.short	0x010a
        /*0a02*/ 	.byte	0x05
	.zero		1


	//   ....[144]....
        /*0a04*/ 	.word	0x00003290
        /*0a08*/ 	.word	0x000000ff
        /*0a0c*/ 	.word	0x00000000
        /*0a10*/ 	.short	0x010a
        /*0a12*/ 	.byte	0x05
	.zero		1


	//   ....[145]....
        /*0a14*/ 	.word	0x00003320
        /*0a18*/ 	.word	0x000000ff
        /*0a1c*/ 	.word	0x00000000
        /*0a20*/ 	.short	0x010a
        /*0a22*/ 	.byte	0x05
	.zero		1


	//   ....[146]....
        /*0a24*/ 	.word	0x000033b0
        /*0a28*/ 	.word	0x000000ff
        /*0a2c*/ 	.word	0x00000000
        /*0a30*/ 	.short	0x010a
        /*0a32*/ 	.byte	0x05
	.zero		1


	//   ....[147]....
        /*0a34*/ 	.word	0x00003440
        /*0a38*/ 	.word	0x000000ff
        /*0a3c*/ 	.word	0x00000000
        /*0a40*/ 	.short	0x010a
        /*0a42*/ 	.byte	0x05
	.zero		1


	//   ....[148]....
        /*0a44*/ 	.word	0x000034d0
        /*0a48*/ 	.word	0x000000ff
        /*0a4c*/ 	.word	0x00000000
        /*0a50*/ 	.short	0x010a
        /*0a52*/ 	.byte	0x05
	.zero		1


	//   ....[149]....
        /*0a54*/ 	.word	0x00003560
        /*0a58*/ 	.word	0x000000ff
        /*0a5c*/ 	.word	0x00000000
        /*0a60*/ 	.short	0x010a
        /*0a62*/ 	.byte	0x05
	.zero		1


	//   ....[150]....
        /*0a64*/ 	.word	0x000035f0
        /*0a68*/ 	.word	0x000000ff
        /*0a6c*/ 	.word	0x00000000
        /*0a70*/ 	.short	0x010a
        /*0a72*/ 	.byte	0x05
	.zero		1


	//   ....[151]....
        /*0a74*/ 	.word	0x00003680
        /*0a78*/ 	.word	0x000000ff
        /*0a7c*/ 	.word	0x00000000
        /*0a80*/ 	.short	0x010a
        /*0a82*/ 	.byte	0x05
	.zero		1


	//   ....[152]....
        /*0a84*/ 	.word	0x00003710
        /*0a88*/ 	.word	0x000000ff
        /*0a8c*/ 	.word	0x00000000
        /*0a90*/ 	.short	0x010a
        /*0a92*/ 	.byte	0x05
	.zero		1


	//   ....[153]....
        /*0a94*/ 	.word	0x000037a0
        /*0a98*/ 	.word	0x000000ff
        /*0a9c*/ 	.word	0x00000000
        /*0aa0*/ 	.short	0x010a
        /*0aa2*/ 	.byte	0x05
	.zero		1


	//   ....[154]....
        /*0aa4*/ 	.word	0x00003830
        /*0aa8*/ 	.word	0x000000ff
        /*0aac*/ 	.word	0x00000000
        /*0ab0*/ 	.short	0x010a
        /*0ab2*/ 	.byte	0x05
	.zero		1


	//   ....[155]....
        /*0ab4*/ 	.word	0x000038c0
        /*0ab8*/ 	.word	0x000000ff
        /*0abc*/ 	.word	0x00000000
        /*0ac0*/ 	.short	0x010a
        /*0ac2*/ 	.byte	0x05
	.zero		1


	//   ....[156]....
        /*0ac4*/ 	.word	0x00003950
        /*0ac8*/ 	.word	0x000000ff
        /*0acc*/ 	.word	0x00000000
        /*0ad0*/ 	.short	0x010a
        /*0ad2*/ 	.byte	0x05
	.zero		1


	//   ....[157]....
        /*0ad4*/ 	.word	0x000039e0
        /*0ad8*/ 	.word	0x000000ff
        /*0adc*/ 	.word	0x00000000
        /*0ae0*/ 	.short	0x010a
        /*0ae2*/ 	.byte	0x05
	.zero		1


	//   ....[158]....
        /*0ae4*/ 	.word	0x00003a70
        /*0ae8*/ 	.word	0x000000ff
        /*0aec*/ 	.word	0x00000000
        /*0af0*/ 	.short	0x010a
        /*0af2*/ 	.byte	0x05
	.zero		1


	//   ....[159]....
        /*0af4*/ 	.word	0x00003b00
        /*0af8*/ 	.word	0x000000ff
        /*0afc*/ 	.word	0x00000000
        /*0b00*/ 	.short	0x010a
        /*0b02*/ 	.byte	0x05
	.zero		1


	//   ....[160]....
        /*0b04*/ 	.word	0x00003b90
        /*0b08*/ 	.word	0x000000ff
        /*0b0c*/ 	.word	0x00000000
        /*0b10*/ 	.short	0x010a
        /*0b12*/ 	.byte	0x05
	.zero		1


	//   ....[161]....
        /*0b14*/ 	.word	0x00003c20
        /*0b18*/ 	.word	0x000000ff
        /*0b1c*/ 	.word	0x00000000
        /*0b20*/ 	.short	0x010a
        /*0b22*/ 	.byte	0x05
	.zero		1


	//   ....[162]....
        /*0b24*/ 	.word	0x00003cb0
        /*0b28*/ 	.word	0x000000ff
        /*0b2c*/ 	.word	0x00000000
        /*0b30*/ 	.short	0x010a
        /*0b32*/ 	.byte	0x05
	.zero		1


	//   ....[163]....
        /*0b34*/ 	.word	0x00003d40
        /*0b38*/ 	.word	0x000000ff
        /*0b3c*/ 	.word	0x00000000
        /*0b40*/ 	.short	0x010a
        /*0b42*/ 	.byte	0x05
	.zero		1


	//   ....[164]....
        /*0b44*/ 	.word	0x00003dd0
        /*0b48*/ 	.word	0x000000ff
        /*0b4c*/ 	.word	0x00000000
        /*0b50*/ 	.short	0x010a
        /*0b52*/ 	.byte	0x05
	.zero		1


	//   ....[165]....
        /*0b54*/ 	.word	0x00003e60
        /*0b58*/ 	.word	0x000000ff
        /*0b5c*/ 	.word	0x00000000
        /*0b60*/ 	.short	0x010a
        /*0b62*/ 	.byte	0x05
	.zero		1


	//   ....[166]....
        /*0b64*/ 	.word	0x00003ef0
        /*0b68*/ 	.word	0x000000ff
        /*0b6c*/ 	.word	0x00000000
        /*0b70*/ 	.short	0x010a
        /*0b72*/ 	.byte	0x05
	.zero		1


	//   ....[167]....
        /*0b74*/ 	.word	0x00003f80
        /*0b78*/ 	.word	0x000000ff
        /*0b7c*/ 	.word	0x00000000
        /*0b80*/ 	.short	0x010a
        /*0b82*/ 	.byte	0x05
	.zero		1


	//   ....[168]....
        /*0b84*/ 	.word	0x00004010
        /*0b88*/ 	.word	0x000000ff
        /*0b8c*/ 	.word	0x00000000
        /*0b90*/ 	.short	0x010a
        /*0b92*/ 	.byte	0x05
	.zero		1


	//   ....[169]....
        /*0b94*/ 	.word	0x000040a0
        /*0b98*/ 	.word	0x000000ff
        /*0b9c*/ 	.word	0x00000000
        /*0ba0*/ 	.short	0x010a
        /*0ba2*/ 	.byte	0x05
	.zero		1


	//   ....[170]....
        /*0ba4*/ 	.word	0x00004130
        /*0ba8*/ 	.word	0x000000ff
        /*0bac*/ 	.word	0x00000000
        /*0bb0*/ 	.short	0x010a
        /*0bb2*/ 	.byte	0x05
	.zero		1


	//   ....[171]....
        /*0bb4*/ 	.word	0x000041c0
        /*0bb8*/ 	.word	0x000000ff
        /*0bbc*/ 	.word	0x00000000
        /*0bc0*/ 	.short	0x010a
        /*0bc2*/ 	.byte	0x05
	.zero		1


	//   ....[172]....
        /*0bc4*/ 	.word	0x00004250
        /*0bc8*/ 	.word	0x000000ff
        /*0bcc*/ 	.word	0x00000000
        /*0bd0*/ 	.short	0x010a
        /*0bd2*/ 	.byte	0x05
	.zero		1


	//   ....[173]....
        /*0bd4*/ 	.word	0x000042e0
        /*0bd8*/ 	.word	0x000000ff
        /*0bdc*/ 	.word	0x00000000
        /*0be0*/ 	.short	0x010a
        /*0be2*/ 	.byte	0x05
	.zero		1


	//   ....[174]....
        /*0be4*/ 	.word	0x00004370
        /*0be8*/ 	.word	0x000000ff
        /*0bec*/ 	.word	0x00000000
        /*0bf0*/ 	.short	0x010a
        /*0bf2*/ 	.byte	0x05
	.zero		1


	//   ....[175]....
        /*0bf4*/ 	.word	0x00004400
        /*0bf8*/ 	.word	0x000000ff
        /*0bfc*/ 	.word	0x00000000
        /*0c00*/ 	.short	0x010a
        /*0c02*/ 	.byte	0x05
	.zero		1


	//   ....[176]....
        /*0c04*/ 	.word	0x00004490
        /*0c08*/ 	.word	0x000000ff
        /*0c0c*/ 	.word	0x00000000
        /*0c10*/ 	.short	0x010a
        /*0c12*/ 	.byte	0x05
	.zero		1


	//   ....[177]....
        /*0c14*/ 	.word	0x00004520
        /*0c18*/ 	.word	0x000000ff
        /*0c1c*/ 	.word	0x00000000
        /*0c20*/ 	.short	0x010a
        /*0c22*/ 	.byte	0x05
	.zero		1


	//   ....[178]....
        /*0c24*/ 	.word	0x000045b0
        /*0c28*/ 	.word	0x000000ff
        /*0c2c*/ 	.word	0x00000000
        /*0c30*/ 	.short	0x010a
        /*0c32*/ 	.byte	0x05
	.zero		1


	//   ....[179]....
        /*0c34*/ 	.word	0x00004640
        /*0c38*/ 	.word	0x000000ff
        /*0c3c*/ 	.word	0x00000000
        /*0c40*/ 	.short	0x010a
        /*0c42*/ 	.byte	0x05
	.zero		1


	//   ....[180]....
        /*0c44*/ 	.word	0x000046d0
        /*0c48*/ 	.word	0x000000ff
        /*0c4c*/ 	.word	0x00000000
        /*0c50*/ 	.short	0x010a
        /*0c52*/ 	.byte	0x05
	.zero		1


	//   ....[181]....
        /*0c54*/ 	.word	0x00004760
        /*0c58*/ 	.word	0x000000ff
        /*0c5c*/ 	.word	0x00000000
        /*0c60*/ 	.short	0x010a
        /*0c62*/ 	.byte	0x05
	.zero		1


	//   ....[182]....
        /*0c64*/ 	.word	0x000047f0
        /*0c68*/ 	.word	0x000000ff
        /*0c6c*/ 	.word	0x00000000
        /*0c70*/ 	.short	0x010a
        /*0c72*/ 	.byte	0x05
	.zero		1


	//   ....[183]....
        /*0c74*/ 	.word	0x00004880
        /*0c78*/ 	.word	0x000000ff
        /*0c7c*/ 	.word	0x00000000
        /*0c80*/ 	.short	0x010a
        /*0c82*/ 	.byte	0x05
	.zero		1


	//   ....[184]....
        /*0c84*/ 	.word	0x00004910
        /*0c88*/ 	.word	0x000000ff
        /*0c8c*/ 	.word	0x00000000
        /*0c90*/ 	.short	0x010a
        /*0c92*/ 	.byte	0x05
	.zero		1


	//   ....[185]....
        /*0c94*/ 	.word	0x000049a0
        /*0c98*/ 	.word	0x000000ff
        /*0c9c*/ 	.word	0x00000000
        /*0ca0*/ 	.short	0x010a
        /*0ca2*/ 	.byte	0x05
	.zero		1


	//   ....[186]....
        /*0ca4*/ 	.word	0x00004a30
        /*0ca8*/ 	.word	0x000000ff
        /*0cac*/ 	.word	0x00000000
        /*0cb0*/ 	.short	0x010a
        /*0cb2*/ 	.byte	0x05
	.zero		1


	//   ....[187]....
        /*0cb4*/ 	.word	0x00004ac0
        /*0cb8*/ 	.word	0x000000ff
        /*0cbc*/ 	.word	0x00000000
        /*0cc0*/ 	.short	0x010a
        /*0cc2*/ 	.byte	0x05
	.zero		1


	//   ....[188]....
        /*0cc4*/ 	.word	0x00004b50
        /*0cc8*/ 	.word	0x000000ff
        /*0ccc*/ 	.word	0x00000000
        /*0cd0*/ 	.short	0x010a
        /*0cd2*/ 	.byte	0x05
	.zero		1


	//   ....[189]....
        /*0cd4*/ 	.word	0x00004bf0
        /*0cd8*/ 	.word	0x00000000
        /*0cdc*/ 	.word	0x00000000
        /*0ce0*/ 	.short	0x010a
        /*0ce2*/ 	.byte	0xff
	.zero		1


	//   ....[190]....
        /*0ce4*/ 	.word	0x00004d10
        /*0ce8*/ 	.word	0x00000002
        /*0cec*/ 	.word	0x000003d0
        /*0cf0*/ 	.short	0x010a
        /*0cf2*/ 	.byte	0xff
	.zero		1


	//   ....[191]....
        /*0cf4*/ 	.word	0x00004d80
        /*0cf8*/ 	.word	0x00000002
        /*0cfc*/ 	.word	0x00000000
        /*0d00*/ 	.short	0x0101
        /*0d02*/ 	.byte	0xff
	.zero		1


	//   ....[192]....
        /*0d04*/ 	.word	0x00004da0
        /*0d08*/ 	.word	0x000000ff
        /*0d0c*/ 	.word	0x00000380
        /*0d10*/ 	.short	0x010a
        /*0d12*/ 	.byte	0x04
	.zero		1


	//   ....[193]....
        /*0d14*/ 	.word	0x00004ec0
        /*0d18*/ 	.word	0x00000002
        /*0d1c*/ 	.word	0x00000370
        /*0d20*/ 	.short	0x010a
        /*0d22*/ 	.byte	0xff
	.zero		1


	//   ....[194]....
        /*0d24*/ 	.word	0x00004fc0
        /*0d28*/ 	.word	0x00000002
        /*0d2c*/ 	.word	0x00000000
        /*0d30*/ 	.short	0x0101
        /*0d32*/ 	.byte	0xff
	.zero		1


	//   ....[195]....
        /*0d34*/ 	.word	0x00005050
        /*0d38*/ 	.word	0x000000ff
        /*0d3c*/ 	.word	0x00000380
        /*0d40*/ 	.short	0x0106
        /*0d42*/ 	.byte	0x04
	.zero		1


	//   ....[196]....
        /*0d44*/ 	.word	0x00005070
        /*0d48*/ 	.word	0x000000ff
        /*0d4c*/ 	.word	0x00000380
        /*0d50*/ 	.short	0x010a
        /*0d52*/ 	.byte	0x04
	.zero		1


	//   ....[197]....
        /*0d54*/ 	.word	0x00005100
        /*0d58*/ 	.word	0x000000ff
        /*0d5c*/ 	.word	0x00000380
        /*0d60*/ 	.short	0x0106
        /*0d62*/ 	.byte	0x07
	.zero		1


	//   ....[198]....
        /*0d64*/ 	.word	0x00005140
        /*0d68*/ 	.word	0x00000000
        /*0d6c*/ 	.word	0x00000380
        /*0d70*/ 	.short	0x010a
        /*0d72*/ 	.byte	0xff
	.zero		1


	//   ....[199]....
        /*0d74*/ 	.word	0x00005380
        /*0d78*/ 	.word	0x000000ff
        /*0d7c*/ 	.word	0x00000008
        /*0d80*/ 	.short	0x010a
        /*0d82*/ 	.byte	0x05
	.zero		1


	//   ....[200]....
        /*0d84*/ 	.word	0x000053a0
        /*0d88*/ 	.word	0x000000ff
        /*0d8c*/ 	.word	0x00000008
        /*0d90*/ 	.short	0x010a
        /*0d92*/ 	.byte	0x05
	.zero		1


	//   ....[201]....
        /*0d94*/ 	.word	0x00005530
        /*0d98*/ 	.word	0x000000ff
        /*0d9c*/ 	.word	0x00000008
        /*0da0*/ 	.short	0x010a
        /*0da2*/ 	.byte	0x05
	.zero		1


	//   ....[202]....
        /*0da4*/ 	.word	0x00005550
        /*0da8*/ 	.word	0x000000ff
        /*0dac*/ 	.word	0x00000008
        /*0db0*/ 	.short	0x010a
        /*0db2*/ 	.byte	0x05
	.zero		1


	//   ....[203]....
        /*0db4*/ 	.word	0x00005610
        /*0db8*/ 	.word	0x000000ff
        /*0dbc*/ 	.word	0x00000000
        /*0dc0*/ 	.short	0x0101
        /*0dc2*/ 	.byte	0x04
	.zero		1


	//   ....[204]....
        /*0dc4*/ 	.word	0x000058f0
        /*0dc8*/ 	.word	0x00000000
        /*0dcc*/ 	.word	0x00000370
        /*0dd0*/ 	.short	0x010a
        /*0dd2*/ 	.byte	0xff
	.zero		1


	//   ....[205]....
        /*0dd4*/ 	.word	0x000059b0
        /*0dd8*/ 	.word	0x00000000
        /*0ddc*/ 	.word	0x00000000
        /*0de0*/ 	.short	0x0101
        /*0de2*/ 	.byte	0xff
	.zero		1


	//   ....[206]....
        /*0de4*/ 	.word	0x00005a60
        /*0de8*/ 	.word	0x000000ff
        /*0dec*/ 	.word	0x00000000
        /*0df0*/ 	.short	0x010a
        /*0df2*/ 	.byte	0x04
	.zero		1


	//   ....[207]....
        /*0df4*/ 	.word	0x00005a70
        /*0df8*/ 	.word	0x000000ff
        /*0dfc*/ 	.word	0x000003b0
        /*0e00*/ 	.short	0x010a
        /*0e02*/ 	.byte	0x13
	.zero		1


	//   ....[208]....
        /*0e04*/ 	.word	0x00005b30
        /*0e08*/ 	.word	0x000000ff
        /*0e0c*/ 	.word	0x00000000
        /*0e10*/ 	.short	0x010a
        /*0e12*/ 	.byte	0x06
	.zero		1


	//   ....[209]....
        /*0e14*/ 	.word	0x00005c50
        /*0e18*/ 	.word	0x000000ff
        /*0e1c*/ 	.word	0x00000000
        /*0e20*/ 	.short	0x010a
        /*0e22*/ 	.byte	0x04
	.zero		1


	//   ....[210]....
        /*0e24*/ 	.word	0x00005e70
        /*0e28*/ 	.word	0x000000ff
        /*0e2c*/ 	.word	0x00000000
        /*0e30*/ 	.short	0x010a
        /*0e32*/ 	.byte	0x04
	.zero		1


	//   ....[211]....
        /*0e34*/ 	.word	0x00005f00
        /*0e38*/ 	.word	0x000000ff
        /*0e3c*/ 	.word	0x00000000
        /*0e40*/ 	.short	0x010a
        /*0e42*/ 	.byte	0x05
	.zero		1


	//   ....[212]....
        /*0e44*/ 	.word	0x00005f90
        /*0e48*/ 	.word	0x000000ff
        /*0e4c*/ 	.word	0x00000000
        /*0e50*/ 	.short	0x010a
        /*0e52*/ 	.byte	0x05
	.zero		1


	//   ....[213]....
        /*0e54*/ 	.word	0x00006030
        /*0e58*/ 	.word	0x00000000
        /*0e5c*/ 	.word	0x00000000
        /*0e60*/ 	.short	0x010a
        /*0e62*/ 	.byte	0xff
	.zero		1


	//   ....[214]....
        /*0e64*/ 	.word	0x00006070
        /*0e68*/ 	.word	0x00000000
        /*0e6c*/ 	.word	0x00000000
        /*0e70*/ 	.short	0x010a
        /*0e72*/ 	.byte	0xff
	.zero		1


	//   ....[215]....
        /*0e74*/ 	.word	0x000060e0
        /*0e78*/ 	.word	0x000000ff
        /*0e7c*/ 	.word	0x00000000
        /*0e80*/ 	.short	0x0101
        /*0e82*/ 	.byte	0x04
	.zero		1


	//   ....[216]....
        /*0e84*/ 	.word	0x00006120
        /*0e88*/ 	.word	0x000000ff
        /*0e8c*/ 	.word	0x000003f0
        /*0e90*/ 	.short	0x010a
        /*0e92*/ 	.byte	0x0d
	.zero		1


	//   ....[217]....
        /*0e94*/ 	.word	0x00006170
        /*0e98*/ 	.word	0x000000ff
        /*0e9c*/ 	.word	0x00000000
        /*0ea0*/ 	.short	0x0101
        /*0ea2*/ 	.byte	0x04
	.zero		1


	//   ....[218]....
        /*0ea4*/ 	.word	0x000065f0
        /*0ea8*/ 	.word	0x0000000c
        /*0eac*/ 	.word	0x00000370
        /*0eb0*/ 	.short	0x010a
        /*0eb2*/ 	.byte	0xff
	.zero		1


	//   ....[219]....
        /*0eb4*/ 	.word	0x00006760
        /*0eb8*/ 	.word	0x00000000
        /*0ebc*/ 	.word	0x00000000
        /*0ec0*/ 	.short	0x0101
        /*0ec2*/ 	.byte	0xff
	.zero		1


	//   ....[220]....
        /*0ec4*/ 	.word	0x00006bf0
        /*0ec8*/ 	.word	0x000000ff
        /*0ecc*/ 	.word	0x00000368
        /*0ed0*/ 	.short	0x010a
        /*0ed2*/ 	.byte	0x15
	.zero		1


	//   ....[221]....
        /*0ed4*/ 	.word	0x00006d70
        /*0ed8*/ 	.word	0x000000ff
        /*0edc*/ 	.word	0x00000350
        /*0ee0*/ 	.short	0x010a
        /*0ee2*/ 	.byte	0x15
	.zero		1


	//   ....[222]....
        /*0ee4*/ 	.word	0x00006f60
        /*0ee8*/ 	.word	0x000000ff
        /*0eec*/ 	.word	0x00000340
        /*0ef0*/ 	.short	0x010b
        /*0ef2*/ 	.byte	0x15
	.zero		1


	//   ....[223]....
        /*0ef4*/ 	.word	0x00006f70
        /*0ef8*/ 	.word	0x000000ff
        /*0efc*/ 	.word	0x00000000
        /*0f00*/ 	.short	0x0101
        /*0f02*/ 	.byte	0x06
	.zero		1


	//   ....[224]....
        /*0f04*/ 	.word	0x00006f80
        /*0f08*/ 	.word	0x000000ff
        /*0f0c*/ 	.word	0x00000358
        /*0f10*/ 	.short	0x010a
        /*0f12*/ 	.byte	0x15
	.zero		1


	//   ....[225]....
        /*0f14*/ 	.word	0x000071c0
        /*0f18*/ 	.word	0x000000ff
        /*0f1c*/ 	.word	0x00000348
        /*0f20*/ 	.short	0x010b
        /*0f22*/ 	.byte	0x15
	.zero		1


	//   ....[226]....
        /*0f24*/ 	.word	0x000071d0
        /*0f28*/ 	.word	0x000000ff
        /*0f2c*/ 	.word	0x00000000
        /*0f30*/ 	.short	0x0101
        /*0f32*/ 	.byte	0x25
	.zero		1


	//   ....[227]....
        /*0f34*/ 	.word	0x00007210
        /*0f38*/ 	.word	0x000000ff
        /*0f3c*/ 	.word	0x00000350
        /*0f40*/ 	.short	0x010a
        /*0f42*/ 	.byte	0x15
	.zero		1


	//   ....[228]....
        /*0f44*/ 	.word	0x00007250
        /*0f48*/ 	.word	0x00000000
        /*0f4c*/ 	.word	0x00000358
        /*0f50*/ 	.short	0x010a
        /*0f52*/ 	.byte	0xff
	.zero		1


	//   ....[229]....
        /*0f54*/ 	.word	0x00007570
        /*0f58*/ 	.word	0x00000003
        /*0f5c*/ 	.word	0x00000370
        /*0f60*/ 	.short	0x010a
        /*0f62*/ 	.byte	0xff
	.zero		1


	//   ....[230]....
        /*0f64*/ 	.word	0x000076f0
        /*0f68*/ 	.word	0x00000000
        /*0f6c*/ 	.word	0x00000000
        /*0f70*/ 	.short	0x0101
        /*0f72*/ 	.byte	0xff
	.zero		1


	//   ....[231]....
        /*0f74*/ 	.word	0x00008190
        /*0f78*/ 	.word	0x00000004
        /*0f7c*/ 	.word	0x00000340
        /*0f80*/ 	.short	0x010a
        /*0f82*/ 	.byte	0xff
	.zero		1


	//   ....[232]....
        /*0f84*/ 	.word	0x000081a0
        /*0f88*/ 	.word	0x00000052
        /*0f8c*/ 	.word	0x00000390
        /*0f90*/ 	.short	0x010a
        /*0f92*/ 	.byte	0xff
	.zero		1


	//   ....[233]....
        /*0f94*/ 	.word	0x00008310
        /*0f98*/ 	.word	0x00000004
        /*0f9c*/ 	.word	0x00000340
        /*0fa0*/ 	.short	0x010a
        /*0fa2*/ 	.byte	0xff
	.zero		1


	//   ....[234]....
        /*0fa4*/ 	.word	0x00008430
        /*0fa8*/ 	.word	0x00000000
        /*0fac*/ 	.word	0x00000000
        /*0fb0*/ 	.short	0x0101
        /*0fb2*/ 	.byte	0xff
	.zero		1


	//   ....[235]....
        /*0fb4*/ 	.word	0x000084b0
        /*0fb8*/ 	.word	0x00000052
        /*0fbc*/ 	.word	0x00000390
        /*0fc0*/ 	.short	0x010a
        /*0fc2*/ 	.byte	0xff
	.zero		1


	//   ....[236]....
        /*0fc4*/ 	.word	0x00009080
        /*0fc8*/ 	.word	0x00000003
        /*0fcc*/ 	.word	0x00000340
        /*0fd0*/ 	.short	0x010a
        /*0fd2*/ 	.byte	0xff
	.zero		1


	//   ....[237]....
        /*0fd4*/ 	.word	0x00009130
        /*0fd8*/ 	.word	0x00000003
        /*0fdc*/ 	.word	0x00000340
        /*0fe0*/ 	.short	0x010a
        /*0fe2*/ 	.byte	0xff
	.zero		1


	//   ....[238]....
        /*0fe4*/ 	.word	0x00009250
        /*0fe8*/ 	.word	0x00000000
        /*0fec*/ 	.word	0x00000000
        /*0ff0*/ 	.short	0x0101
        /*0ff2*/ 	.byte	0xff
	.zero		1


	//   ....[239]....
        /*0ff4*/ 	.word	0x00009510
        /*0ff8*/ 	.word	0x00000052
        /*0ffc*/ 	.word	0x00000000
        /*1000*/ 	.short	0x0101
        /*1002*/ 	.byte	0xff
	.zero		1


	//   ....[240]....
        /*1004*/ 	.word	0x00009f80
        /*1008*/ 	.word	0x00000000
        /*100c*/ 	.word	0x000003e0
        /*1010*/ 	.short	0x010a
        /*1012*/ 	.byte	0xff
	.zero		1


	//   ....[241]....
        /*1014*/ 	.word	0x00009fe0
        /*1018*/ 	.word	0x00000000
        /*101c*/ 	.word	0x000001a0
        /*1020*/ 	.short	0x010a
        /*1022*/ 	.byte	0xff
	.zero		1


	//   ....[242]....
        /*1024*/ 	.word	0x0000a040
        /*1028*/ 	.word	0x00000000
        /*102c*/ 	.word	0x000001a0
        /*1030*/ 	.short	0x010a
        /*1032*/ 	.byte	0xff
	.zero		1


	//   ....[243]....
        /*1034*/ 	.word	0x0000a090
        /*1038*/ 	.word	0x00000003
        /*103c*/ 	.word	0x00000370
        /*1040*/ 	.short	0x010a
        /*1042*/ 	.byte	0xff
	.zero		1


	//   ....[244]....
        /*1044*/ 	.word	0x0000a0f0
        /*1048*/ 	.word	0x00000000
        /*104c*/ 	.word	0x00000000
        /*1050*/ 	.short	0x010a
        /*1052*/ 	.byte	0xff
	.zero		1


	//   ....[245]....
        /*1054*/ 	.word	0x0000a150
        /*1058*/ 	.word	0x00000000
        /*105c*/ 	.word	0x00000000
        /*1060*/ 	.short	0x010a
        /*1062*/ 	.byte	0xff
	.zero		1


	//   ....[246]....
        /*1064*/ 	.word	0x0000a1b0
        /*1068*/ 	.word	0x00000000
        /*106c*/ 	.word	0x00000000
        /*1070*/ 	.short	0x010a
        /*1072*/ 	.byte	0xff
	.zero		1


	//   ....[247]....
        /*1074*/ 	.word	0x0000a210
        /*1078*/ 	.word	0x00000000
        /*107c*/ 	.word	0x00000000
        /*1080*/ 	.short	0x010a
        /*1082*/ 	.byte	0xff
	.zero		1


	//   ....[248]....
        /*1084*/ 	.word	0x0000a270
        /*1088*/ 	.word	0x00000000
        /*108c*/ 	.word	0x00000000
        /*1090*/ 	.short	0x010a
        /*1092*/ 	.byte	0xff
	.zero		1


	//   ....[249]....
        /*1094*/ 	.word	0x0000a2d0
        /*1098*/ 	.word	0x00000000
        /*109c*/ 	.word	0x00000000
        /*10a0*/ 	.short	0x010a
        /*10a2*/ 	.byte	0xff
	.zero		1


	//   ....[250]....
        /*10a4*/ 	.word	0x0000a330
        /*10a8*/ 	.word	0x00000000
        /*10ac*/ 	.word	0x00000000
        /*10b0*/ 	.short	0x010a
        /*10b2*/ 	.byte	0xff
	.zero		1


	//   ....[251]....
        /*10b4*/ 	.word	0x0000a390
        /*10b8*/ 	.word	0x00000000
        /*10bc*/ 	.word	0x00000000
        /*10c0*/ 	.short	0x010a
        /*10c2*/ 	.byte	0xff
	.zero		1


	//   ....[252]....
        /*10c4*/ 	.word	0x0000a3f0
        /*10c8*/ 	.word	0x00000000
        /*10cc*/ 	.word	0x00000000
        /*10d0*/ 	.short	0x010a
        /*10d2*/ 	.byte	0xff
	.zero		1


	//   ....[253]....
        /*10d4*/ 	.word	0x0000a450
        /*10d8*/ 	.word	0x00000000
        /*10dc*/ 	.word	0x00000000
        /*10e0*/ 	.short	0x010a
        /*10e2*/ 	.byte	0xff
	.zero		1


	//   ....[254]....
        /*10e4*/ 	.word	0x0000a4b0
        /*10e8*/ 	.word	0x00000000
        /*10ec*/ 	.word	0x00000000
        /*10f0*/ 	.short	0x010a
        /*10f2*/ 	.byte	0xff
	.zero		1


	//   ....[255]....
        /*10f4*/ 	.word	0x0000a510
        /*10f8*/ 	.word	0x00000000
        /*10fc*/ 	.word	0x00000000
        /*1100*/ 	.short	0x010a
        /*1102*/ 	.byte	0xff
	.zero		1


	//   ....[0]....
        /*1104*/ 	.word	0x0000a570
        /*1108*/ 	.word	0x00000000
        /*110c*/ 	.word	0x00000000
        /*1110*/ 	.short	0x010a
        /*1112*/ 	.byte	0xff
	.zero		1


	//   ....[1]....
        /*1114*/ 	.word	0x0000a5d0
        /*1118*/ 	.word	0x00000000
        /*111c*/ 	.word	0x00000000
        /*1120*/ 	.short	0x010a
        /*1122*/ 	.byte	0xff
	.zero		1


	//   ....[2]....
        /*1124*/ 	.word	0x0000a630
        /*1128*/ 	.word	0x00000000
        /*112c*/ 	.word	0x00000000
        /*1130*/ 	.short	0x010a
        /*1132*/ 	.byte	0xff
	.zero		1


	//   ....[3]....
        /*1134*/ 	.word	0x0000a690
        /*1138*/ 	.word	0x00000000
        /*113c*/ 	.word	0x00000000
        /*1140*/ 	.short	0x010a
        /*1142*/ 	.byte	0xff
	.zero		1


	//   ....[4]....
        /*1144*/ 	.word	0x0000a6f0
        /*1148*/ 	.word	0x00000000
        /*114c*/ 	.word	0x00000000
        /*1150*/ 	.short	0x010a
        /*1152*/ 	.byte	0xff
	.zero		1


	//   ....[5]....
        /*1154*/ 	.word	0x0000a750
        /*1158*/ 	.word	0x00000000
        /*115c*/ 	.word	0x00000000
        /*1160*/ 	.short	0x010a
        /*1162*/ 	.byte	0xff
	.zero		1


	//   ....[6]....
        /*1164*/ 	.word	0x0000a7b0
        /*1168*/ 	.word	0x00000000
        /*116c*/ 	.word	0x00000000
        /*1170*/ 	.short	0x010a
        /*1172*/ 	.byte	0xff
	.zero		1


	//   ....[7]....
        /*1174*/ 	.word	0x0000a810
        /*1178*/ 	.word	0x00000000
        /*117c*/ 	.word	0x00000000
        /*1180*/ 	.short	0x010a
        /*1182*/ 	.byte	0xff
	.zero		1


	//   ....[8]....
        /*1184*/ 	.word	0x0000a870
        /*1188*/ 	.word	0x00000000
        /*118c*/ 	.word	0x00000000
        /*1190*/ 	.short	0x010a
        /*1192*/ 	.byte	0xff
	.zero		1


	//   ....[9]....
        /*1194*/ 	.word	0x0000a8d0
        /*1198*/ 	.word	0x00000000
        /*119c*/ 	.word	0x00000000
        /*11a0*/ 	.short	0x010a
        /*11a2*/ 	.byte	0xff
	.zero		1


	//   ....[10]....
        /*11a4*/ 	.word	0x0000a930
        /*11a8*/ 	.word	0x00000000
        /*11ac*/ 	.word	0x00000000
        /*11b0*/ 	.short	0x010a
        /*11b2*/ 	.byte	0xff
	.zero		1


	//   ....[11]....
        /*11b4*/ 	.word	0x0000a990
        /*11b8*/ 	.word	0x00000000
        /*11bc*/ 	.word	0x00000000
        /*11c0*/ 	.short	0x010a
        /*11c2*/ 	.byte	0xff
	.zero		1


	//   ....[12]....
        /*11c4*/ 	.word	0x0000a9f0
        /*11c8*/ 	.word	0x00000000
        /*11cc*/ 	.word	0x00000000
        /*11d0*/ 	.short	0x010a
        /*11d2*/ 	.byte	0xff
	.zero		1


	//   ....[13]....
        /*11d4*/ 	.word	0x0000aa50
        /*11d8*/ 	.word	0x00000000
        /*11dc*/ 	.word	0x00000000
        /*11e0*/ 	.short	0x010a
        /*11e2*/ 	.byte	0xff
	.zero		1


	//   ....[14]....
        /*11e4*/ 	.word	0x0000aab0
        /*11e8*/ 	.word	0x00000000
        /*11ec*/ 	.word	0x00000000
        /*11f0*/ 	.short	0x010a
        /*11f2*/ 	.byte	0xff
	.zero		1


	//   ....[15]....
        /*11f4*/ 	.word	0x0000ab10
        /*11f8*/ 	.word	0x00000000
        /*11fc*/ 	.word	0x00000000
        /*1200*/ 	.short	0x010a
        /*1202*/ 	.byte	0xff
	.zero		1


	//   ....[16]....
        /*1204*/ 	.word	0x0000ab70
        /*1208*/ 	.word	0x00000000
        /*120c*/ 	.word	0x00000000
        /*1210*/ 	.short	0x010a
        /*1212*/ 	.byte	0xff
	.zero		1


	//   ....[17]....
        /*1214*/ 	.word	0x0000abd0
        /*1218*/ 	.word	0x00000000
        /*121c*/ 	.word	0x00000000
        /*1220*/ 	.short	0x010a
        /*1222*/ 	.byte	0xff
	.zero		1


	//   ....[18]....
        /*1224*/ 	.word	0x0000ac30
        /*1228*/ 	.word	0x00000000
        /*122c*/ 	.word	0x00000000
        /*1230*/ 	.short	0x010a
        /*1232*/ 	.byte	0xff
	.zero		1


	//   ....[19]....
        /*1234*/ 	.word	0x0000ac90
        /*1238*/ 	.word	0x00000000
        /*123c*/ 	.word	0x00000000
        /*1240*/ 	.short	0x010a
        /*1242*/ 	.byte	0xff
	.zero		1


	//   ....[20]....
        /*1244*/ 	.word	0x0000acf0
        /*1248*/ 	.word	0x00000000
        /*124c*/ 	.word	0x00000000
        /*1250*/ 	.short	0x010a
        /*1252*/ 	.byte	0xff
	.zero		1


	//   ....[21]....
        /*1254*/ 	.word	0x0000ad50
        /*1258*/ 	.word	0x00000000
        /*125c*/ 	.word	0x00000000
        /*1260*/ 	.short	0x010a
        /*1262*/ 	.byte	0xff
	.zero		1


	//   ....[22]....
        /*1264*/ 	.word	0x0000adb0
        /*1268*/ 	.word	0x00000000
        /*126c*/ 	.word	0x00000000
        /*1270*/ 	.short	0x010a
        /*1272*/ 	.byte	0xff
	.zero		1


	//   ....[23]....
        /*1274*/ 	.word	0x0000ae10
        /*1278*/ 	.word	0x00000000
        /*127c*/ 	.word	0x00000000
        /*1280*/ 	.short	0x010a
        /*1282*/ 	.byte	0xff
	.zero		1


	//   ....[24]....
        /*1284*/ 	.word	0x0000ae70
        /*1288*/ 	.word	0x00000000
        /*128c*/ 	.word	0x00000000
        /*1290*/ 	.short	0x010a
        /*1292*/ 	.byte	0xff
	.zero		1


	//   ....[25]....
        /*1294*/ 	.word	0x0000aed0
        /*1298*/ 	.word	0x00000000
        /*129c*/ 	.word	0x00000000
        /*12a0*/ 	.short	0x010a
        /*12a2*/ 	.byte	0xff
	.zero		1


	//   ....[26]....
        /*12a4*/ 	.word	0x0000af30
        /*12a8*/ 	.word	0x00000000
        /*12ac*/ 	.word	0x00000000
        /*12b0*/ 	.short	0x010a
        /*12b2*/ 	.byte	0xff
	.zero		1


	//   ....[27]....
        /*12b4*/ 	.word	0x0000af90
        /*12b8*/ 	.word	0x00000000
        /*12bc*/ 	.word	0x00000000
        /*12c0*/ 	.short	0x010a
        /*12c2*/ 	.byte	0xff
	.zero		1


	//   ....[28]....
        /*12c4*/ 	.word	0x0000aff0
        /*12c8*/ 	.word	0x00000000
        /*12cc*/ 	.word	0x00000000
        /*12d0*/ 	.short	0x010a
        /*12d2*/ 	.byte	0xff
	.zero		1


	//   ....[29]....
        /*12d4*/ 	.word	0x0000b050
        /*12d8*/ 	.word	0x00000000
        /*12dc*/ 	.word	0x00000000
        /*12e0*/ 	.short	0x010a
        /*12e2*/ 	.byte	0xff
	.zero		1


	//   ....[30]....
        /*12e4*/ 	.word	0x0000b0b0
        /*12e8*/ 	.word	0x00000000
        /*12ec*/ 	.word	0x00000000
        /*12f0*/ 	.short	0x010a
        /*12f2*/ 	.byte	0xff
	.zero		1


	//   ....[31]....
        /*12f4*/ 	.word	0x0000b110
        /*12f8*/ 	.word	0x00000000
        /*12fc*/ 	.word	0x00000000
        /*1300*/ 	.short	0x010a
        /*1302*/ 	.byte	0xff
	.zero		1


	//   ....[32]....
        /*1304*/ 	.word	0x0000b170
        /*1308*/ 	.word	0x00000000
        /*130c*/ 	.word	0x00000000
        /*1310*/ 	.short	0x010a
        /*1312*/ 	.byte	0xff
	.zero		1


	//   ....[33]....
        /*1314*/ 	.word	0x0000b1d0
        /*1318*/ 	.word	0x00000000
        /*131c*/ 	.word	0x00000000
        /*1320*/ 	.short	0x010a
        /*1322*/ 	.byte	0xff
	.zero		1


	//   ....[34]....
        /*1324*/ 	.word	0x0000b230
        /*1328*/ 	.word	0x00000000
        /*132c*/ 	.word	0x00000000
        /*1330*/ 	.short	0x010a
        /*1332*/ 	.byte	0xff
	.zero		1


	//   ....[35]....
        /*1334*/ 	.word	0x0000b290
        /*1338*/ 	.word	0x00000000
        /*133c*/ 	.word	0x00000000
        /*1340*/ 	.short	0x010a
        /*1342*/ 	.byte	0xff
	.zero		1


	//   ....[36]....
        /*1344*/ 	.word	0x0000b2f0
        /*1348*/ 	.word	0x00000000
        /*134c*/ 	.word	0x00000000
        /*1350*/ 	.short	0x010a
        /*1352*/ 	.byte	0xff
	.zero		1


	//   ....[37]....
        /*1354*/ 	.word	0x0000b350
        /*1358*/ 	.word	0x00000000
        /*135c*/ 	.word	0x00000000
        /*1360*/ 	.short	0x010a
        /*1362*/ 	.byte	0xff
	.zero		1


	//   ....[38]....
        /*1364*/ 	.word	0x0000b3b0
        /*1368*/ 	.word	0x00000000
        /*136c*/ 	.word	0x00000000
        /*1370*/ 	.short	0x010a
        /*1372*/ 	.byte	0xff
	.zero		1


	//   ....[39]....
        /*1374*/ 	.word	0x0000b400
        /*1378*/ 	.word	0x00000002
        /*137c*/ 	.word	0x000003d0
        /*1380*/ 	.short	0x010a
        /*1382*/ 	.byte	0xff
	.zero		1


	//   ....[40]....
        /*1384*/ 	.word	0x0000b460
        /*1388*/ 	.word	0x00000002
        /*138c*/ 	.word	0x00000380
        /*1390*/ 	.short	0x010a
        /*1392*/ 	.byte	0xff
	.zero		1


	//   ....[41]....
        /*1394*/ 	.word	0x0000b4b0
        /*1398*/ 	.word	0x00000002
        /*139c*/ 	.word	0x00000370
        /*13a0*/ 	.short	0x010a
        /*13a2*/ 	.byte	0xff
	.zero		1


	//   ....[42]....
        /*13a4*/ 	.word	0x0000b510
        /*13a8*/ 	.word	0x00000000
        /*13ac*/ 	.word	0x00000380
        /*13b0*/ 	.short	0x010a
        /*13b2*/ 	.byte	0xff
	.zero		1


	//   ....[43]....
        /*13b4*/ 	.word	0x0000b570
        /*13b8*/ 	.word	0x00000005
        /*13bc*/ 	.word	0x00000008
        /*13c0*/ 	.short	0x010a
        /*13c2*/ 	.byte	0xff
	.zero		1


	//   ....[44]....
        /*13c4*/ 	.word	0x0000b650
        /*13c8*/ 	.word	0x00000000
        /*13cc*/ 	.word	0x00000008
        /*13d0*/ 	.short	0x010a
        /*13d2*/ 	.byte	0xff
	.zero		1


	//   ....[45]....
        /*13d4*/ 	.word	0x0000b6a0
        /*13d8*/ 	.word	0x00000000
        /*13dc*/ 	.word	0x00000370
        /*13e0*/ 	.short	0x010a
        /*13e2*/ 	.byte	0xff
	.zero		1


	//   ....[46]....
        /*13e4*/ 	.word	0x0000b700
        /*13e8*/ 	.word	0x00000000
        /*13ec*/ 	.word	0x000003b0
        /*13f0*/ 	.short	0x010a
        /*13f2*/ 	.byte	0xff
	.zero		1


	//   ....[47]....
        /*13f4*/ 	.word	0x0000b760
        /*13f8*/ 	.word	0x00000000
        /*13fc*/ 	.word	0x00000000
        /*1400*/ 	.short	0x010a
        /*1402*/ 	.byte	0xff
	.zero		1


	//   ....[48]....
        /*1404*/ 	.word	0x0000b7c0
        /*1408*/ 	.word	0x00000000
        /*140c*/ 	.word	0x00000000
        /*1410*/ 	.short	0x010a
        /*1412*/ 	.byte	0xff
	.zero		1


	//   ....[49]....
        /*1414*/ 	.word	0x0000b820
        /*1418*/ 	.word	0x00000000
        /*141c*/ 	.word	0x00000000
        /*1420*/ 	.short	0x010a
        /*1422*/ 	.byte	0xff
	.zero		1


	//   ....[50]....
        /*1424*/ 	.word	0x0000b880
        /*1428*/ 	.word	0x00000000
        /*142c*/ 	.word	0x00000000
        /*1430*/ 	.short	0x010a
        /*1432*/ 	.byte	0xff
	.zero		1


	//   ....[51]....
        /*1434*/ 	.word	0x0000b8e0
        /*1438*/ 	.word	0x00000000
        /*143c*/ 	.word	0x000003f0
        /*1440*/ 	.short	0x010a
        /*1442*/ 	.byte	0xff
	.zero		1


	//   ....[52]....
        /*1444*/ 	.word	0x0000b930
        /*1448*/ 	.word	0x0000000c
        /*144c*/ 	.word	0x00000370
        /*1450*/ 	.short	0x010a
        /*1452*/ 	.byte	0xff
	.zero		1


	//   ....[53]....
        /*1454*/ 	.word	0x0000b990
        /*1458*/ 	.word	0x00000000
        /*145c*/ 	.word	0x00000368
        /*1460*/ 	.short	0x010a
        /*1462*/ 	.byte	0xff
	.zero		1


	//   ....[54]....
        /*1464*/ 	.word	0x0000b9f0
        /*1468*/ 	.word	0x00000000
        /*146c*/ 	.word	0x00000350
        /*1470*/ 	.short	0x010a
        /*1472*/ 	.byte	0xff
	.zero		1


	//   ....[55]....
        /*1474*/ 	.word	0x0000ba50
        /*1478*/ 	.word	0x00000000
        /*147c*/ 	.word	0x00000358
        /*1480*/ 	.short	0x010a
        /*1482*/ 	.byte	0xff
	.zero		1


	//   ....[56]....
        /*1484*/ 	.word	0x0000bab0
        /*1488*/ 	.word	0x00000000
        /*148c*/ 	.word	0x00000350
        /*1490*/ 	.short	0x010a
        /*1492*/ 	.byte	0xff
	.zero		1


	//   ....[57]....
        /*1494*/ 	.word	0x0000bb00
        /*1498*/ 	.word	0x00000003
        /*149c*/ 	.word	0x00000370
        /*14a0*/ 	.short	0x010a
        /*14a2*/ 	.byte	0xff
	.zero		1


	//   ....[58]....
        /*14a4*/ 	.word	0x0000bb50
        /*14a8*/ 	.word	0x00000004
        /*14ac*/ 	.word	0x00000340
        /*14b0*/ 	.short	0x010a
        /*14b2*/ 	.byte	0xff
	.zero		1


	//   ....[59]....
        /*14b4*/ 	.word	0x0000bba0
        /*14b8*/ 	.word	0x00000052
        /*14bc*/ 	.word	0x00000390
        /*14c0*/ 	.short	0x010a
        /*14c2*/ 	.byte	0xff
	.zero		1


	//   ....[60]....
        /*14c4*/ 	.word	0x0000bbf0
        /*14c8*/ 	.word	0x00000003
        /*14cc*/ 	.word	0x00000340
        /*14d0*/ 	.short	0x010a
        /*14d2*/ 	.byte	0xff
	.zero		1


	//----- nvinfo : EIATTR_NUM_MBARRIERS
	.align		4
.L_47:
        /*14d4*/ 	.byte	0x03, 0x38
        /*14d6*/ 	.short	0x007f


	//----- nvinfo : EIATTR_EXIT_INSTR_OFFSETS
	.align		4
        /*14d8*/ 	.byte	0x04, 0x1c
        /*14da*/ 	.short	(.L_49 - .L_48)


	//   ....[0]....
.L_48:
        /*14dc*/ 	.word	0x00004c20


	//   ....[1]....
        /*14e0*/ 	.word	0x00005110


	//   ....[2]....
        /*14e4*/ 	.word	0x00005170


	//   ....[3]....
        /*14e8*/ 	.word	0x000063a0


	//   ....[4]....
        /*14ec*/ 	.word	0x00007280


	//   ....[5]....
        /*14f0*/ 	.word	0x000072c0


	//   ....[6]....
        /*14f4*/ 	.word	0x00009f70


	//----- nvinfo : EIATTR_MAX_THREADS
	.align		4
.L_49:
        /*14f8*/ 	.byte	0x04, 0x05
        /*14fa*/ 	.short	(.L_51 - .L_50)
.L_50:
        /*14fc*/ 	.word	0x00000100
        /*1500*/ 	.word	0x00000001
        /*1504*/ 	.word	0x00000001


	//----- nvinfo : EIATTR_CRS_STACK_SIZE
	.align		4
.L_51:
        /*1508*/ 	.byte	0x04, 0x1e
        /*150a*/ 	.short	(.L_53 - .L_52)
.L_52:
        /*150c*/ 	.word	0x00000000


	//----- nvinfo : EIATTR_CBANK_PARAM_SIZE
	.align		4
.L_53:
        /*1510*/ 	.byte	0x03, 0x19
        /*1512*/ 	.short	0x0800


	//----- nvinfo : EIATTR_PARAM_CBANK
	.align		4
        /*1514*/ 	.byte	0x04, 0x0a
        /*1516*/ 	.short	(.L_55 - .L_54)
	.align		4
.L_54:
        /*1518*/ 	.word	index@(.nv.constant0._ZN7cutlass13device_kernelINS_4gemm6kernel13GemmUniversalIN4cute5tupleIJiiiiEEENS1_10collective13CollectiveMmaINS1_35MainloopSm100TmaUmmaWarpSpecializedILi52ELi2ELi4ENS5_IJNS4_1CILi2EEENSA_ILi4EEENSA_ILi1EEEEEEEENS5_IJNSA_ILi128EEESG_NSA_ILi32EEEEEEaNS5_IJlSD_lEEEaSJ_NS4_8TiledMMAINS4_8MMA_AtomIJNS4_21SM100_MMA_S8_2x1SM_SSIaaiLi128ELi128ELNS4_4UMMA5MajorE0ELSO_0ELNSN_8SaturateE0EEEEEENS4_6LayoutINS5_IJSD_SD_SD_EEENS5_IJNSA_ILi0EEESU_SU_EEEEENS5_IJNS4_10UnderscoreESX_SX_EEEEENS4_28SM100_TMA_2SM_LOAD_MULTICASTENS4_14ComposedLayoutINS4_7SwizzleILi1ELi4ELi3EEENS4_18smem_ptr_flag_bitsILi8EEENSS_INS5_IJNSA_ILi8EEESH_EEENS5_IJSH_SD_EEEEEEEvNS4_8identityENS4_18SM100_TMA_2SM_LOADES1A_vS1B_EENS_8epilogue10collective18CollectiveEpilogueINS1E_23Sm100TmaWarpSpecializedILi2ELi2ELi32ELb0ELb0EEEJNS5_IJNSA_ILi64EEESG_SH_EEENS5_IJNSS_IS1J_SD_EENSS_INS5_IJSH_SB_EEENS5_IJSD_S1J_EEEEEEEEaSJ_aSJ_NS1E_6fusion15FusionCallbacksIS1I_NS1Q_17LinearCombinationIaiaiLNS_15FloatRoundStyleE2EEES1K_S1P_JEEENS4_5SM1004TMEM4LOAD26SM100_TMEM_LOAD_32dp32b32xENS4_13SM90_TMA_LOADES1A_NS4_39AutoVectorizingCopyWithAssumedAlignmentILi128EEENS4_14SM90_TMA_STOREES1A_S22_S22_EEEvvEEEEvNT_6ParamsE)
        /*151c*/ 	.short	0x0380
        /*151e*/ 	.short	0x0800


	//----- nvinfo : EIATTR_SW_WAR
	.align		4
.L_55:
        /*1520*/ 	.byte	0x04, 0x36
        /*1522*/ 	.short	(.L_57 - .L_56)
.L_56:
        /*1524*/ 	.word	0x00000008
.L_57:


//--------------------- .nv.callgraph             --------------------------
	.section	.nv.callgraph,"",@"SHT_CUDA_CALLGRAPH"
	.align	4
	.sectionentsize	8
	.align		4
        /*0000*/ 	.word	0x00000000
	.align		4
        /*0004*/ 	.word	0xffffffff
	.align		4
        /*0008*/ 	.word	index@(_ZN7cutlass13device_kernelINS_4gemm6kernel13GemmUniversalIN4cute5tupleIJiiiiEEENS1_10collective13CollectiveMmaINS1_35MainloopSm100TmaUmmaWarpSpecializedILi52ELi2ELi4ENS5_IJNS4_1CILi2EEENSA_ILi4EEENSA_ILi1EEEEEEEENS5_IJNSA_ILi128EEESG_NSA_ILi32EEEEEEaNS5_IJlSD_lEEEaSJ_NS4_8TiledMMAINS4_8MMA_AtomIJNS4_21SM100_MMA_S8_2x1SM_SSIaaiLi128ELi128ELNS4_4UMMA5MajorE0ELSO_0ELNSN_8SaturateE0EEEEEENS4_6LayoutINS5_IJSD_SD_SD_EEENS5_IJNSA_ILi0EEESU_SU_EEEEENS5_IJNS4_10UnderscoreESX_SX_EEEEENS4_28SM100_TMA_2SM_LOAD_MULTICASTENS4_14ComposedLayoutINS4_7SwizzleILi1ELi4ELi3EEENS4_18smem_ptr_flag_bitsILi8EEENSS_INS5_IJNSA_ILi8EEESH_EEENS5_IJSH_SD_EEEEEEEvNS4_8identityENS4_18SM100_TMA_2SM_LOADES1A_vS1B_EENS_8epilogue10collective18CollectiveEpilogueINS1E_23Sm100TmaWarpSpecializedILi2ELi2ELi32ELb0ELb0EEEJNS5_IJNSA_ILi64EEESG_SH_EEENS5_IJNSS_IS1J_SD_EENSS_INS5_IJSH_SB_EEENS5_IJSD_S1J_EEEEEEEEaSJ_aSJ_NS1E_6fusion15FusionCallbacksIS1I_NS1Q_17LinearCombinationIaiaiLNS_15FloatRoundStyleE2EEES1K_S1P_JEEENS4_5SM1004TMEM4LOAD26SM100_TMEM_LOAD_32dp32b32xENS4_13SM90_TMA_LOADES1A_NS4_39AutoVectorizingCopyWithAssumedAlignmentILi128EEENS4_14SM90_TMA_STOREES1A_S22_S22_EEEvvEEEEvNT_6ParamsE)
	.align		4
        /*000c*/ 	.word	index@(__assertfail)
	.align		4
        /*0010*/ 	.word	0x00000000
	.align		4
        /*0014*/ 	.word	0xfffffffe
	.align		4
        /*0018*/ 	.word	0x00000000
	.align		4
        /*001c*/ 	.word	0xfffffffd
	.align		4
        /*0020*/ 	.word	0x00000000
	.align		4
        /*0024*/ 	.word	0xfffffffc


//--------------------- .nv.constant4             --------------------------
	.section	.nv.constant4,"a",@progbits
	.align	8
	.align		8
.nv.constant4:
        /*0000*/ 	.dword	__assertfail
	.align		8
        /*0008*/ 	.dword	__unnamed_1
	.align		8
        /*0010*/ 	.dword	__unnamed_2
	.align		8
        /*0018*/ 	.dword	_ZN40_INTERNAL_cde3457b_4_k_cu_92bf1e0b_357124cuda3std3__45__cpo5beginE
	.align		8
        /*0020*/ 	.dword	_ZN40_INTERNAL_cde3457b_4_k_cu_92bf1e0b_357124cuda3std3__45__cpo3endE
	.align		8
        /*0028*/ 	.dword	_ZN40_INTERNAL_cde3457b_4_k_cu_92bf1e0b_357124cuda3std3__45__cpo6cbeginE
	.align		8
        /*0030*/ 	.dword	_ZN40_INTERNAL_cde3457b_4_k_cu_92bf1e0b_357124cuda3std3__45__cpo4cendE
	.align		8
        /*0038*/ 	.dword	_ZN40_INTERNAL_cde3457b_4_k_cu_92bf1e0b_357124cuda3std3__442_GLOBAL__N__cde3457b_4_k_cu_92bf1e0b_357126ignoreE
	.align		8
        /*0040*/ 	.dword	_ZN40_INTERNAL_cde3457b_4_k_cu_92bf1e0b_357124cuda3std3__419piecewise_constructE
	.align		8
        /*0048*/ 	.dword	_ZN40_INTERNAL_cde3457b_4_k_cu_92bf1e0b_357124cuda3std3__48in_placeE
	.align		8
        /*0050*/ 	.dword	_ZN40_INTERNAL_cde3457b_4_k_cu_92bf1e0b_357124cuda3std6ranges3__45__cpo4swapE
	.align		8
        /*0058*/ 	.dword	_ZN40_INTERNAL_cde3457b_4_k_cu_92bf1e0b_357124cuda3std6ranges3__45__cpo9iter_moveE
	.align		8
        /*0060*/ 	.dword	_ZN40_INTERNAL_cde3457b_4_k_cu_92bf1e0b_357124cute7productE
	.align		8
        /*0068*/ 	.dword	_ZN40_INTERNAL_cde3457b_4_k_cu_92bf1e0b_357124cute1_E
	.align		8
        /*0070*/ 	.dword	$str$25
	.align		8
        /*0078*/ 	.dword	$str$26
	.align		8
        /*0080*/ 	.dword	$str$27
	.align		8
        /*0088*/ 	.dword	$str$28


//--------------------- .text._ZN7cutlass13device_kernelINS_4gemm6kernel13GemmUniversalIN4cute5tupleIJiiiiEEENS1_10collective13CollectiveMmaINS1_35MainloopSm100TmaUmmaWarpSpecializedILi52ELi2ELi4ENS5_IJNS4_1CILi2EEENSA_ILi4EEENSA_ILi1EEEEEEEENS5_IJNSA_ILi128EEESG_NSA_ILi32EEEEEEaNS5_IJlSD_lEEEaSJ_NS4_8TiledMMAINS4_8MMA_AtomIJNS4_21SM100_MMA_S8_2x1SM_SSIaaiLi128ELi128ELNS4_4UMMA5MajorE0ELSO_0ELNSN_8SaturateE0EEEEEENS4_6LayoutINS5_IJSD_SD_SD_EEENS5_IJNSA_ILi0EEESU_SU_EEEEENS5_IJNS4_10UnderscoreESX_SX_EEEEENS4_28SM100_TMA_2SM_LOAD_MULTICASTENS4_14ComposedLayoutINS4_7SwizzleILi1ELi4ELi3EEENS4_18smem_ptr_flag_bitsILi8EEENSS_INS5_IJNSA_ILi8EEESH_EEENS5_IJSH_SD_EEEEEEEvNS4_8identityENS4_18SM100_TMA_2SM_LOADES1A_vS1B_EENS_8epilogue10collective18CollectiveEpilogueINS1E_23Sm100TmaWarpSpecializedILi2ELi2ELi32ELb0ELb0EEEJNS5_IJNSA_ILi64EEESG_SH_EEENS5_IJNSS_IS1J_SD_EENSS_INS5_IJSH_SB_EEENS5_IJSD_S1J_EEEEEEEEaSJ_aSJ_NS1E_6fusion15FusionCallbacksIS1I_NS1Q_17LinearCombinationIaiaiLNS_15FloatRoundStyleE2EEES1K_S1P_JEEENS4_5SM1004TMEM4LOAD26SM100_TMEM_LOAD_32dp32b32xENS4_13SM90_TMA_LOADES1A_NS4_39AutoVectorizingCopyWithAssumedAlignmentILi128EEENS4_14SM90_TMA_STOREES1A_S22_S22_EEEvvEEEEvNT_6ParamsE --------------------------
	.section	.text._ZN7cutlass13device_kernelINS_4gemm6kernel13GemmUniversalIN4cute5tupleIJiiiiEEENS1_10collective13CollectiveMmaINS1_35MainloopSm100TmaUmmaWarpSpecializedILi52ELi2ELi4ENS5_IJNS4_1CILi2EEENSA_ILi4EEENSA_ILi1EEEEEEEENS5_IJNSA_ILi128EEESG_NSA_ILi32EEEEEEaNS5_IJlSD_lEEEaSJ_NS4_8TiledMMAINS4_8MMA_AtomIJNS4_21SM100_MMA_S8_2x1SM_SSIaaiLi128ELi128ELNS4_4UMMA5MajorE0ELSO_0ELNSN_8SaturateE0EEEEEENS4_6LayoutINS5_IJSD_SD_SD_EEENS5_IJNSA_ILi0EEESU_SU_EEEEENS5_IJNS4_10UnderscoreESX_SX_EEEEENS4_28SM100_TMA_2SM_LOAD_MULTICASTENS4_14ComposedLayoutINS4_7SwizzleILi1ELi4ELi3EEENS4_18smem_ptr_flag_bitsILi8EEENSS_INS5_IJNSA_ILi8EEESH_EEENS5_IJSH_SD_EEEEEEEvNS4_8identityENS4_18SM100_TMA_2SM_LOADES1A_vS1B_EENS_8epilogue10collective18CollectiveEpilogueINS1E_23Sm100TmaWarpSpecializedILi2ELi2ELi32ELb0ELb0EEEJNS5_IJNSA_ILi64EEESG_SH_EEENS5_IJNSS_IS1J_SD_EENSS_INS5_IJSH_SB_EEENS5_IJSD_S1J_EEEEEEEEaSJ_aSJ_NS1E_6fusion15FusionCallbacksIS1I_NS1Q_17LinearCombinationIaiaiLNS_15FloatRoundStyleE2EEES1K_S1P_JEEENS4_5SM1004TMEM4LOAD26SM100_TMEM_LOAD_32dp32b32xENS4_13SM90_TMA_LOADES1A_NS4_39AutoVectorizingCopyWithAssumedAlignmentILi128EEENS4_14SM90_TMA_STOREES1A_S22_S22_EEEvvEEEEvNT_6ParamsE,"ax",@progbits
	.align	128
.text._ZN7cutlass13device_kernelINS_4gemm6kernel13GemmUniversalIN4cute5tupleIJiiiiEEENS1_10collective13CollectiveMmaINS1_35MainloopSm100TmaUmmaWarpSpecializedILi52ELi2ELi4ENS5_IJNS4_1CILi2EEENSA_ILi4EEENSA_ILi1EEEEEEEENS5_IJNSA_ILi128EEESG_NSA_ILi32EEEEEEaNS5_IJlSD_lEEEaSJ_NS4_8TiledMMAINS4_8MMA_AtomIJNS4_21SM100_MMA_S8_2x1SM_SSIaaiLi128ELi128ELNS4_4UMMA5MajorE0ELSO_0ELNSN_8SaturateE0EEEEEENS4_6LayoutINS5_IJSD_SD_SD_EEENS5_IJNSA_ILi0EEESU_SU_EEEEENS5_IJNS4_10UnderscoreESX_SX_EEEEENS4_28SM100_TMA_2SM_LOAD_MULTICASTENS4_14ComposedLayoutINS4_7SwizzleILi1ELi4ELi3EEENS4_18smem_ptr_flag_bitsILi8EEENSS_INS5_IJNSA_ILi8EEESH_EEENS5_IJSH_SD_EEEEEEEvNS4_8identityENS4_18SM100_TMA_2SM_LOADES1A_vS1B_EENS_8epilogue10collective18CollectiveEpilogueINS1E_23Sm100TmaWarpSpecializedILi2ELi2ELi32ELb0ELb0EEEJNS5_IJNSA_ILi64EEESG_SH_EEENS5_IJNSS_IS1J_SD_EENSS_INS5_IJSH_SB_EEENS5_IJSD_S1J_EEEEEEEEaSJ_aSJ_NS1E_6fusion15FusionCallbacksIS1I_NS1Q_17LinearCombinationIaiaiLNS_15FloatRoundStyleE2EEES1K_S1P_JEEENS4_5SM1004TMEM4LOAD26SM100_TMEM_LOAD_32dp32b32xENS4_13SM90_TMA_LOADES1A_NS4_39AutoVectorizingCopyWithAssumedAlignmentILi128EEENS4_14SM90_TMA_STOREES1A_S22_S22_EEEvvEEEEvNT_6ParamsE:
        .type           _ZN7cutlass13device_kernelINS_4gemm6kernel13GemmUniversalIN4cute5tupleIJiiiiEEENS1_10collective13CollectiveMmaINS1_35MainloopSm100TmaUmmaWarpSpecializedILi52ELi2ELi4ENS5_IJNS4_1CILi2EEENSA_ILi4EEENSA_ILi1EEEEEEEENS5_IJNSA_ILi128EEESG_NSA_ILi32EEEEEEaNS5_IJlSD_lEEEaSJ_NS4_8TiledMMAINS4_8MMA_AtomIJNS4_21SM100_MMA_S8_2x1SM_SSIaaiLi128ELi128ELNS4_4UMMA5MajorE0ELSO_0ELNSN_8SaturateE0EEEEEENS4_6LayoutINS5_IJSD_SD_SD_EEENS5_IJNSA_ILi0EEESU_SU_EEEEENS5_IJNS4_10UnderscoreESX_SX_EEEEENS4_28SM100_TMA_2SM_LOAD_MULTICASTENS4_14ComposedLayoutINS4_7SwizzleILi1ELi4ELi3EEENS4_18smem_ptr_flag_bitsILi8EEENSS_INS5_IJNSA_ILi8EEESH_EEENS5_IJSH_SD_EEEEEEEvNS4_8identityENS4_18SM100_TMA_2SM_LOADES1A_vS1B_EENS_8epilogue10collective18CollectiveEpilogueINS1E_23Sm100TmaWarpSpecializedILi2ELi2ELi32ELb0ELb0EEEJNS5_IJNSA_ILi64EEESG_SH_EEENS5_IJNSS_IS1J_SD_EENSS_INS5_IJSH_SB_EEENS5_IJSD_S1J_EEEEEEEEaSJ_aSJ_NS1E_6fusion15FusionCallbacksIS1I_NS1Q_17LinearCombinationIaiaiLNS_15FloatRoundStyleE2EEES1K_S1P_JEEENS4_5SM1004TMEM4LOAD26SM100_TMEM_LOAD_32dp32b32xENS4_13SM90_TMA_LOADES1A_NS4_39AutoVectorizingCopyWithAssumedAlignmentILi128EEENS4_14SM90_TMA_STOREES1A_S22_S22_EEEvvEEEEvNT_6ParamsE,@function
        .size           _ZN7cutlass13device_kernelINS_4gemm6kernel13GemmUniversalIN4cute5tupleIJiiiiEEENS1_10collective13CollectiveMmaINS1_35MainloopSm100TmaUmmaWarpSpecializedILi52ELi2ELi4ENS5_IJNS4_1CILi2EEENSA_ILi4EEENSA_ILi1EEEEEEEENS5_IJNSA_ILi128EEESG_NSA_ILi32EEEEEEaNS5_IJlSD_lEEEaSJ_NS4_8TiledMMAINS4_8MMA_AtomIJNS4_21SM100_MMA_S8_2x1SM_SSIaaiLi128ELi128ELNS4_4UMMA5MajorE0ELSO_0ELNSN_8SaturateE0EEEEEENS4_6LayoutINS5_IJSD_SD_SD_EEENS5_IJNSA_ILi0EEESU_SU_EEEEENS5_IJNS4_10UnderscoreESX_SX_EEEEENS4_28SM100_TMA_2SM_LOAD_MULTICASTENS4_14ComposedLayoutINS4_7SwizzleILi1ELi4ELi3EEENS4_18smem_ptr_flag_bitsILi8EEENSS_INS5_IJNSA_ILi8EEESH_EEENS5_IJSH_SD_EEEEEEEvNS4_8identityENS4_18SM100_TMA_2SM_LOADES1A_vS1B_EENS_8epilogue10collective18CollectiveEpilogueINS1E_23Sm100TmaWarpSpecializedILi2ELi2ELi32ELb0ELb0EEEJNS5_IJNSA_ILi64EEESG_SH_EEENS5_IJNSS_IS1J_SD_EENSS_INS5_IJSH_SB_EEENS5_IJSD_S1J_EEEEEEEEaSJ_aSJ_NS1E_6fusion15FusionCallbacksIS1I_NS1Q_17LinearCombinationIaiaiLNS_15FloatRoundStyleE2EEES1K_S1P_JEEENS4_5SM1004TMEM4LOAD26SM100_TMEM_LOAD_32dp32b32xENS4_13SM90_TMA_LOADES1A_NS4_39AutoVectorizingCopyWithAssumedAlignmentILi128EEENS4_14SM90_TMA_STOREES1A_S22_S22_EEEvvEEEEvNT_6ParamsE,(.L_x_308 - _ZN7cutlass13device_kernelINS_4gemm6kernel13GemmUniversalIN4cute5tupleIJiiiiEEENS1_10collective13CollectiveMmaINS1_35MainloopSm100TmaUmmaWarpSpecializedILi52ELi2ELi4ENS5_IJNS4_1CILi2EEENSA_ILi4EEENSA_ILi1EEEEEEEENS5_IJNSA_ILi128EEESG_NSA_ILi32EEEEEEaNS5_IJlSD_lEEEaSJ_NS4_8TiledMMAINS4_8MMA_AtomIJNS4_21SM100_MMA_S8_2x1SM_SSIaaiLi128ELi128ELNS4_4UMMA5MajorE0ELSO_0ELNSN_8SaturateE0EEEEEENS4_6LayoutINS5_IJSD_SD_SD_EEENS5_IJNSA_ILi0EEESU_SU_EEEEENS5_IJNS4_10UnderscoreESX_SX_EEEEENS4_28SM100_TMA_2SM_LOAD_MULTICASTENS4_14ComposedLayoutINS4_7SwizzleILi1ELi4ELi3EEENS4_18smem_ptr_flag_bitsILi8EEENSS_INS5_IJNSA_ILi8EEESH_EEENS5_IJSH_SD_EEEEEEEvNS4_8identityENS4_18SM100_TMA_2SM_LOADES1A_vS1B_EENS_8epilogue10collective18CollectiveEpilogueINS1E_23Sm100TmaWarpSpecializedILi2ELi2ELi32ELb0ELb0EEEJNS5_IJNSA_ILi64EEESG_SH_EEENS5_IJNSS_IS1J_SD_EENSS_INS5_IJSH_SB_EEENS5_IJSD_S1J_EEEEEEEEaSJ_aSJ_NS1E_6fusion15FusionCallbacksIS1I_NS1Q_17LinearCombinationIaiaiLNS_15FloatRoundStyleE2EEES1K_S1P_JEEENS4_5SM1004TMEM4LOAD26SM100_TMEM_LOAD_32dp32b32xENS4_13SM90_TMA_LOADES1A_NS4_39AutoVectorizingCopyWithAssumedAlignmentILi128EEENS4_14SM90_TMA_STOREES1A_S22_S22_EEEvvEEEEvNT_6ParamsE)
        .other          _ZN7cutlass13device_kernelINS_4gemm6kernel13GemmUniversalIN4cute5tupleIJiiiiEEENS1_10collective13CollectiveMmaINS1_35MainloopSm100TmaUmmaWarpSpecializedILi52ELi2ELi4ENS5_IJNS4_1CILi2EEENSA_ILi4EEENSA_ILi1EEEEEEEENS5_IJNSA_ILi128EEESG_NSA_ILi32EEEEEEaNS5_IJlSD_lEEEaSJ_NS4_8TiledMMAINS4_8MMA_AtomIJNS4_21SM100_MMA_S8_2x1SM_SSIaaiLi128ELi128ELNS4_4UMMA5MajorE0ELSO_0ELNSN_8SaturateE0EEEEEENS4_6LayoutINS5_IJSD_SD_SD_EEENS5_IJNSA_ILi0EEESU_SU_EEEEENS5_IJNS4_10UnderscoreESX_SX_EEEEENS4_28SM100_TMA_2SM_LOAD_MULTICASTENS4_14ComposedLayoutINS4_7SwizzleILi1ELi4ELi3EEENS4_18smem_ptr_flag_bitsILi8EEENSS_INS5_IJNSA_ILi8EEESH_EEENS5_IJSH_SD_EEEEEEEvNS4_8identityENS4_18SM100_TMA_2SM_LOADES1A_vS1B_EENS_8epilogue10collective18CollectiveEpilogueINS1E_23Sm100TmaWarpSpecializedILi2ELi2ELi32ELb0ELb0EEEJNS5_IJNSA_ILi64EEESG_SH_EEENS5_IJNSS_IS1J_SD_EENSS_INS5_IJSH_SB_EEENS5_IJSD_S1J_EEEEEEEEaSJ_aSJ_NS1E_6fusion15FusionCallbacksIS1I_NS1Q_17LinearCombinationIaiaiLNS_15FloatRoundStyleE2EEES1K_S1P_JEEENS4_5SM1004TMEM4LOAD26SM100_TMEM_LOAD_32dp32b32xENS4_13SM90_TMA_LOADES1A_NS4_39AutoVectorizingCopyWithAssumedAlignmentILi128EEENS4_14SM90_TMA_STOREES1A_S22_S22_EEEvvEEEEvNT_6ParamsE,@"STO_CUDA_ENTRY STV_DEFAULT"
_ZN7cutlass13device_kernelINS_4gemm6kernel13GemmUniversalIN4cute5tupleIJiiiiEEENS1_10collective13CollectiveMmaINS1_35MainloopSm100TmaUmmaWarpSpecializedILi52ELi2ELi4ENS5_IJNS4_1CILi2EEENSA_ILi4EEENSA_ILi1EEEEEEEENS5_IJNSA_ILi128EEESG_NSA_ILi32EEEEEEaNS5_IJlSD_lEEEaSJ_NS4_8TiledMMAINS4_8MMA_AtomIJNS4_21SM100_MMA_S8_2x1SM_SSIaaiLi128ELi128ELNS4_4UMMA5MajorE0ELSO_0ELNSN_8SaturateE0EEEEEENS4_6LayoutINS5_IJSD_SD_SD_EEENS5_IJNSA_ILi0EEESU_SU_EEEEENS5_IJNS4_10UnderscoreESX_SX_EEEEENS4_28SM100_TMA_2SM_LOAD_MULTICASTENS4_14ComposedLayoutINS4_7SwizzleILi1ELi4ELi3EEENS4_18smem_ptr_flag_bitsILi8EEENSS_INS5_IJNSA_ILi8EEESH_EEENS5_IJSH_SD_EEEEEEEvNS4_8identityENS4_18SM100_TMA_2SM_LOADES1A_vS1B_EENS_8epilogue10collective18CollectiveEpilogueINS1E_23Sm100TmaWarpSpecializedILi2ELi2ELi32ELb0ELb0EEEJNS5_IJNSA_ILi64EEESG_SH_EEENS5_IJNSS_IS1J_SD_EENSS_INS5_IJSH_SB_EEENS5_IJSD_S1J_EEEEEEEEaSJ_aSJ_NS1E_6fusion15FusionCallbacksIS1I_NS1Q_17LinearCombinationIaiaiLNS_15FloatRoundStyleE2EEES1K_S1P_JEEENS4_5SM1004TMEM4LOAD26SM100_TMEM_LOAD_32dp32b32xENS4_13SM90_TMA_LOADES1A_NS4_39AutoVectorizingCopyWithAssumedAlignmentILi128EEENS4_14SM90_TMA_STOREES1A_S22_S22_EEEvvEEEEvNT_6ParamsE:
[----:B------:R-:W1:Y:S01]  /*0000*/  LDC R1, c[0x0][0x37c] ;  /* 0x0000df00ff017b82 */ /* 0x000e620000000800 */
[----:B------:R-:W2:Y:S01]  /*0010*/  S2R R89, SR_TID.X ;  /* 0x0000000000597919 */ /* 0x000ea20000002100 */
[----:B------:R-:W3:Y:S06]  /*0020*/  LDCU.64 UR8, c[0x0][0x890] ;  /* 0x00011200ff0877ac */ /* 0x000eec0008000a00 */
[----:B------:R-:W4:Y:S01]  /*0030*/  S2UR UR46, SR_CgaCtaId ;  /* 0x00000000002e79c3 */ /* 0x000f220000008800 */
[----:B------:R-:W-:Y:S02]  /*0040*/  PRMT R80, RZ, 0x7610, R80 ;  /* 0x00007610ff507816 */ /* 0x000fe40000000050 */
[----:B------:R-:W-:-:S02]  /*0050*/  ELECT P0, URZ, PT ;  /* 0x0000000000ff782f */ /* 0x000fc40003800000 */
[----:B---3--:R-:W-:-:S04]  /*0060*/  ISETP.NE.U32.AND P1, PT, RZ, UR8, PT ;  /* 0x00000008ff007c0c */ /* 0x008fc8000bf25070 */
[----:B------:R-:W-:Y:S01]  /*0070*/  ISETP.NE.AND.EX P2, PT, RZ, UR9, PT, P1 ;  /* 0x00000009ff007c0c */ /* 0x000fe2000bf45310 */
[----:B----4-:R-:W-:Y:S02]  /*0080*/  ULOP3.LUT UR28, UR46, 0x1, URZ, 0xc0, !UPT ;  /* 0x000000012e1c7892 */ /* 0x010fe4000f8ec0ff */
[----:B------:R-:W-:Y:S01]  /*0090*/  ULOP3.LUT UR29, UR46, 0x1, URZ, 0x3c, !UPT ;  /* 0x000000012e1d7892 */ /* 0x000fe2000f8e3cff */
[----:B--2---:R-:W-:-:S05]  /*00a0*/  SHF.R.U32.HI R81, RZ, 0x5, R89 ;  /* 0x00000005ff517819 */ /* 0x004fca0000011659 */
[----:B------:R-:W2:Y:S02]  /*00b0*/  SHFL.IDX PT, R0, R81, RZ, 0x1f ;  /* 0x00001fff51007589 */ /* 0x000ea400000e0000 */
[----:B--2---:R-:W-:Y:S02]  /*00c0*/  R2UR UR23, R0 ;  /* 0x00000000001772ca */ /* 0x004fe400000e0000 */
[----:B-1----:R-:W-:Y:S05]  /*00d0*/  @P2 BRA `(.L_x_0) ;  /* 0x0000000000302947 */ /* 0x002fea0003800000 */
[----:B------:R-:W1:Y:S02]  /*00e0*/  LDCU.64 UR4, c[0x0][0x888] ;  /* 0x00011100ff0477ac */ /* 0x000e640008000a00 */
[----:B-1----:R-:W-:-:S04]  /*00f0*/  UISETP.NE.U32.AND UP0, UPT, UR4, URZ, UPT ;  /* 0x000000ff0400728c */ /* 0x002fc8000bf05070 */
[----:B------:R-:W-:-:S09]  /*0100*/  UISETP.NE.AND.EX UP0, UPT, UR5, URZ, UPT, UP0 ;  /* 0x000000ff0500728c */ /* 0x000fd2000bf05300 */
[----:B------:R-:W-:Y:S05]  /*0110*/  BRA.U !UP0, `(.L_x_1) ;  /* 0x0000000108147547 */ /* 0x000fea000b800000 */
[----:B------:R-:W1:Y:S01]  /*0120*/  LDC.64 R40, c[0x0][0x888] ;  /* 0x00022200ff287b82 */ /* 0x000e620000000a00 */
[----:B------:R-:W1:Y:S02]  /*0130*/  LDCU.64 UR4, c[0x0][0x358] ;  /* 0x00006b00ff0477ac */ /* 0x000e640008000a00 */
[----:B-1----:R1:W5:Y:S01]  /*0140*/  LDG.E R40, desc[UR4][R40.64] ;  /* 0x0000000428287981 */ /* 0x002362000c1e1900 */
[----:B------:R-:W-:Y:S01]  /*0150*/  HFMA2 R80, -RZ, RZ, 0, 5.9604644775390625e-08 ;  /* 0x00000001ff507431 */ /* 0x000fe200000001ff */
[----:B------:R-:W-:Y:S05]  /*0160*/  BRA `(.L_x_0) ;  /* 0x00000000000c7947 */ /* 0x000fea0003800000 */
.L_x_1:
[----:B------:R-:W1:Y:S01]  /*0170*/  LDCU UR4, c[0x0][0x880] ;  /* 0x00011000ff0477ac */ /* 0x000e620008000800 */
[----:B------:R-:W-:Y:S01]  /*0180*/  HFMA2 R80, -RZ, RZ, 0, 5.9604644775390625e-08 ;  /* 0x00000001ff507431 */ /* 0x000fe200000001ff */
[----:B-1----:R-:W-:-:S07]  /*0190*/  MOV R40, UR4 ;  /* 0x0000000400287c02 */ /* 0x002fce0008000f00 */
.L_x_0:
[----:B------:R-:W2:Y:S02]  /*01a0*/  LDCU.64 UR4, c[0x0][0x8b0] ;  /* 0x00011600ff0477ac */ /* 0x000ea40008000a00 */
[----:B--2---:R-:W-:-:S04]  /*01b0*/  UISETP.NE.U32.AND UP0, UPT, UR4, URZ, UPT ;  /* 0x000000ff0400728c */ /* 0x004fc8000bf05070 */
[----:B------:R-:W-:-:S09]  /*01c0*/  UISETP.NE.AND.EX UP0, UPT, UR5, URZ, UPT, UP0 ;  /* 0x000000ff0500728c */ /* 0x000fd2000bf05300 */
[----:B------:R-:W-:Y:S05]  /*01d0*/  BRA.U UP0, `(.L_x_2) ;  /* 0x0000000100287547 */ /* 0x000fea000b800000 */
[----:B------:R-:W2:Y:S02]  /*01e0*/  LDCU.64 UR4, c[0x0][0x8a8] ;  /* 0x00011500ff0477ac */ /* 0x000ea40008000a00 */
[----:B--2---:R-:W-:-:S04]  /*01f0*/  UISETP.NE.U32.AND UP0, UPT, UR4, URZ, UPT ;  /* 0x000000ff0400728c */ /* 0x004fc8000bf05070 */
[----:B------:R-:W-:-:S09]  /*0200*/  UISETP.NE.AND.EX UP0, UPT, UR5, URZ, UPT, UP0 ;  /* 0x000000ff0500728c */ /* 0x000fd2000bf05300 */
[----:B------:R-:W-:Y:S05]  /*0210*/  BRA.U !UP0, `(.L_x_3) ;  /* 0x0000000108107547 */ /* 0x000fea000b800000 */
[----:B------:R-:W2:Y:S01]  /*0220*/  LDC.64 R38, c[0x0][0x8a8] ;  /* 0x00022a00ff267b82 */ /* 0x000ea20000000a00 */
[----:B------:R-:W2:Y:S02]  /*0230*/  LDCU.64 UR4, c[0x0][0x358] ;  /* 0x00006b00ff0477ac */ /* 0x000ea40008000a00 */
[----:B--2---:R2:W5:Y:S01]  /*0240*/  LDG.E R38, desc[UR4][R38.64] ;  /* 0x0000000426267981 */ /* 0x004562000c1e1900 */
[----:B------:R-:W-:Y:S05]  /*0250*/  BRA `(.L_x_2) ;  /* 0x0000000000087947 */ /* 0x000fea0003800000 */
.L_x_3:
[----:B------:R-:W2:Y:S02]  /*0260*/  LDCU UR4, c[0x0][0x8a0] ;  /* 0x00011400ff0477ac */ /* 0x000ea40008000800 */
[----:B--2---:R-:W-:Y:S02]  /*0270*/  MOV R38, UR4 ;  /* 0x0000000400267c02 */ /* 0x004fe40008000f00 */
.L_x_2:
[----:B------:R-:W-:Y:S01]  /*0280*/  IMAD.U32 R0, RZ, RZ, UR23 ;  /* 0x00000017ff007e24 */ /* 0x000fe2000f8e00ff */
[----:B------:R-:W-:Y:S04]  /*0290*/  BSSY.RECONVERGENT B0, `(.L_x_4) ;  /* 0x000000c000007945 */ /* 0x000fe80003800200 */
[C---:B------:R-:W-:Y:S02]  /*02a0*/  ISETP.NE.OR P3, PT, R0.reuse, 0x1, !P0 ;  /* 0x000000010000780c */ /* 0x040fe40004765670 */
[----:B------:R-:W-:-:S11]  /*02b0*/  ISETP.NE.OR P2, PT, R0, 0x3, !P0 ;  /* 0x000000030000780c */ /* 0x000fd60004745670 */
[----:B------:R-:W-:Y:S05]  /*02c0*/  @P3 BRA `(.L_x_5) ;  /* 0x0000000000203947 */ /* 0x000fea0003800000 */
[----:B------:R-:W3:Y:S02]  /*02d0*/  LDCU.64 UR4, c[0x0][0x348] ;  /* 0x00006900ff0477ac */ /* 0x000ee40008000a00 */
[----:B---3--:R-:W-:Y:S02]  /*02e0*/  UIADD3 UR6, UP1, UPT, UR4, 0x80, URZ ;  /* 0x0000008004067890 */ /* 0x008fe4000ff3e0ff */
[----:B------:R-:W-:Y:S02]  /*02f0*/  UIADD3 UR4, UP0, UPT, UR4, 0x180, URZ ;  /* 0x0000018004047890 */ /* 0x000fe4000ff1e0ff */
[----:B------:R-:W-:Y:S02]  /*0300*/  UIADD3.X UR7, UPT, UPT, URZ, UR5, URZ, UP1, !UPT ;  /* 0x00000005ff077290 */ /* 0x000fe40008ffe4ff */
[----:B------:R-:W-:-:S07]  /*0310*/  UIADD3.X UR5, UPT, UPT, URZ, UR5, URZ, UP0, !UPT ;  /* 0x00000005ff057290 */ /* 0x000fce00087fe4ff */
[----:B------:R3:W-:Y:S02]  /*0320*/  UTMACCTL.PF [UR6] ;  /* 0x00000000060079b9 */ /* 0x0007e40008040000 */
[----:B------:R3:W-:Y:S02]  /*0330*/  UTMACCTL.PF [UR4] ;  /* 0x00000000040079b9 */ /* 0x0007e40008040000 */
[----:B---3--:R-:W-:Y:S01]  /*0340*/  NOP ;  /* 0x0000000000007918 */ /* 0x008fe20000000000 */
.L_x_5:
[----:B------:R-:W-:Y:S05]  /*0350*/  BSYNC.RECONVERGENT B0 ;  /* 0x0000000000007941 */ /* 0x000fea0003800200 */
.L_x_4:
[----:B------:R-:W-:Y:S04]  /*0360*/  BSSY.RECONVERGENT B0, `(.L_x_6) ;  /* 0x000000a000007945 */ /* 0x000fe80003800200 */
        /* <DEDUP_REMOVED lines=9> */
.L_x_7:
[----:B------:R-:W-:Y:S05]  /*0400*/  BSYNC.RECONVERGENT B0 ;  /* 0x0000000000007941 */ /* 0x000fea0003800200 */
.L_x_6:
[----:B------:R-:W3:Y:S01]  /*0410*/  LDCU.64 UR4, c[0x0][0x888] ;  /* 0x00011100ff0477ac */ /* 0x000ee20008000a00 */
[----:B------:R-:W-:Y:S01]  /*0420*/  ISETP.NE.AND.EX P1, PT, RZ, UR9, PT, P1 ;  /* 0x00000009ff007c0c */ /* 0x000fe2000bf25310 */
[----:B------:R-:W-:Y:S01]  /*0430*/  UPLOP3.LUT UP4, UPT, UPT, UPT, UPT, 0x80, 0x8 ;  /* 0x000000000008789c */ /* 0x000fe20003f8f070 */
[----:B---3--:R-:W-:-:S04]  /*0440*/  ISETP.NE.U32.AND P2, PT, RZ, UR4, PT ;  /* 0x00000004ff007c0c */ /* 0x008fc8000bf45070 */
[----:B------:R-:W-:-:S13]  /*0450*/  ISETP.NE.AND.EX P2, PT, RZ, UR5, PT, P2 ;  /* 0x00000005ff007c0c */ /* 0x000fda000bf45320 */
[----:B------:R-:W-:Y:S05]  /*0460*/  @P2 BRA P1, `(.L_x_8) ;  /* 0x0000000000282947 */ /* 0x000fea0000800000 */
[----:B-----5:R-:W-:Y:S01]  /*0470*/  R2UR UR6, R40 ;  /* 0x00000000280672ca */ /* 0x020fe200000e0000 */
[----:B------:R-:W-:Y:S02]  /*0480*/  UISETP.NE.U32.AND UP0, UPT, UR8, URZ, UPT ;  /* 0x000000ff0800728c */ /* 0x000fe4000bf05070 */
[----:B------:R-:W-:Y:S02]  /*0490*/  UISETP.NE.U32.AND UP1, UPT, UR4, URZ, UPT ;  /* 0x000000ff0400728c */ /* 0x000fe4000bf25070 */
[----:B------:R-:W-:Y:S02]  /*04a0*/  UISETP.NE.AND.EX UP2, UPT, UR9, URZ, UPT, UP0 ;  /* 0x000000ff0900728c */ /* 0x000fe4000bf45300 */
[----:B------:R-:W-:-:S04]  /*04b0*/  UISETP.NE.AND.EX UP0, UPT, UR5, URZ, UPT, UP1 ;  /* 0x000000ff0500728c */ /* 0x000fc8000bf05310 */
[----:B------:R-:W-:Y:S02]  /*04c0*/  USEL UR4, URZ, 0xffffffff, UP0 ;  /* 0xffffffffff047887 */ /* 0x000fe40008000000 */
[----:B------:R-:W-:-:S04]  /*04d0*/  UISETP.NE.AND UP1, UPT, UR6, URZ, UPT ;  /* 0x000000ff0600728c */ /* 0x000fc8000bf25270 */
[----:B------:R-:W-:-:S04]  /*04e0*/  @!UP2 USEL UR4, URZ, 0xffffffff, UP1 ;  /* 0xffffffffff04a887 */ /* 0x000fc80008800000 */
[----:B------:R-:W-:-:S04]  /*04f0*/  ULOP3.LUT UR4, UR4, 0x1, URZ, 0xc0, !UPT ;  /* 0x0000000104047892 */ /* 0x000fc8000f8ec0ff */
[----:B------:R-:W-:-:S11]  /*0500*/  UISETP.NE.U32.AND UP4, UPT, UR4, 0x1, UPT ;  /* 0x000000010400788c */ /* 0x000fd6000bf85070 */
.L_x_8:
[----:B------:R-:W3:Y:S01]  /*0510*/  SHFL.IDX PT, R0, R81, RZ, 0x1f ;  /* 0x00001fff51007589 */ /* 0x000ee200000e0000 */
[----:B------:R-:W-:-:S04]  /*0520*/  UISETP.NE.AND UP0, UPT, UR23, 0x2, UPT ;  /* 0x000000021700788c */ /* 0x000fc8000bf05270 */
[----:B------:R-:W-:Y:S02]  /*0530*/  UISETP.EQ.AND UP1, UPT, UR28, URZ, !UP0 ;  /* 0x000000ff1c00728c */ /* 0x000fe4000c722270 */
[----:B------:R-:W-:-:S04]  /*0540*/  USEL UR41, URZ, 0x1, UP0 ;  /* 0x00000001ff297887 */ /* 0x000fc80008000000 */
[----:B------:R-:W-:Y:S02]  /*0550*/  PLOP3.LUT P3, PT, P0, PT, UP1, 0x80, 0x8 ;  /* 0x000000000008781c */ /* 0x000fe4000076f018 */
[----:B---3--:R-:W-:-:S13]  /*0560*/  ISETP.NE.AND P1, PT, R0, RZ, PT ;  /* 0x000000ff0000720c */ /* 0x008fda0003f25270 */
[----:B------:R-:W-:Y:S05]  /*0570*/  @P1 BRA `(.L_x_9) ;  /* 0x0000000400e01947 */ /* 0x000fea0003800000 */
[----:B------:R-:W-:Y:S01]  /*0580*/  ELECT P1, URZ, PT ;  /* 0x0000000000ff782f */ /* 0x000fe20003820000 */
[----:B------:R-:W-:-:S12]  /*0590*/  BSSY.RECONVERGENT B0, `(.L_x_9) ;  /* 0x0000076000007945 */ /* 0x000fd80003800200 */
[----:B------:R-:W-:Y:S05]  /*05a0*/  @!P1 BRA `(.L_x_10) ;  /* 0x0000000400d09947 */ /* 0x000fea0003800000 */
[----:B------:R-:W-:Y:S01]  /*05b0*/  UMOV UR4, 0x400 ;  /* 0x0000040000047882 */ /* 0x000fe20000000000 */
[----:B------:R-:W-:Y:S01]  /*05c0*/  UMOV UR8, 0x1 ;  /* 0x0000000100087882 */ /* 0x000fe20000000000 */
[----:B------:R-:W-:Y:S01]  /*05d0*/  UMOV UR6, 0x4 ;  /* 0x0000000400067882 */ /* 0x000fe20000000000 */
[----:B------:R-:W-:Y:S02]  /*05e0*/  ULEA UR4, UR46, UR4, 0x18 ;  /* 0x000000042e047291 */ /* 0x000fe4000f8ec0ff */
[----:B------:R-:W-:-:S04]  /*05f0*/  UIADD3 UR8, UPT, UPT, -UR8, 0x100000, URZ ;  /* 0x0010000008087890 */ /* 0x000fc8000fffe1ff */
[----:B------:R-:W-:Y:S02]  /*0600*/  USHF.L.U32 UR9, UR8, 0xb, URZ ;  /* 0x0000000b08097899 */ /* 0x000fe400080006ff */
[----:B------:R-:W-:Y:S02]  /*0610*/  USHF.L.U32 UR8, UR8, 0x1, URZ ;  /* 0x0000000108087899 */ /* 0x000fe400080006ff */
[----:B------:R-:W-:-:S04]  /*0620*/  UIADD3 UR6, UPT, UPT, -UR6, 0x100000, URZ ;  /* 0x0010000006067890 */ /* 0x000fc8000fffe1ff */
[----:B------:R-:W-:Y:S02]  /*0630*/  USHF.L.U32 UR7, UR6, 0xb, URZ ;  /* 0x0000000b06077899 */ /* 0x000fe400080006ff */
[----:B------:R-:W-:Y:S01]  /*0640*/  USHF.L.U32 UR6, UR6, 0x1, URZ ;  /* 0x0000000106067899 */ /* 0x000fe200080006ff */
[----:B------:R-:W3:Y:S03]  /*0650*/  FENCE.VIEW.ASYNC.S ;  /* 0x00000000000073c6 */ /* 0x000ee60000000000 */
[----:B---3--:R3:W4:Y:S08]  /*0660*/  SYNCS.EXCH.64 URZ, [UR4], UR8 ;  /* 0x0000000804ff75b2 */ /* 0x0087300008000100 */
[----:B------:R3:W1:Y:S01]  /*0670*/  SYNCS.EXCH.64 URZ, [UR4+0x1a0], UR6 ;  /* 0x0001a00604ff75b2 */ /* 0x0006620008000100 */
        /* <DEDUP_REMOVED lines=101> */
[----:B------:R3:W1:Y:S02]  /*0cd0*/  SYNCS.EXCH.64 URZ, [UR4+0x338], UR6 ;  /* 0x0003380604ff75b2 */ /* 0x0006640008000100 */
[----:B---34-:R-:W-:Y:S01]  /*0ce0*/  NOP ;  /* 0x0000000000007918 */ /* 0x018fe20000000000 */
.L_x_10:
[----:B------:R-:W-:Y:S05]  /*0cf0*/  BSYNC.RECONVERGENT B0 ;  /* 0x0000000000007941 */ /* 0x000fea0003800200 */
.L_x_9:
[----:B------:R-:W3:Y:S01]  /*0d00*/  SHFL.IDX PT, R0, R81, RZ, 0x1f ;  /* 0x00001fff51007589 */ /* 0x000ee200000e0000 */
[----:B------:R-:W-:Y:S01]  /*0d10*/  NOP ;  /* 0x0000000000007918 */ /* 0x000fe20000000000 */
[----:B---3--:R-:W-:-:S13]  /*0d20*/  ISETP.NE.AND P1, PT, R0, 0x1, PT ;  /* 0x000000010000780c */ /* 0x008fda0003f25270 */
[----:B------:R-:W-:Y:S05]  /*0d30*/  @P1 BRA `(.L_x_11) ;  /* 0x0000000000441947 */ /* 0x000fea0003800000 */
        /* <DEDUP_REMOVED lines=10> */
[----:B------:R-:W-:Y:S01]  /*0de0*/  ELECT P1, URZ, PT ;  /* 0x0000000000ff782f */ /* 0x000fe20003820000 */
[----:B------:R-:W3:Y:S02]  /*0df0*/  FENCE.VIEW.ASYNC.S ;  /* 0x00000000000073c6 */ /* 0x000ee40000000000 */
[----:B---3--:R3:W4:Y:S08]  /*0e00*/  SYNCS.EXCH.64 URZ, [UR4+0x340], UR8 ;  /* 0x0003400804ff75b2 */ /* 0x0087300008000100 */
[----:B------:R3:W1:Y:S01]  /*0e10*/  SYNCS.EXCH.64 URZ, [UR4+0x350], UR6 ;  /* 0x0003500604ff75b2 */ /* 0x0006620008000100 */
[----:B------:R3:W1:Y:S01]  /*0e20*/  SYNCS.EXCH.64 URZ, [UR4+0x348], UR8 ;  /* 0x0003480804ff75b2 */ /* 0x0006620008000100 */
[----:B------:R3:W1:Y:S01]  /*0e30*/  SYNCS.EXCH.64 URZ, [UR4+0x358], UR6 ;  /* 0x0003580604ff75b2 */ /* 0x0006620008000100 */
[----:B------:R-:W-:Y:S01]  /*0e40*/  NOP ;  /* 0x0000000000007918 */ /* 0x000fe20000000000 */
.L_x_11:
[----:B------:R-:W2:Y:S01]  /*0e50*/  SHFL.IDX PT, R0, R81, RZ, 0x1f ;  /* 0x00001fff51007589 */ /* 0x000ea200000e0000 */
[----:B------:R-:W-:Y:S01]  /*0e60*/  NOP ;  /* 0x0000000000007918 */ /* 0x000fe20000000000 */
[----:B--2---:R-:W-:-:S13]  /*0e70*/  ISETP.NE.AND P1, PT, R0, 0x3, PT ;  /* 0x000000030000780c */ /* 0x004fda0003f25270 */
[----:B------:R-:W-:Y:S05]  /*0e80*/  @P1 BRA `(.L_x_12) ;  /* 0x00000000002c1947 */ /* 0x000fea0003800000 */
[----:B---3--:R-:W-:Y:S01]  /*0e90*/  UMOV UR6, 0x400 ;  /* 0x0000040000067882 */ /* 0x008fe20000000000 */
[----:B------:R-:W-:Y:S01]  /*0ea0*/  UMOV UR4, 0x20 ;  /* 0x0000002000047882 */ /* 0x000fe20000000000 */
[----:B------:R-:W-:Y:S02]  /*0eb0*/  ULEA UR6, UR46, UR6, 0x18 ;  /* 0x000000062e067291 */ /* 0x000fe4000f8ec0ff */
[----:B------:R-:W-:-:S04]  /*0ec0*/  UIADD3 UR4, UPT, UPT, -UR4, 0x100000, URZ ;  /* 0x0010000004047890 */ /* 0x000fc8000fffe1ff */
[----:B------:R-:W-:Y:S02]  /*0ed0*/  USHF.L.U32 UR5, UR4, 0xb, URZ ;  /* 0x0000000b04057899 */ /* 0x000fe400080006ff */
[----:B------:R-:W-:Y:S01]  /*0ee0*/  USHF.L.U32 UR4, UR4, 0x1, URZ ;  /* 0x0000000104047899 */ /* 0x000fe200080006ff */
[----:B------:R-:W-:Y:S01]  /*0ef0*/  ELECT P1, URZ, PT ;  /* 0x0000000000ff782f */ /* 0x000fe20003820000 */
[----:B------:R-:W2:Y:S10]  /*0f00*/  FENCE.VIEW.ASYNC.S ;  /* 0x00000000000073c6 */ /* 0x000eb40000000000 */
[----:B--2---:R2:W3:Y:S01]  /*0f10*/  SYNCS.EXCH.64 URZ, [UR6+0x360], UR4 ;  /* 0x0003600406ff75b2 */ /* 0x0044e20008000100 */
[----:B------:R2:W1:Y:S01]  /*0f20*/  SYNCS.EXCH.64 URZ, [UR6+0x368], UR4 ;  /* 0x0003680406ff75b2 */ /* 0x0004620008000100 */
[----:B------:R-:W-:Y:S01]  /*0f30*/  NOP ;  /* 0x0000000000007918 */ /* 0x000fe20000000000 */
.L_x_12:
[----:B------:R-:W4:Y:S01]  /*0f40*/  SHFL.IDX PT, R0, R81, RZ, 0x1f ;  /* 0x00001fff51007589 */ /* 0x000f2200000e0000 */
[----:B------:R-:W-:Y:S01]  /*0f50*/  NOP ;  /* 0x0000000000007918 */ /* 0x000fe20000000000 */
[----:B----4-:R-:W-:-:S13]  /*0f60*/  ISETP.NE.AND P1, PT, R0, 0x4, PT ;  /* 0x000000040000780c */ /* 0x010fda0003f25270 */
[----:B------:R-:W-:Y:S05]  /*0f70*/  @P1 BRA `(.L_x_13) ;  /* 0x0000000000481947 */ /* 0x000fea0003800000 */
[----:B--23--:R-:W-:Y:S01]  /*0f80*/  UMOV UR4, 0x720 ;  /* 0x0000072000047882 */ /* 0x00cfe20000000000 */
[----:B------:R-:W-:Y:S01]  /*0f90*/  UMOV UR6, 0x400 ;  /* 0x0000040000067882 */ /* 0x000fe20000000000 */
[----:B------:R-:W-:Y:S01]  /*0fa0*/  USEL UR4, UR4, 0x620, UP4 ;  /* 0x0000062004047887 */ /* 0x000fe2000a000000 */
        /* <DEDUP_REMOVED lines=9> */
[----:B------:R-:W2:Y:S02]  /*1040*/  FENCE.VIEW.ASYNC.S ;  /* 0x00000000000073c6 */ /* 0x000ea40000000000 */
[----:B--2---:R4:W2:Y:S08]  /*1050*/  SYNCS.EXCH.64 URZ, [UR6+0x370], UR8 ;  /* 0x0003700806ff75b2 */ /* 0x0048b00008000100 */
[----:B------:R4:W3:Y:S01]  /*1060*/  SYNCS.EXCH.64 URZ, [UR6+0x380], UR4 ;  /* 0x0003800406ff75b2 */ /* 0x0008e20008000100 */
[----:B------:R4:W1:Y:S01]  /*1070*/  SYNCS.EXCH.64 URZ, [UR6+0x378], UR8 ;  /* 0x0003780806ff75b2 */ /* 0x0008620008000100 */
[----:B------:R4:W1:Y:S02]  /*1080*/  SYNCS.EXCH.64 URZ, [UR6+0x388], UR4 ;  /* 0x0003880406ff75b2 */ /* 0x0008640008000100 */
[----:B----4-:R-:W-:Y:S01]  /*1090*/  NOP ;  /* 0x0000000000007918 */ /* 0x010fe20000000000 */
.L_x_13:
[----:B------:R-:W4:Y:S01]  /*10a0*/  SHFL.IDX PT, R0, R81, RZ, 0x1f ;  /* 0x00001fff51007589 */ /* 0x000f2200000e0000 */
[----:B------:R-:W-:Y:S01]  /*10b0*/  NOP ;  /* 0x0000000000007918 */ /* 0x000fe20000000000 */
[----:B----4-:R-:W-:-:S13]  /*10c0*/  ISETP.NE.AND P1, PT, R0, 0x5, PT ;  /* 0x000000050000780c */ /* 0x010fda0003f25270 */
[----:B------:R-:W-:Y:S05]  /*10d0*/  @P1 BRA `(.L_x_14) ;  /* 0x0000000000541947 */ /* 0x000fea0003800000 */
[----:B--23--:R-:W-:Y:S01]  /*10e0*/  UMOV UR4, 0x400 ;  /* 0x0000040000047882 */ /* 0x00cfe20000000000 */
        /* <DEDUP_REMOVED lines=14> */
[----:B------:R4:W1:Y:S01]  /*11d0*/  SYNCS.EXCH.64 URZ, [UR4+0x3b8], UR8 ;  /* 0x0003b80804ff75b2 */ /* 0x0008620008000100 */
[----:B------:R4:W1:Y:S01]  /*11e0*/  SYNCS.EXCH.64 URZ, [UR4+0x3a0], UR6 ;  /* 0x0003a00604ff75b2 */ /* 0x0008620008000100 */
[----:B------:R4:W1:Y:S01]  /*11f0*/  SYNCS.EXCH.64 URZ, [UR4+0x3c0], UR8 ;  /* 0x0003c00804ff75b2 */ /* 0x0008620008000100 */
[----:B------:R4:W1:Y:S01]  /*1200*/  SYNCS.EXCH.64 URZ, [UR4+0x3a8], UR6 ;  /* 0x0003a80604ff75b2 */ /* 0x0008620008000100 */
[----:B------:R4:W1:Y:S02]  /*1210*/  SYNCS.EXCH.64 URZ, [UR4+0x3c8], UR8 ;  /* 0x0003c80804ff75b2 */ /* 0x0008640008000100 */
[----:B----4-:R-:W-:Y:S01]  /*1220*/  NOP ;  /* 0x0000000000007918 */ /* 0x010fe20000000000 */
.L_x_14:
[----:B------:R-:W4:Y:S01]  /*1230*/  SHFL.IDX PT, R0, R81, RZ, 0x1f ;  /* 0x00001fff51007589 */ /* 0x000f2200000e0000 */
[----:B------:R-:W-:Y:S01]  /*1240*/  ISETP.NE.OR P0, PT, RZ, UR23, !P0 ;  /* 0x00000017ff007c0c */ /* 0x000fe2000c705670 */
[----:B------:R-:W-:Y:S01]  /*1250*/  NOP ;  /* 0x0000000000007918 */ /* 0x000fe20000000000 */
[----:B----4-:R-:W-:-:S13]  /*1260*/  ISETP.NE.AND P1, PT, R0, 0x3, PT ;  /* 0x000000030000780c */ /* 0x010fda0003f25270 */
[----:B------:R-:W-:Y:S05]  /*1270*/  @P1 BRA `(.L_x_15) ;  /* 0x0000000000341947 */ /* 0x000fea0003800000 */
[----:B--23--:R-:W-:Y:S01]  /*1280*/  UMOV UR4, 0x400 ;  /* 0x0000040000047882 */ /* 0x00cfe20000000000 */
[----:B------:R-:W-:Y:S01]  /*1290*/  UMOV UR6, 0x20 ;  /* 0x0000002000067882 */ /* 0x000fe20000000000 */
[----:B------:R-:W-:Y:S02]  /*12a0*/  ULEA UR4, UR46, UR4, 0x18 ;  /* 0x000000042e047291 */ /* 0x000fe4000f8ec0ff */
[----:B------:R-:W-:-:S04]  /*12b0*/  UIADD3 UR6, UPT, UPT, -UR6, 0x100000, URZ ;  /* 0x0010000006067890 */ /* 0x000fc8000fffe1ff */
[----:B------:R-:W-:Y:S02]  /*12c0*/  USHF.L.U32 UR7, UR6, 0xb, URZ ;  /* 0x0000000b06077899 */ /* 0x000fe400080006ff */
[----:B------:R-:W-:Y:S01]  /*12d0*/  USHF.L.U32 UR6, UR6, 0x1, URZ ;  /* 0x0000000106067899 */ /* 0x000fe200080006ff */
[----:B------:R-:W-:Y:S01]  /*12e0*/  ELECT P1, URZ, PT ;  /* 0x0000000000ff782f */ /* 0x000fe20003820000 */
[----:B------:R-:W2:Y:S10]  /*12f0*/  FENCE.VIEW.ASYNC.S ;  /* 0x00000000000073c6 */ /* 0x000eb40000000000 */
[----:B--2---:R4:W2:Y:S01]  /*1300*/  SYNCS.EXCH.64 URZ, [UR4+0x3d0], UR6 ;  /* 0x0003d00604ff75b2 */ /* 0x0048a20008000100 */
[----:B------:R4:W3:Y:S01]  /*1310*/  SYNCS.EXCH.64 URZ, [UR4+0x3e0], UR6 ;  /* 0x0003e00604ff75b2 */ /* 0x0008e20008000100 */
[----:B------:R4:W1:Y:S01]  /*1320*/  SYNCS.EXCH.64 URZ, [UR4+0x3d8], UR6 ;  /* 0x0003d80604ff75b2 */ /* 0x0008620008000100 */
[----:B------:R4:W1:Y:S02]  /*1330*/  SYNCS.EXCH.64 URZ, [UR4+0x3e8], UR6 ;  /* 0x0003e80604ff75b2 */ /* 0x0008640008000100 */
[----:B----4-:R-:W-:Y:S01]  /*1340*/  NOP ;  /* 0x0000000000007918 */ /* 0x010fe20000000000 */
.L_x_15:
[----:B------:R-:W-:Y:S01]  /*1350*/  VOTEU.ALL UP0, P0 ;  /* 0x0000000000ff7886 */ /* 0x000fe20000000000 */
[----:B--23--:R-:W-:Y:S01]  /*1360*/  UMOV UR4, 0x20 ;  /* 0x0000002000047882 */ /* 0x00cfe20000000000 */
[----:B------:R-:W2:Y:S01]  /*1370*/  LDCU UR7, c[0x0][0x36c] ;  /* 0x00006d80ff0777ac */ /* 0x000ea20008000800 */
[----:B------:R-:W-:Y:S01]  /*1380*/  NOP ;  /* 0x0000000000007918 */ /* 0x000fe20000000000 */
[----:B------:R-:W-:Y:S01]  /*1390*/  LOP3.LUT R0, R89, 0x1f, RZ, 0xc0, !PT ;  /* 0x0000001f59007812 */ /* 0x000fe200078ec0ff */
[----:B------:R-:W-:Y:S01]  /*13a0*/  @!UP0 UMOV UR6, 0x400 ;  /* 0x0000040000068882 */ /* 0x000fe20000000000 */
[----:B------:R-:W-:-:S04]  /*13b0*/  @!UP0 UIADD3 UR4, UPT, UPT, -UR4, 0x100000, URZ ;  /* 0x0010000004048890 */ /* 0x000fc8000fffe1ff */
[----:B------:R-:W-:Y:S02]  /*13c0*/  @!UP0 USHF.L.U32 UR5, UR4, 0xb, URZ ;  /* 0x0000000b04058899 */ /* 0x000fe400080006ff */
[----:B------:R-:W-:Y:S02]  /*13d0*/  @!UP0 USHF.L.U32 UR4, UR4, 0x1, URZ ;  /* 0x0000000104048899 */ /* 0x000fe400080006ff */
[----:B------:R-:W-:Y:S01]  /*13e0*/  @!UP0 ULEA UR6, UR46, UR6, 0x18 ;  /* 0x000000062e068291 */ /* 0x000fe2000f8ec0ff */
[----:B------:R-:W-:Y:S01]  /*13f0*/  VOTEU.ALL UP0, P0 ;  /* 0x0000000000ff7886 */ /* 0x000fe20000000000 */
[----:B------:R-:W-:Y:S02]  /*1400*/  UISETP.NE.AND UP5, UPT, UR23, URZ, UPT ;  /* 0x000000ff1700728c */ /* 0x000fe4000bfa5270 */
[----:B--2---:R-:W-:Y:S01]  /*1410*/  UISETP.EQ.U32.AND UP6, UPT, UR7, 0x1, UPT ;  /* 0x000000010700788c */ /* 0x004fe2000bfc2070 */
[----:B------:R-:W2:Y:S07]  /*1420*/  FENCE.VIEW.ASYNC.S ;  /* 0x00000000000073c6 */ /* 0x000eae0000000000 */
[----:B--2---:R2:W3:Y:S01]  /*1430*/  @!UP0 SYNCS.EXCH.64 URZ, [UR6+0x3f0], UR4 ;  /* 0x0003f00406ff85b2 */ /* 0x0044e20008000100 */
[----:B------:R-:W-:Y:S05]  /*1440*/  BRA.U !UP6, `(.L_x_16) ;  /* 0x000000010e087547 */ /* 0x000fea000b800000 */
[----:B-1-3--:R-:W-:Y:S01]  /*1450*/  UCGABAR_ARV ;  /* 0x00000000000079c7 */ /* 0x00afe20008000000 */
[----:B------:R-:W-:Y:S05]  /*1460*/  BRA `(.L_x_17) ;  /* 0x0000000000047947 */ /* 0x000fea0003800000 */
.L_x_16:
[----:B-1-3--:R-:W-:Y:S01]  /*1470*/  NOP ;  /* 0x0000000000007918 */ /* 0x00afe20000000000 */
.L_x_17:
[----:B------:R-:W1:Y:S01]  /*1480*/  S2UR UR24, SR_CTAID.X ;  /* 0x00000000001879c3 */ /* 0x000e620000002500 */
[----:B------:R-:W-:-:S05]  /*1490*/  CS2R.32 R3, SR_CgaSize ;  /* 0x0000000000037805 */ /* 0x000fca0000008a00 */
[----:B------:R-:W-:-:S05]  /*14a0*/  IMAD R3, R3, -0xa0, RZ ;  /* 0xffffff6003037824 */ /* 0x000fca00078e02ff */
[----:B--2---:R-:W-:-:S14]  /*14b0*/  R2UR UR5, R3 ;  /* 0x00000000030572ca */ /* 0x004fdc00000e0000 */
[----:B------:R-:W2:Y:S01]  /*14c0*/  LDCU UR5, c[0x0][UR5+0x2b0] ;  /* 0x00005600050577ac */ /* 0x000ea20008000800 */
[----:B------:R-:W-:-:S05]  /*14d0*/  CS2R.32 R3, SR_CgaSize ;  /* 0x0000000000037805 */ /* 0x000fca0000008a00 */
[----:B------:R-:W-:-:S05]  /*14e0*/  IMAD R3, R3, -0xa0, RZ ;  /* 0xffffff6003037824 */ /* 0x000fca00078e02ff */
[----:B------:R-:W-:-:S14]  /*14f0*/  R2UR UR4, R3 ;  /* 0x00000000030472ca */ /* 0x000fdc00000e0000 */
[----:B------:R-:W3:Y:S01]  /*1500*/  LDCU UR4, c[0x0][UR4+0x2b4] ;  /* 0x00005680040477ac */ /* 0x000ee20008000800 */
[----:B------:R-:W4:Y:S01]  /*1510*/  S2UR UR20, SR_CTAID.Y ;  /* 0x00000000001479c3 */ /* 0x000f220000002600 */
[----:B------:R-:W-:-:S05]  /*1520*/  CS2R.32 R3, SR_CgaSize ;  /* 0x0000000000037805 */ /* 0x000fca0000008a00 */
[----:B------:R-:W-:-:S05]  /*1530*/  IMAD R3, R3, -0xa0, RZ ;  /* 0xffffff6003037824 */ /* 0x000fca00078e02ff */
[----:B------:R-:W-:-:S14]  /*1540*/  R2UR UR62, R3 ;  /* 0x00000000033e72ca */ /* 0x000fdc00000e0000 */
[----:B------:R-:W3:Y:S01]  /*1550*/  LDCU UR62, c[0x0][UR62+0x2a0] ;  /* 0x000054003e3e77ac */ /* 0x000ee20008000800 */
[----:B------:R-:W-:-:S05]  /*1560*/  CS2R.32 R3, SR_CgaSize ;  /* 0x0000000000037805 */ /* 0x000fca0000008a00 */
[----:B------:R-:W-:-:S05]  /*1570*/  IMAD R3, R3, -0xa0, RZ ;  /* 0xffffff6003037824 */ /* 0x000fca00078e02ff */
[----:B------:R-:W-:-:S14]  /*1580*/  R2UR UR61, R3 ;  /* 0x00000000033d72ca */ /* 0x000fdc00000e0000 */
[----:B------:R-:W3:Y:S01]  /*1590*/  LDCU UR61, c[0x0][UR61+0x2a4] ;  /* 0x000054803d3d77ac */ /* 0x000ee20008000800 */
[----:B------:R-:W-:Y:S01]  /*15a0*/  UISETP.GT.U32.AND UP0, UPT, UR28, 0xffff, UPT ;  /* 0x0000ffff1c00788c */ /* 0x000fe2000bf04070 */
[----:B------:R-:W3:Y:S01]  /*15b0*/  LDCU UR25, c[0x0][0xb24] ;  /* 0x00016480ff1977ac */ /* 0x000ee20008000800 */
[----:B------:R-:W3:Y:S01]  /*15c0*/  LDCU UR42, c[0x0][0xb24] ;  /* 0x00016480ff2a77ac */ /* 0x000ee20008000800 */
[----:B-1----:R-:W-:Y:S01]  /*15d0*/  I2FP.F32.U32 R3, UR24 ;  /* 0x0000001800037c45 */ /* 0x002fe20008201000 */
[----:B------:R-:W1:Y:S04]  /*15e0*/  LDCU UR31, c[0x0][0xb30] ;  /* 0x00016600ff1f77ac */ /* 0x000e680008000800 */
[----:B--2---:R-:W-:Y:S01]  /*15f0*/  FMUL R3, R3, UR5 ;  /* 0x0000000503037c20 */ /* 0x004fe20008400000 */
[----:B------:R-:W-:Y:S01]  /*1600*/  USHF.L.U32 UR22, UR46, 0x8, URZ ;  /* 0x000000082e167899 */ /* 0x000fe200080006ff */
[----:B----4-:R-:W-:Y:S01]  /*1610*/  I2FP.F32.U32 R2, UR20 ;  /* 0x0000001400027c45 */ /* 0x010fe20008201000 */
[----:B------:R-:W-:Y:S01]  /*1620*/  UMOV UR11, 0x55 ;  /* 0x00000055000b7882 */ /* 0x000fe20000000000 */
[----:B------:R-:W-:-:S02]  /*1630*/  USHF.L.U32 UR45, UR24, 0x6, URZ ;  /* 0x00000006182d7899 */ /* 0x000fc400080006ff */
[----:B------:R-:W2:Y:S01]  /*1640*/  F2I.U32.TRUNC.NTZ R3, R3 ;  /* 0x0000000300037305 */ /* 0x000ea2000020f000 */
[----:B------:R-:W-:Y:S01]  /*1650*/  USEL UR21, UR28, 0xffff, !UP0 ;  /* 0x0000ffff1c157887 */ /* 0x000fe2000c000000 */
[----:B---3--:R-:W-:-:S06]  /*1660*/  FMUL R2, R2, UR4 ;  /* 0x0000000402027c20 */ /* 0x008fcc0008400000 */
[----:B------:R-:W3:Y:S01]  /*1670*/  F2I.U32.TRUNC.NTZ R2, R2 ;  /* 0x0000000200027305 */ /* 0x000ee2000020f000 */
[----:B--2---:R-:W-:Y:S02]  /*1680*/  R2UR UR4, R3 ;  /* 0x00000000030472ca */ /* 0x004fe400000e0000 */
[----:B------:R-:W-:Y:S02]  /*1690*/  PRMT R3, RZ, 0x7610, R3 ;  /* 0x00007610ff037816 */ /* 0x000fe40000000003 */
[----:B---3--:R-:W-:Y:S02]  /*16a0*/  R2UR UR6, R2 ;  /* 0x00000000020672ca */ /* 0x008fe400000e0000 */
[----:B------:R-:W-:-:S07]  /*16b0*/  PRMT R2, RZ, 0x7610, R2 ;  /* 0x00007610ff027816 */ /* 0x000fce0000000002 */
[----:B------:R-:W-:-:S04]  /*16c0*/  UIADD3 UR5, UPT, UPT, -UR4, URZ, URZ ;  /* 0x000000ff04057290 */ /* 0x000fc8000fffe1ff */
[----:B------:R-:W-:Y:S02]  /*16d0*/  UIMAD UR62, UR62, UR5, UR24 ;  /* 0x000000053e3e72a4 */ /* 0x000fe4000f8e0218 */
[----:B------:R-:W-:-:S04]  /*16e0*/  UIADD3 UR4, UPT, UPT, -UR6, URZ, URZ ;  /* 0x000000ff06047290 */ /* 0x000fc8000fffe1ff */
[----:B------:R-:W-:Y:S01]  /*16f0*/  UIMAD UR61, UR61, UR4, UR20 ;  /* 0x000000043d3d72a4 */ /* 0x000fe2000f8e0214 */
[----:B-1----:R-:W-:Y:S11]  /*1700*/  BRA.U UP5, `(.L_x_18) ;  /* 0x00000001055c7547 */ /* 0x002ff6000b800000 */
[----:B------:R-:W-:Y:S02]  /*1710*/  UISETP.GT.U32.AND UP0, UPT, UR62, 0x1, UPT ;  /* 0x000000013e00788c */ /* 0x000fe4000bf04070 */
[----:B------:R-:W-:Y:S02]  /*1720*/  ULOP3.LUT UR10, UR62, 0xfffffffe, URZ, 0xc0, !UPT ;  /* 0xfffffffe3e0a7892 */ /* 0x000fe4000f8ec0ff */
[----:B------:R-:W-:Y:S02]  /*1730*/  UISETP.NE.AND UP3, UPT, UR61, URZ, UP0 ;  /* 0x000000ff3d00728c */ /* 0x000fe40008765270 */
[----:B------:R-:W-:Y:S02]  /*1740*/  UISETP.NE.AND UP2, UPT, UR61, 0x1, UP0 ;  /* 0x000000013d00788c */ /* 0x000fe40008745270 */
[----:B------:R-:W-:Y:S02]  /*1750*/  UISETP.NE.AND UP1, UPT, UR61, 0x2, UP0 ;  /* 0x000000023d00788c */ /* 0x000fe40008725270 */
[----:B------:R-:W-:-:S02]  /*1760*/  UISETP.NE.AND UP0, UPT, UR61, 0x3, UP0 ;  /* 0x000000033d00788c */ /* 0x000fc40008705270 */
[----:B------:R-:W-:Y:S02]  /*1770*/  USEL UR6, URZ, 0x1, UP3 ;  /* 0x00000001ff067887 */ /* 0x000fe40009800000 */
[----:B------:R-:W-:Y:S02]  /*1780*/  USEL UR5, URZ, 0x4, UP2 ;  /* 0x00000004ff057887 */ /* 0x000fe40009000000 */
[----:B------:R-:W-:Y:S02]  /*1790*/  USEL UR4, URZ, 0x10, UP1 ;  /* 0x00000010ff047887 */ /* 0x000fe40008800000 */
[----:B------:R-:W-:Y:S02]  /*17a0*/  USEL UR9, URZ, 0x40, UP0 ;  /* 0x00000040ff097887 */ /* 0x000fe40008000000 */
[----:B------:R-:W-:Y:S02]  /*17b0*/  USEL UR8, URZ, 0x2, UP3 ;  /* 0x00000002ff087887 */ /* 0x000fe40009800000 */
[----:B------:R-:W-:-:S02]  /*17c0*/  UIADD3 UR4, UPT, UPT, UR4, UR5, UR6 ;  /* 0x0000000504047290 */ /* 0x000fc4000fffe006 */
[----:B------:R-:W-:Y:S02]  /*17d0*/  USEL UR6, URZ, 0x20, UP1 ;  /* 0x00000020ff067887 */ /* 0x000fe40008800000 */
[----:B------:R-:W-:Y:S02]  /*17e0*/  USEL UR7, URZ, 0x8, UP2 ;  /* 0x00000008ff077887 */ /* 0x000fe40009000000 */
[----:B------:R-:W-:Y:S02]  /*17f0*/  UIADD3 UR5, UPT, UPT, UR8, UR9, UR4 ;  /* 0x0000000908057290 */ /* 0x000fe4000fffe004 */
[----:B------:R-:W-:Y:S02]  /*1800*/  ULEA UR4, UR61, UR10, 0x1 ;  /* 0x0000000a3d047291 */ /* 0x000fe4000f8e08ff */
[----:B------:R-:W-:Y:S02]  /*1810*/  USEL UR8, URZ, 0x80, UP0 ;  /* 0x00000080ff087887 */ /* 0x000fe40008000000 */
[----:B------:R-:W-:-:S03]  /*1820*/  UIADD3 UR5, UPT, UPT, UR6, UR7, UR5 ;  /* 0x0000000706057290 */ /* 0x000fc6000fffe005 */
[----:B------:R-:W-:Y:S01]  /*1830*/  UMOV UR6, 0x3 ;  /* 0x0000000300067882 */ /* 0x000fe20000000000 */
[----:B------:R-:W-:Y:S02]  /*1840*/  UIADD3 UR5, UPT, UPT, UR5, UR8, URZ ;  /* 0x0000000805057290 */ /* 0x000fe4000fffe0ff */
[----:B------:R-:W-:-:S04]  /*1850*/  USHF.L.U32 UR4, UR6, UR4, URZ ;  /* 0x0000000406047299 */ /* 0x000fc800080006ff */
[----:B------:R-:W-:Y:S02]  /*1860*/  MOV R3, UR5 ;  /* 0x0000000500037c02 */ /* 0x000fe40008000f00 */
[----:B------:R-:W-:-:S07]  /*1870*/  MOV R2, UR4 ;  /* 0x0000000400027c02 */ /* 0x000fce0008000f00 */
.L_x_18:
[----:B------:R-:W1:Y:S01]  /*1880*/  S2UR UR36, SR_CTAID.Z ;  /* 0x00000000002479c3 */ /* 0x000e620000002700 */
[----:B------:R-:W-:Y:S02]  /*1890*/  UISETP.GE.AND UP0, UPT, UR25, 0x1, UPT ;  /* 0x000000011900788c */ /* 0x000fe4000bf06270 */
[----:B------:R-:W-:Y:S02]  /*18a0*/  ULOP3.LUT UR21, UR21, 0xffff, URZ, 0xc0, !UPT ;  /* 0x0000ffff15157892 */ /* 0x000fe4000f8ec0ff */
[----:B------:R-:W-:Y:S02]  /*18b0*/  UISETP.NE.AND UP3, UPT, UR23, 0x2, UPT ;  /* 0x000000021700788c */ /* 0x000fe4000bf65270 */
[----:B------:R-:W-:Y:S02]  /*18c0*/  ULOP3.LUT UR22, UR22, 0x600, URZ, 0xc0, !UPT ;  /* 0x0000060016167892 */ /* 0x000fe4000f8ec0ff */
[----:B------:R-:W-:Y:S02]  /*18d0*/  ULOP3.LUT UR45, UR45, 0x40, URZ, 0xc0, !UPT ;  /* 0x000000402d2d7892 */ /* 0x000fe4000f8ec0ff */
[----:B------:R-:W-:Y:S01]  /*18e0*/  USHF.L.U32 UR21, UR11, UR21, URZ ;  /* 0x000000150b157299 */ /* 0x000fe200080006ff */
[----:B------:R-:W-:Y:S11]  /*18f0*/  BRA.U !UP0, `(.L_x_19) ;  /* 0x0000000108d47547 */ /* 0x000ff6000b800000 */
[----:B------:R-:W2:Y:S01]  /*1900*/  LDCU.128 UR12, c[0x0][0xb10] ;  /* 0x00016200ff0c77ac */ /* 0x000ea20008000c00 */
[----:B------:R-:W3:Y:S01]  /*1910*/  LDCU UR6, c[0x0][0x370] ;  /* 0x00006e00ff0677ac */ /* 0x000ee20008000800 */
[----:B------:R-:W4:Y:S01]  /*1920*/  LDCU UR5, c[0x0][0x374] ;  /* 0x00006e80ff0577ac */ /* 0x000f220008000800 */
[----:B------:R-:W1:Y:S01]  /*1930*/  LDCU UR30, c[0x0][0xb0c] ;  /* 0x00016180ff1e77ac */ /* 0x000e620008000800 */
[----:B------:R-:W1:Y:S01]  /*1940*/  LDCU UR7, c[0x0][0xb20] ;  /* 0x00016400ff0777ac */ /* 0x000e620008000800 */
[----:B------:R-:W1:Y:S01]  /*1950*/  LDCU.64 UR8, c[0x0][0xb28] ;  /* 0x00016500ff0877ac */ /* 0x000e620008000a00 */
[----:B--2---:R-:W-:Y:S02]  /*1960*/  UISETP.NE.AND UP0, UPT, UR14, 0x1, UPT ;  /* 0x000000010e00788c */ /* 0x004fe4000bf05270 */
[----:B----4-:R-:W-:Y:S02]  /*1970*/  UIMAD.WIDE.U32 UR10, UR5, UR15, URZ ;  /* 0x0000000f050a72a5 */ /* 0x010fe4000f8e00ff */
[----:B---3--:R-:W-:-:S02]  /*1980*/  UIMAD.WIDE.U32 UR18, UR6, UR12, URZ ;  /* 0x0000000c061272a5 */ /* 0x008fc4000f8e00ff */
[----:B-1----:R-:W-:Y:S02]  /*1990*/  UISETP.NE.AND UP1, UPT, UR30, 0x1, UPT ;  /* 0x000000011e00788c */ /* 0x002fe4000bf25270 */
[----:B------:R-:W-:Y:S01]  /*19a0*/  UISETP.NE.AND UP2, UPT, UR25, 0x1, UPT ;  /* 0x000000011900788c */ /* 0x000fe2000bf45270 */
[----:B------:R-:W-:Y:S02]  /*19b0*/  UMOV UR10, UR11 ;  /* 0x0000000b000a7c82 */ /* 0x000fe40008000000 */
[----:B------:R-:W-:Y:S01]  /*19c0*/  UMOV UR18, UR19 ;  /* 0x0000001300127c82 */ /* 0x000fe20008000000 */
[----:B------:R-:W-:Y:S02]  /*19d0*/  @UP0 USHF.R.U32.HI UR5, URZ, UR7, UR10 ;  /* 0x00000007ff050299 */ /* 0x000fe4000801160a */
[----:B------:R-:W-:Y:S02]  /*19e0*/  UIMAD.WIDE.U32 UR26, UR20, UR15, URZ ;  /* 0x0000000f141a72a5 */ /* 0x000fe4000f8e00ff */
[----:B------:R-:W-:-:S02]  /*19f0*/  UIMAD.WIDE.U32 UR10, UR5, UR8, URZ ;  /* 0x00000008050a72a5 */ /* 0x000fc4000f8e00ff */
[----:B------:R-:W-:Y:S02]  /*1a00*/  @UP1 USHF.R.U32.HI UR6, URZ, UR13, UR18 ;  /* 0x0000000dff061299 */ /* 0x000fe40008011612 */
[----:B------:R-:W-:Y:S02]  /*1a10*/  UIMAD.WIDE.U32 UR16, UR24, UR12, URZ ;  /* 0x0000000c181072a5 */ /* 0x000fe4000f8e00ff */
[----:B------:R-:W-:Y:S01]  /*1a20*/  UIMAD.WIDE.U32 UR18, UR6, UR8, URZ ;  /* 0x00000008061272a5 */ /* 0x000fe2000f8e00ff */
[----:B------:R-:W-:Y:S01]  /*1a30*/  UMOV UR4, UR27 ;  /* 0x0000001b00047c82 */ /* 0x000fe20008000000 */
[----:B------:R-:W-:Y:S01]  /*1a40*/  UMOV UR10, UR11 ;  /* 0x0000000b000a7c82 */ /* 0x000fe20008000000 */
[----:B------:R-:W-:Y:S02]  /*1a50*/  USHF.R.U32.HI UR4, URZ, UR7, UR4 ;  /* 0x00000007ff047299 */ /* 0x000fe40008011604 */
[----:B------:R-:W-:Y:S02]  /*1a60*/  @UP2 USHF.R.U32.HI UR5, URZ, UR9, UR10 ;  /* 0x00000009ff052299 */ /* 0x000fe4000801160a */
[----:B------:R-:W-:Y:S01]  /*1a70*/  UMOV UR7, UR19 ;  /* 0x0000001300077c82 */ /* 0x000fe20008000000 */
[----:B------:R-:W-:Y:S01]  /*1a80*/  UMOV UR16, UR17 ;  /* 0x0000001100107c82 */ /* 0x000fe20008000000 */
[----:B------:R-:W-:-:S02]  /*1a90*/  @UP2 USHF.R.U32.HI UR6, URZ, UR9, UR7 ;  /* 0x00000009ff062299 */ /* 0x000fc40008011607 */
[----:B------:R-:W-:Y:S02]  /*1aa0*/  USHF.R.U32.HI UR13, URZ, UR13, UR16 ;  /* 0x0000000dff0d7299 */ /* 0x000fe40008011610 */
[----:B------:R-:W-:Y:S02]  /*1ab0*/  USEL UR4, UR20, UR4, !UP0 ;  /* 0x0000000414047287 */ /* 0x000fe4000c000000 */
[----:B------:R-:W-:Y:S02]  /*1ac0*/  UIMAD UR7, UR5, UR25, URZ ;  /* 0x00000019050772a4 */ /* 0x000fe4000f8e02ff */
[----:B------:R-:W-:Y:S02]  /*1ad0*/  USEL UR5, UR24, UR13, !UP1 ;  /* 0x0000000d18057287 */ /* 0x000fe4000c800000 */
[----:B------:R-:W-:Y:S02]  /*1ae0*/  UIMAD UR12, UR6, UR25, URZ ;  /* 0x00000019060c72a4 */ /* 0x000fe4000f8e02ff */
[----:B------:R-:W-:-:S02]  /*1af0*/  UISETP.GE.AND UP0, UPT, UR4, UR7, UPT ;  /* 0x000000070400728c */ /* 0x000fc4000bf06270 */
[----:B------:R-:W-:Y:S02]  /*1b00*/  UIMAD.WIDE.U32 UR10, UR4, UR8, URZ ;  /* 0x00000008040a72a5 */ /* 0x000fe4000f8e00ff */
[----:B------:R-:W-:Y:S02]  /*1b10*/  UISETP.GE.OR UP0, UPT, UR5, UR12, UP0 ;  /* 0x0000000c0500728c */ /* 0x000fe40008706670 */
[----:B------:R-:W-:Y:S02]  /*1b20*/  UIMAD.WIDE.U32 UR12, UR5, UR8, URZ ;  /* 0x00000008050c72a5 */ /* 0x000fe4000f8e00ff */
[----:B------:R-:W-:Y:S01]  /*1b30*/  UIADD3 UR10, UPT, UPT, -UR4, URZ, URZ ;  /* 0x000000ff040a7290 */ /* 0x000fe2000fffe1ff */
[----:B------:R-:W-:Y:S01]  /*1b40*/  UMOV UR8, UR11 ;  /* 0x0000000b00087c82 */ /* 0x000fe20008000000 */
[----:B------:R-:W-:Y:S02]  /*1b50*/  UIADD3 UR11, UPT, UPT, -UR5, URZ, URZ ;  /* 0x000000ff050b7290 */ /* 0x000fe4000fffe1ff */
[----:B------:R-:W-:-:S03]  /*1b60*/  USHF.R.U32.HI UR8, URZ, UR9, UR8 ;  /* 0x00000009ff087299 */ /* 0x000fc60008011608 */
[----:B------:R-:W-:Y:S01]  /*1b70*/  @!UP0 UMOV UR7, UR13 ;  /* 0x0000000d00078c82 */ /* 0x000fe20008000000 */
[----:B------:R-:W-:Y:S02]  /*1b80*/  UIMAD UR20, UR14, UR10, UR20 ;  /* 0x0000000a0e1472a4 */ /* 0x000fe4000f8e0214 */
[----:B------:R-:W-:Y:S02]  /*1b90*/  USEL UR8, UR4, UR8, !UP2 ;  /* 0x0000000804087287 */ /* 0x000fe4000d000000 */
[----:B------:R-:W-:Y:S02]  /*1ba0*/  @!UP0 USHF.R.U32.HI UR7, URZ, UR9, UR7 ;  /* 0x00000009ff078299 */ /* 0x000fe40008011607 */
[----:B------:R-:W-:Y:S02]  /*1bb0*/  UIADD3 UR9, UPT, UPT, -UR8, URZ, URZ ;  /* 0x000000ff08097290 */ /* 0x000fe4000fffe1ff */
[----:B------:R-:W-:Y:S02]  /*1bc0*/  @!UP0 USEL UR7, UR5, UR7, !UP2 ;  /* 0x0000000705078287 */ /* 0x000fe4000d000000 */
[----:B------:R-:W-:-:S02]  /*1bd0*/  UIMAD UR9, UR25, UR9, UR4 ;  /* 0x00000009190972a4 */ /* 0x000fc4000f8e0204 */
[----:B------:R-:W-:Y:S02]  /*1be0*/  @!UP0 UIADD3 UR8, UPT, UPT, UR8, -UR7, URZ ;  /* 0x8000000708088290 */ /* 0x000fe4000fffe0ff */
[----:B------:R-:W-:Y:S02]  /*1bf0*/  @!UP0 UIMAD UR6, UR9, UR6, UR7 ;  /* 0x00000006090682a4 */ /* 0x000fe4000f8e0207 */
[----:B------:R-:W-:Y:S02]  /*1c00*/  @!UP0 UIMAD UR4, UR8, UR25, UR5 ;  /* 0x00000019080482a4 */ /* 0x000fe4000f8e0205 */
[----:B------:R-:W-:Y:S02]  /*1c10*/  UIMAD UR24, UR30, UR11, UR24 ;  /* 0x0000000b1e1872a4 */ /* 0x000fe4000f8e0218 */
[----:B------:R-:W-:Y:S01]  /*1c20*/  UIMAD UR20, UR4, UR14, UR20 ;  /* 0x0000000e041472a4 */ /* 0x000fe2000f8e0214 */
[----:B------:R-:W-:Y:S02]  /*1c30*/  @!UP0 UMOV UR5, UR6 ;  /* 0x0000000600058c82 */ /* 0x000fe40008000000 */
[----:B------:R-:W-:-:S12]  /*1c40*/  UIMAD UR24, UR5, UR30, UR24 ;  /* 0x0000001e051872a4 */ /* 0x000fd8000f8e0218 */
.L_x_19:
[----:B------:R-:W-:-:S09]  /*1c50*/  UISETP.NE.AND UP0, UPT, UR31, 0x1, UPT ;  /* 0x000000011f00788c */ /* 0x000fd2000bf05270 */
[----:B------:R-:W-:Y:S05]  /*1c60*/  BRA.U UP0, `(.L_x_20) ;  /* 0x0000000100447547 */ /* 0x000fea000b800000 */
[----:B------:R-:W2:Y:S01]  /*1c70*/  LDCU.128 UR8, c[0x0][0xb10] ;  /* 0x00016200ff0877ac */ /* 0x000ea20008000c00 */
[----:B------:R-:W3:Y:S01]  /*1c80*/  LDCU UR12, c[0x0][0xb0c] ;  /* 0x00016180ff0c77ac */ /* 0x000ee20008000800 */
[----:B------:R-:W4:Y:S01]  /*1c90*/  LDCU UR13, c[0x0][0xb20] ;  /* 0x00016400ff0d77ac */ /* 0x000f220008000800 */
[----:B--2---:R-:W-:Y:S02]  /*1ca0*/  UIMAD.WIDE.U32 UR6, UR24, UR8, URZ ;  /* 0x00000008180672a5 */ /* 0x004fe4000f8e00ff */
[----:B------:R-:W-:Y:S02]  /*1cb0*/  UIMAD.WIDE.U32 UR4, UR20, UR11, URZ ;  /* 0x0000000b140472a5 */ /* 0x000fe4000f8e00ff */
[----:B---3--:R-:W-:Y:S02]  /*1cc0*/  UISETP.NE.AND UP1, UPT, UR12, 0x1, UPT ;  /* 0x000000010c00788c */ /* 0x008fe4000bf25270 */
[----:B------:R-:W-:Y:S01]  /*1cd0*/  UISETP.NE.AND UP0, UPT, UR10, 0x1, UPT ;  /* 0x000000010a00788c */ /* 0x000fe2000bf05270 */
[----:B------:R-:W-:-:S02]  /*1ce0*/  UMOV UR6, UR7 ;  /* 0x0000000700067c82 */ /* 0x000fc40008000000 */
[----:B------:R-:W-:Y:S01]  /*1cf0*/  UMOV UR4, UR5 ;  /* 0x0000000500047c82 */ /* 0x000fe20008000000 */
[----:B------:R-:W-:Y:S02]  /*1d00*/  USHF.R.U32.HI UR6, URZ, UR9, UR6 ;  /* 0x00000009ff067299 */ /* 0x000fe40008011606 */
[----:B----4-:R-:W-:Y:S02]  /*1d10*/  USHF.R.U32.HI UR4, URZ, UR13, UR4 ;  /* 0x0000000dff047299 */ /* 0x010fe40008011604 */
[----:B------:R-:W-:Y:S02]  /*1d20*/  USEL UR5, UR24, UR6, !UP1 ;  /* 0x0000000618057287 */ /* 0x000fe4000c800000 */
[----:B------:R-:W-:-:S04]  /*1d30*/  USEL UR4, UR20, UR4, !UP0 ;  /* 0x0000000414047287 */ /* 0x000fc8000c000000 */
[----:B------:R-:W-:Y:S02]  /*1d40*/  UIADD3 UR6, UPT, UPT, UR5, -UR4, URZ ;  /* 0x8000000405067290 */ /* 0x000fe4000fffe0ff */
[----:B------:R-:W-:Y:S02]  /*1d50*/  UIADD3 UR4, UPT, UPT, -UR5, UR4, URZ ;  /* 0x0000000405047290 */ /* 0x000fe4000fffe1ff */
[----:B------:R-:W-:Y:S02]  /*1d60*/  UIMAD UR20, UR6, UR10, UR20 ;  /* 0x0000000a061472a4 */ /* 0x000fe4000f8e0214 */
[----:B------:R-:W-:-:S12]  /*1d70*/  UIMAD UR24, UR4, UR12, UR24 ;  /* 0x0000000c041872a4 */ /* 0x000fd8000f8e0218 */
.L_x_20:
[----:B------:R-:W-:Y:S05]  /*1d80*/  BRA.U !UP6, `(.L_x_21) ;  /* 0x000000010e0c7547 */ /* 0x000fea000b800000 */
[----:B------:R-:W-:Y:S01]  /*1d90*/  UCGABAR_WAIT ;  /* 0x0000000000007dc7 */ /* 0x000fe20008000000 */
[----:B------:R-:W-:Y:S01]  /*1da0*/  CCTL.IVALL ;  /* 0x00000000ff00798f */ /* 0x000fe20002000000 */
[----:B------:R-:W-:Y:S05]  /*1db0*/  BRA `(.L_x_22) ;  /* 0x0000000000047947 */ /* 0x000fea0003800000 */
.L_x_21:
[----:B------:R-:W-:Y:S06]  /*1dc0*/  BAR.SYNC.DEFER_BLOCKING 0x0 ;  /* 0x0000000000007b1d */ /* 0x000fec0000010000 */
.L_x_22:
[----:B------:R-:W-:Y:S05]  /*1dd0*/  BRA.U UP3, `(.L_x_23) ;  /* 0x0000002d03987547 */ /* 0x000fea000b800000 */
[----:B------:R-:W2:Y:S01]  /*1de0*/  LDCU UR6, c[0x0][0x38c] ;  /* 0x00007180ff0677ac */ /* 0x000ea20008000800 */
[----:B------:R-:W-:Y:S01]  /*1df0*/  PLOP3.LUT P1, PT, PT, PT, UP4, 0x80, 0x8 ;  /* 0x000000000008781c */ /* 0x000fe20003f2f048 */
[----:B------:R-:W-:Y:S01]  /*1e00*/  IMAD.MOV.U32 R12, RZ, RZ, 0x1 ;  /* 0x00000001ff0c7424 */ /* 0x000fe200078e00ff */
[----:B------:R-:W-:Y:S02]  /*1e10*/  ISETP.NE.AND P2, PT, R0, RZ, P3 ;  /* 0x000000ff0000720c */ /* 0x000fe40001f45270 */
[----:B------:R-:W-:Y:S02]  /*1e20*/  CS2R R10, SRZ ;  /* 0x00000000000a7805 */ /* 0x000fe4000001ff00 */
[----:B------:R-:W-:Y:S01]  /*1e30*/  PLOP3.LUT P1, PT, P1, PT, PT, 0x8, 0x80 ;  /* 0x000000000080781c */ /* 0x000fe20000f2e170 */
[----:B------:R-:W-:Y:S01]  /*1e40*/  IMAD.MOV.U32 R9, RZ, RZ, RZ ;  /* 0x000000ffff097224 */ /* 0x000fe200078e00ff */
[----:B------:R-:W3:Y:S01]  /*1e50*/  LDCU UR38, c[0x0][0x370] ;  /* 0x00006e00ff2677ac */ /* 0x000ee20008000800 */
[----:B------:R-:W-:Y:S01]  /*1e60*/  IMAD.MOV.U32 R8, RZ, RZ, 0x1 ;  /* 0x00000001ff087424 */ /* 0x000fe200078e00ff */
[----:B------:R-:W4:Y:S01]  /*1e70*/  LDCU.64 UR26, c[0x0][0x348] ;  /* 0x00006900ff1a77ac */ /* 0x000f220008000a00 */
[----:B------:R-:W-:Y:S01]  /*1e80*/  ULEA.HI UR43, UR22, UR45, URZ, 0x1b ;  /* 0x0000002d162b7291 */ /* 0x000fe2000f8fd8ff */
[----:B------:R-:W1:Y:S01]  /*1e90*/  LDCU UR37, c[0x0][0x374] ;  /* 0x00006e80ff2577ac */ /* 0x000e620008000800 */
[----:B--2---:R-:W-:-:S02]  /*1ea0*/  UIADD3 UR5, UPT, UPT, UR6, 0x1f, URZ ;  /* 0x0000001f06057890 */ /* 0x004fc4000fffe0ff */
[----:B------:R-:W-:Y:S02]  /*1eb0*/  UIADD3 UR47, UPT, UPT, UR6, 0x3e, URZ ;  /* 0x0000003e062f7890 */ /* 0x000fe4000fffe0ff */
[----:B------:R-:W-:Y:S01]  /*1ec0*/  USHF.R.S32.HI UR4, URZ, 0x1f, UR5 ;  /* 0x0000001fff047899 */ /* 0x000fe20008011405 */
[----:B------:R-:W-:-:S03]  /*1ed0*/  UMOV UR7, URZ ;  /* 0x000000ff00077c82 */ /* 0x000fc60008000000 */
[----:B------:R-:W-:Y:S02]  /*1ee0*/  ULEA.HI UR4, UR4, UR5, URZ, 0x5 ;  /* 0x0000000504047291 */ /* 0x000fe4000f8f28ff */
[----:B------:R-:W-:Y:S02]  /*1ef0*/  UIADD3 UR5, UPT, UPT, UR6, -0x1, URZ ;  /* 0xffffffff06057890 */ /* 0x000fe4000fffe0ff */
[----:B------:R-:W-:Y:S02]  /*1f00*/  USHF.R.S32.HI UR40, URZ, 0x5, UR4 ;  /* 0x00000005ff287899 */ /* 0x000fe40008011404 */
[----:B------:R-:W-:Y:S02]  /*1f10*/  UISETP.GE.U32.AND UP1, UPT, UR5, -0x3f, UPT ;  /* 0xffffffc10500788c */ /* 0x000fe4000bf26070 */
[----:B------:R-:W-:-:S04]  /*1f20*/  UISETP.LT.U32.AND UP0, UPT, UR40, 0x34, UPT ;  /* 0x000000342800788c */ /* 0x000fc8000bf01070 */
[----:B------:R-:W-:Y:S02]  /*1f30*/  USEL UR39, UR40, 0x34, UP0 ;  /* 0x0000003428277887 */ /* 0x000fe40008000000 */
[----:B------:R-:W-:Y:S02]  /*1f40*/  UISETP.NE.AND UP0, UPT, UR23, URZ, UPT ;  /* 0x000000ff1700728c */ /* 0x000fe4000bf05270 */
[----:B------:R-:W-:Y:S02]  /*1f50*/  UIADD3 UR4, UPT, UPT, UR39, -0x1, URZ ;  /* 0xffffffff27047890 */ /* 0x000fe4000fffe0ff */
[----:B------:R-:W-:Y:S02]  /*1f60*/  @UP1 UIADD3 UR4, UPT, UPT, UR39, URZ, URZ ;  /* 0x000000ff27041290 */ /* 0x000fe4000fffe0ff */
[----:B------:R-:W-:Y:S02]  /*1f70*/  USEL UR23, UR41, 0x2, UP0 ;  /* 0x0000000229177887 */ /* 0x000fe40008000000 */
[----:B------:R-:W-:-:S02]  /*1f80*/  UIADD3 UR44, UPT, UPT, UR40, -UR39, URZ ;  /* 0x80000027282c7290 */ /* 0x000fc4000fffe0ff */
[----:B------:R-:W-:Y:S02]  /*1f90*/  UIADD3 UR25, UPT, UPT, UR4, 0x1, URZ ;  /* 0x0000000104197890 */ /* 0x000fe4000fffe0ff */
[----:B-1-34-:R-:W-:-:S12]  /*1fa0*/  UIADD3 UR41, UPT, UPT, -UR4, URZ, URZ ;  /* 0x000000ff04297290 */ /* 0x01afd8000fffe1ff */
.L_x_43:
[----:B------:R-:W-:Y:S01]  /*1fb0*/  UISETP.NE.AND UP0, UPT, UR46, URZ, UPT ;  /* 0x000000ff2e00728c */ /* 0x000fe2000bf05270 */
[----:B------:R-:W1:Y:S08]  /*1fc0*/  S2UR UR46, SR_CgaCtaId ;  /* 0x00000000002e79c3 */ /* 0x000e700000008800 */
[----:B------:R-:W-:Y:S05]  /*1fd0*/  BRA.U UP0, `(.L_x_24) ;  /* 0x0000000100347547 */ /* 0x000fea000b800000 */
[----:B------:R-:W2:Y:S01]  /*1fe0*/  S2R R0, SR_CgaCtaId ;  /* 0x0000000000007919 */ /* 0x000ea20000008800 */
[----:B------:R-:W-:-:S04]  /*1ff0*/  MOV R2, 0x400 ;  /* 0x0000040000027802 */ /* 0x000fc80000000f00 */
[----:B--2---:R-:W-:Y:S02]  /*2000*/  LEA R0, R0, R2, 0x18 ;  /* 0x0000000200007211 */ /* 0x004fe400078ec0ff */
[----:B------:R-:W-:-:S03]  /*2010*/  SHF.L.U32 R2, R8, 0x1f, RZ ;  /* 0x0000001f08027819 */ /* 0x000fc600000006ff */
[----:B------:R-:W-:-:S04]  /*2020*/  IMAD R0, R9, 0x8, R0 ;  /* 0x0000000809007824 */ /* 0x000fc800078e0200 */
[----:B------:R-:W2:Y:S02]  /*2030*/  SYNCS.PHASECHK.TRANS64.TRYWAIT P0, [R0+URZ+0x3e0], R2 ;  /* 0x0003e002000075a7 */ /* 0x000ea400080011ff */
[----:B--2---:R-:W-:Y:S05]  /*2040*/  @!P0 BRA `(.L_x_25) ;  /* 0x0000007c00cc8947 */ /* 0x004fea0003800000 */
.L_x_172:
[----:B------:R-:W-:Y:S01]  /*2050*/  VIADD R9, R9, 0x1 ;  /* 0x0000000109097836 */ /* 0x000fe20000000000 */
[----:B------:R2:W-:Y:S04]  /*2060*/  SYNCS.ARRIVE.TRANS64.A1T0 RZ, [R0+URZ+0x3d0], RZ ;  /* 0x0003d0ff00ff79a7 */ /* 0x0005e800081000ff */
[----:B------:R-:W-:-:S04]  /*2070*/  ISETP.NE.AND P0, PT, R9, 0x2, PT ;  /* 0x000000020900780c */ /* 0x000fc80003f05270 */
[----:B------:R-:W-:Y:S02]  /*2080*/  SEL R9, R9, RZ, P0 ;  /* 0x000000ff09097207 */ /* 0x000fe40000000000 */
[----:B--2---:R-:W-:-:S04]  /*2090*/  SEL R0, RZ, 0x1, P0 ;  /* 0x00000001ff007807 */ /* 0x004fc80000000000 */
[----:B------:R-:W-:-:S07]  /*20a0*/  LOP3.LUT R8, R8, R0, RZ, 0x3c, !PT ;  /* 0x0000000008087212 */ /* 0x000fce00078e3cff */
.L_x_24:
[----:B------:R-:W-:Y:S01]  /*20b0*/  UMOV UR6, 0x400 ;  /* 0x0000040000067882 */ /* 0x000fe20000000000 */
[----:B------:R-:W-:Y:S01]  /*20c0*/  SHF.L.U32 R0, R12, 0x1f, RZ ;  /* 0x0000001f0c007819 */ /* 0x000fe200000006ff */
[----:B-1----:R-:W-:Y:S02]  /*20d0*/  ULEA UR6, UR46, UR6, 0x18 ;  /* 0x000000062e067291 */ /* 0x002fe4000f8ec0ff */
[----:B------:R-:W-:Y:S02]  /*20e0*/  UISETP.GE.U32.AND UP0, UPT, UR47, 0x3f, UPT ;  /* 0x0000003f2f00788c */ /* 0x000fe4000bf06070 */
[----:B------:R-:W-:Y:S02]  /*20f0*/  ULEA UR4, UR7, UR6, 0x3 ;  /* 0x0000000607047291 */ /* 0x000fe4000f8e18ff */
[----:B------:R-:W-:Y:S01]  /*2100*/  ULEA UR11, UR20, UR45, 0x7 ;  /* 0x0000002d140b7291 */ /* 0x000fe2000f8e38ff */
[----:B------:R-:W-:-:S06]  /*2110*/  UMOV UR13, URZ ;  /* 0x000000ff000d7c82 */ /* 0x000fcc0008000000 */
[----:B------:R1:W2:Y:S01]  /*2120*/  SYNCS.PHASECHK.TRANS64.TRYWAIT P0, [UR4+0x1a0], R0 ;  /* 0x0001a000ff0075a7 */ /* 0x0002a20008001104 */
[----:B------:R-:W-:-:S04]  /*2130*/  ULEA.HI UR4, UR24, UR24, URZ, 0x1 ;  /* 0x0000001818047291 */ /* 0x000fc8000f8f08ff */
[----:B------:R-:W-:-:S04]  /*2140*/  USHF.L.U32 UR4, UR4, 0x6, URZ ;  /* 0x0000000604047899 */ /* 0x000fc800080006ff */
[----:B------:R-:W-:-:S04]  /*2150*/  ULOP3.LUT UR35, UR4, 0xffffff80, URZ, 0xc0, !UPT ;  /* 0xffffff8004237892 */ /* 0x000fc8000f8ec0ff */
[----:B------:R-:W-:Y:S01]  /*2160*/  UIADD3 UR35, UPT, UPT, UR43, UR35, URZ ;  /* 0x000000232b237290 */ /* 0x000fe2000fffe0ff */
[----:B------:R-:W-:Y:S11]  /*2170*/  BRA.U !UP0, `(.L_x_26) ;  /* 0x0000000108c47547 */ /* 0x000ff6000b800000 */
[----:B------:R-:W-:Y:S01]  /*2180*/  UMOV UR16, UR41 ;  /* 0x0000002900107c82 */ /* 0x000fe20008000000 */
[----:B------:R-:W-:Y:S01]  /*2190*/  UMOV UR4, UR7 ;  /* 0x0000000700047c82 */ /* 0x000fe20008000000 */
[----:B------:R-:W-:-:S05]  /*21a0*/  UMOV UR34, URZ ;  /* 0x000000ff00227c82 */ /* 0x000fca0008000000 */
.L_x_32:
[----:B------:R-:W-:Y:S01]  /*21b0*/  ULEA UR33, UR4, UR6, 0x3 ;  /* 0x0000000604217291 */ /* 0x000fe2000f8e18ff */
[----:B------:R-:W-:Y:S01]  /*21c0*/  @P3 MOV R2, 0x2000 ;  /* 0x0000200000023802 */ /* 0x000fe20000000f00 */
[----:B--234-:R-:W-:Y:S10]  /*21d0*/  @P0 BRA `(.L_x_27) ;  /* 0x00000000000c0947 */ /* 0x01cff40003800000 */
[----:B------:R-:W-:-:S04]  /*21e0*/  SHF.L.U32 R3, R12, 0x1f, RZ ;  /* 0x0000001f0c037819 */ /* 0x000fc800000006ff */
[----:B------:R-:W2:Y:S02]  /*21f0*/  SYNCS.PHASECHK.TRANS64.TRYWAIT P0, [UR33+0x1a0], R3 ;  /* 0x0001a003ff0075a7 */ /* 0x000ea40008001121 */
[----:B--2---:R-:W-:Y:S05]  /*2200*/  @!P0 BRA `(.L_x_28) ;  /* 0x0000007c00708947 */ /* 0x004fea0003800000 */
.L_x_27:
[----:B------:R2:W-:Y:S01]  /*2210*/  @P3 SYNCS.ARRIVE.TRANS64 RZ, [UR33], R2 ;  /* 0x00000002ffff39a7 */ /* 0x0005e20008000021 */
[----:B------:R-:W-:Y:S02]  /*2220*/  ULOP3.LUT UR5, UR23, 0x2, URZ, 0xfc, !UPT ;  /* 0x0000000217057892 */ /* 0x000fe4000f8efcff */
[----:B------:R-:W-:Y:S02]  /*2230*/  UIADD3 UR16, UPT, UPT, UR16, 0x1, URZ ;  /* 0x0000000110107890 */ /* 0x000fe4000fffe0ff */
[----:B------:R-:W-:Y:S02]  /*2240*/  UISETP.NE.AND UP0, UPT, UR5, 0x2, UPT ;  /* 0x000000020500788c */ /* 0x000fe4000bf05270 */
[----:B------:R-:W-:-:S07]  /*2250*/  UISETP.NE.AND UP2, UPT, UR16, 0x1, UPT ;  /* 0x000000011000788c */ /* 0x000fce000bf45270 */
[----:B------:R-:W-:Y:S05]  /*2260*/  BRA.U UP0, `(.L_x_29) ;  /* 0x0000000100047547 */ /* 0x000fea000b800000 */
[----:B------:R-:W-:Y:S05]  /*2270*/  BPT.TRAP 0x1 ;  /* 0x000000040000795c */ /* 0x000fea0000300000 */
.L_x_29:
[----:B------:R-:W-:Y:S04]  /*2280*/  BSSY.RECONVERGENT B0, `(.L_x_30) ;  /* 0x0000003000007945 */ /* 0x000fe80003800200 */
[----:B------:R-:W-:Y:S05]  /*2290*/  @!P2 BRA `(.L_x_31) ;  /* 0x000000000004a947 */ /* 0x000fea0003800000 */
[----:B------:R-:W-:Y:S05]  /*22a0*/  BPT.TRAP 0x1 ;  /* 0x000000040000795c */ /* 0x000fea0000300000 */
.L_x_31:
[----:B------:R-:W-:Y:S05]  /*22b0*/  BSYNC.RECONVERGENT B0 ;  /* 0x0000000000007941 */ /* 0x000fea0003800200 */
.L_x_30:
[----:B------:R-:W-:Y:S02]  /*22c0*/  UIADD3 UR5, UPT, UPT, UR4, 0x1, URZ ;  /* 0x0000000104057890 */ /* 0x000fe4000fffe0ff */
[----:B------:R-:W-:Y:S02]  /*22d0*/  UIADD3 UR14, UP1, UPT, UR26, 0x80, URZ ;  /* 0x000000801a0e7890 */ /* 0x000fe4000ff3e0ff */
[----:B------:R-:W-:Y:S02]  /*22e0*/  UISETP.NE.AND UP0, UPT, UR5, 0x34, UPT ;  /* 0x000000340500788c */ /* 0x000fe4000bf05270 */
[----:B------:R-:W-:Y:S02]  /*22f0*/  ULOP3.LUT UR33, UR33, 0xfefffff8, URZ, 0xc0, !UPT ;  /* 0xfefffff821217892 */ /* 0x000fe4000f8ec0ff */
[----:B------:R-:W-:Y:S02]  /*2300*/  USEL UR8, URZ, 0x1, UP0 ;  /* 0x00000001ff087887 */ /* 0x000fe40008000000 */
[----:B------:R-:W-:-:S02]  /*2310*/  USEL UR7, UR5, URZ, UP0 ;  /* 0x000000ff05077287 */ /* 0x000fc40008000000 */
[----:B------:R-:W-:Y:S02]  /*2320*/  UIADD3.X UR15, UPT, UPT, URZ, UR27, URZ, UP1, !UPT ;  /* 0x0000001bff0f7290 */ /* 0x000fe40008ffe4ff */
[----:B------:R-:W-:Y:S01]  /*2330*/  ULEA UR5, UR7, UR6, 0x3 ;  /* 0x0000000607057291 */ /* 0x000fe2000f8e18ff */
[----:B------:R-:W-:Y:S01]  /*2340*/  LOP3.LUT R12, R12, UR8, RZ, 0x3c, !PT ;  /* 0x000000080c0c7c12 */ /* 0x000fe2000f8e3cff */
[----:B------:R-:W-:Y:S02]  /*2350*/  USHF.L.U32 UR8, UR4, 0xb, URZ ;  /* 0x0000000b04087899 */ /* 0x000fe400080006ff */
[----:B------:R-:W-:Y:S01]  /*2360*/  UIADD3 UR4, UP0, UPT, UR26, 0x180, URZ ;  /* 0x000001801a047890 */ /* 0x000fe2000ff1e0ff */
[----:B-1----:R-:W-:Y:S01]  /*2370*/  SHF.L.U32 R0, R12, 0x1f, RZ ;  /* 0x0000001f0c007819 */ /* 0x002fe200000006ff */
[----:B------:R-:W-:Y:S02]  /*2380*/  ULOP3.LUT UR32, UR8, UR22, URZ, 0xfc, !UPT ;  /* 0x0000001608207292 */ /* 0x000fe4000f8efcff */
[----:B------:R-:W-:Y:S01]  /*2390*/  UPRMT UR13, URZ, 0x5410, UR21 ;  /* 0x00005410ff0d7896 */ /* 0x000fe20008000015 */
[----:B------:R3:W4:Y:S01]  /*23a0*/  SYNCS.PHASECHK.TRANS64.TRYWAIT P0, [UR5+0x1a0], R0 ;  /* 0x0001a000ff0075a7 */ /* 0x0007220008001105 */
[----:B------:R-:W-:-:S02]  /*23b0*/  UIADD3 UR32, UPT, UPT, UR6, 0x4600, UR32 ;  /* 0x0000460006207890 */ /* 0x000fc4000fffe020 */
[----:B------:R-:W-:Y:S02]  /*23c0*/  UIADD3 UR8, UPT, UPT, UR6, 0x1e600, UR8 ;  /* 0x0001e60006087890 */ /* 0x000fe4000fffe008 */
[----:B------:R-:W-:Y:S01]  /*23d0*/  UIADD3.X UR5, UPT, UPT, URZ, UR27, URZ, UP0, !UPT ;  /* 0x0000001bff057290 */ /* 0x000fe200087fe4ff */
[----:B------:R-:W-:Y:S01]  /*23e0*/  UMOV UR18, 0x0 ;  /* 0x0000000000127882 */ /* 0x000fe20000000000 */
[----:B------:R-:W-:Y:S01]  /*23f0*/  UMOV UR19, 0x10000000 ;  /* 0x1000000000137882 */ /* 0x000fe20000000000 */
[----:B------:R-:W-:Y:S01]  /*2400*/  UMOV UR10, UR34 ;  /* 0x00000022000a7c82 */ /* 0x000fe20008000000 */
[----:B------:R-:W-:Y:S01]  /*2410*/  UMOV UR12, UR36 ;  /* 0x00000024000c7c82 */ /* 0x000fe20008000000 */
[----:B------:R-:W-:Y:S01]  /*2420*/  UMOV UR9, UR33 ;  /* 0x0000002100097c82 */ /* 0x000fe20008000000 */
[----:B------:R1:W-:Y:S03]  /*2430*/  UTMALDG.3D.MULTICAST.2CTA [UR32], [UR14], UR13, desc[UR18] ;  /* 0x000012200e0073b4 */ /* 0x0003e6000821180d */
[----:B------:R2:W-:Y:S01]  /*2440*/  UTMALDG.3D.2CTA [UR8], [UR4], desc[UR18] ;  /* 0x00001208040075b4 */ /* 0x0005e20008211000 */
[----:B-1----:R-:W-:Y:S01]  /*2450*/  UIADD3 UR34, UPT, UPT, UR34, 0x20, URZ ;  /* 0x0000002022227890 */ /* 0x002fe2000fffe0ff */
[----:B------:R-:W-:Y:S01]  /*2460*/  UMOV UR13, UR25 ;  /* 0x00000019000d7c82 */ /* 0x000fe20008000000 */
[----:B--2---:R-:W-:Y:S01]  /*2470*/  UMOV UR4, UR7 ;  /* 0x0000000700047c82 */ /* 0x004fe20008000000 */
[----:B------:R-:W-:Y:S09]  /*2480*/  BRA.U UP2, `(.L_x_32) ;  /* 0xfffffffd02487547 */ /* 0x000ff2000b83ffff */
.L_x_26:
[----:B------:R-:W-:Y:S01]  /*2490*/  ULEA UR4, UR7, UR6, 0x3 ;  /* 0x0000000607047291 */ /* 0x000fe2000f8e18ff */
[----:B-1-3--:R-:W-:Y:S01]  /*24a0*/  SHF.L.U32 R0, R12, 0x1f, RZ ;  /* 0x0000001f0c007819 */ /* 0x00afe200000006ff */
[----:B------:R-:W-:Y:S01]  /*24b0*/  @!P1 SYNCS.ARRIVE.TRANS64.A1T0 RZ, [UR6+0x368], RZ ;  /* 0x000368ffffff99a7 */ /* 0x000fe20008100006 */
[----:B------:R-:W-:-:S06]  /*24c0*/  UISETP.GT.AND UP0, UPT, UR40, UR39, UPT ;  /* 0x000000272800728c */ /* 0x000fcc000bf04270 */
[----:B--2-4-:R1:W2:Y:S03]  /*24d0*/  SYNCS.PHASECHK.TRANS64.TRYWAIT P0, [UR4+0x1a0], R0 ;  /* 0x0001a000ff0075a7 */ /* 0x0142a60008001104 */
[----:B------:R-:W-:Y:S05]  /*24e0*/  BRA.U !UP0, `(.L_x_33) ;  /* 0x0000000108c47547 */ /* 0x000fea000b800000 */
[----:B------:R-:W-:Y:S01]  /*24f0*/  UIADD3 UR24, UPT, UPT, UR44, UR13, URZ ;  /* 0x0000000d2c187290 */ /* 0x000fe2000fffe0ff */
[----:B------:R-:W-:-:S11]  /*2500*/  UMOV UR4, UR7 ;  /* 0x0000000700047c82 */ /* 0x000fd60008000000 */
.L_x_39:
[----:B------:R-:W-:Y:S01]  /*2510*/  ULEA UR17, UR4, UR6, 0x3 ;  /* 0x0000000604117291 */ /* 0x000fe2000f8e18ff */
[----:B--2---:R-:W-:Y:S01]  /*2520*/  @P3 MOV R2, 0x2000 ;  /* 0x0000200000023802 */ /* 0x004fe20000000f00 */
[----:B--2-4-:R-:W-:Y:S10]  /*2530*/  @P0 BRA `(.L_x_34) ;  /* 0x00000000000c0947 */ /* 0x014ff40003800000 */
[----:B------:R-:W-:-:S04]  /*2540*/  SHF.L.U32 R3, R12, 0x1f, RZ ;  /* 0x0000001f0c037819 */ /* 0x000fc800000006ff */
[----:B------:R-:W2:Y:S02]  /*2550*/  SYNCS.PHASECHK.TRANS64.TRYWAIT P0, [UR17+0x1a0], R3 ;  /* 0x0001a003ff0075a7 */ /* 0x000ea40008001111 */
[----:B--2---:R-:W-:Y:S05]  /*2560*/  @!P0 BRA `(.L_x_35) ;  /* 0x0000007800b08947 */ /* 0x004fea0003800000 */
.L_x_34:
[----:B------:R2:W-:Y:S01]  /*2570*/  @P3 SYNCS.ARRIVE.TRANS64 RZ, [UR17], R2 ;  /* 0x00000002ffff39a7 */ /* 0x0005e20008000011 */
[----:B------:R-:W-:-:S04]  /*2580*/  ULOP3.LUT UR5, UR23, 0x2, URZ, 0xfc, !UPT ;  /* 0x0000000217057892 */ /* 0x000fc8000f8efcff */
[----:B------:R-:W-:-:S09]  /*2590*/  UISETP.NE.AND UP0, UPT, UR5, 0x2, UPT ;  /* 0x000000020500788c */ /* 0x000fd2000bf05270 */
[----:B------:R-:W-:Y:S05]  /*25a0*/  BRA.U UP0, `(.L_x_36) ;  /* 0x0000000100047547 */ /* 0x000fea000b800000 */
[----:B------:R-:W-:Y:S05]  /*25b0*/  BPT.TRAP 0x1 ;  /* 0x000000040000795c */ /* 0x000fea0000300000 */
.L_x_36:
[----:B------:R-:W-:Y:S04]  /*25c0*/  BSSY.RECONVERGENT B0, `(.L_x_37) ;  /* 0x0000003000007945 */ /* 0x000fe80003800200 */
[----:B------:R-:W-:Y:S05]  /*25d0*/  @!P2 BRA `(.L_x_38) ;  /* 0x000000000004a947 */ /* 0x000fea0003800000 */
[----:B------:R-:W-:Y:S05]  /*25e0*/  BPT.TRAP 0x1 ;  /* 0x000000040000795c */ /* 0x000fea0000300000 */
.L_x_38:
[----:B------:R-:W-:Y:S05]  /*25f0*/  BSYNC.RECONVERGENT B0 ;  /* 0x0000000000007941 */ /* 0x000fea0003800200 */
.L_x_37:
[----:B------:R-:W-:Y:S02]  /*2600*/  UIADD3 UR5, UPT, UPT, UR4, 0x1, URZ ;  /* 0x0000000104057890 */ /* 0x000fe4000fffe0ff */
[----:B------:R-:W-:Y:S02]  /*2610*/  USHF.L.U32 UR18, UR13, 0x5, URZ ;  /* 0x000000050d127899 */ /* 0x000fe400080006ff */
[----:B------:R-:W-:Y:S02]  /*2620*/  UISETP.NE.AND UP0, UPT, UR5, 0x34, UPT ;  /* 0x000000340500788c */ /* 0x000fe4000bf05270 */
[----:B------:R-:W-:Y:S02]  /*2630*/  ULOP3.LUT UR17, UR17, 0xfefffff8, URZ, 0xc0, !UPT ;  /* 0xfefffff811117892 */ /* 0x000fe4000f8ec0ff */
[----:B------:R-:W-:Y:S02]  /*2640*/  USEL UR8, URZ, 0x1, UP0 ;  /* 0x00000001ff087887 */ /* 0x000fe40008000000 */
[----:B------:R-:W-:-:S02]  /*2650*/  USEL UR7, UR5, URZ, UP0 ;  /* 0x000000ff05077287 */ /* 0x000fc40008000000 */
[----:B------:R-:W-:Y:S02]  /*2660*/  UIADD3 UR14, UP0, UPT, UR26, 0x180, URZ ;  /* 0x000001801a0e7890 */ /* 0x000fe4000ff1e0ff */
        /* <DEDUP_REMOVED lines=9> */
[----:B------:R-:W-:Y:S02]  /*2700*/  UIADD3.X UR5, UPT, UPT, URZ, UR27, URZ, UP1, !UPT ;  /* 0x0000001bff057290 */ /* 0x000fe40008ffe4ff */
[----:B------:R-:W-:Y:S02]  /*2710*/  UIADD3 UR8, UPT, UPT, UR6, 0x1e600, UR8 ;  /* 0x0001e60006087890 */ /* 0x000fe4000fffe008 */
[----:B------:R-:W-:Y:S01]  /*2720*/  UIADD3.X UR15, UPT, UPT, URZ, UR27, URZ, UP0, !UPT ;  /* 0x0000001bff0f7290 */ /* 0x000fe200087fe4ff */
[----:B------:R-:W-:Y:S01]  /*2730*/  UMOV UR28, 0x0 ;  /* 0x00000000001c7882 */ /* 0x000fe20000000000 */
[----:B------:R-:W-:Y:S01]  /*2740*/  UMOV UR29, 0x10000000 ;  /* 0x10000000001d7882 */ /* 0x000fe20000000000 */
[----:B------:R-:W-:Y:S01]  /*2750*/  UMOV UR19, UR35 ;  /* 0x0000002300137c82 */ /* 0x000fe20008000000 */
[----:B------:R-:W-:Y:S01]  /*2760*/  UMOV UR20, UR36 ;  /* 0x0000002400147c82 */ /* 0x000fe20008000000 */
[----:B------:R-:W-:Y:S01]  /*2770*/  UMOV UR12, UR36 ;  /* 0x00000024000c7c82 */ /* 0x000fe20008000000 */
[----:B------:R1:W-:Y:S01]  /*2780*/  UTMALDG.3D.MULTICAST.2CTA [UR16], [UR4], UR10, desc[UR28] ;  /* 0x00001c10040073b4 */ /* 0x0003e2000821180a */
[----:B------:R-:W-:Y:S01]  /*2790*/  UMOV UR9, UR17 ;  /* 0x0000001100097c82 */ /* 0x000fe20008000000 */
[----:B------:R-:W-:-:S04]  /*27a0*/  UIADD3 UR13, UPT, UPT, UR13, 0x1, URZ ;  /* 0x000000010d0d7890 */ /* 0x000fc8000fffe0ff */
[----:B------:R-:W-:Y:S01]  /*27b0*/  UISETP.NE.AND UP0, UPT, UR13, UR24, UPT ;  /* 0x000000180d00728c */ /* 0x000fe2000bf05270 */
[----:B-1----:R-:W-:Y:S01]  /*27c0*/  UMOV UR10, UR18 ;  /* 0x00000012000a7c82 */ /* 0x002fe20008000000 */
[----:B------:R-:W-:Y:S01]  /*27d0*/  UMOV UR4, UR7 ;  /* 0x0000000700047c82 */ /* 0x000fe20008000000 */
[----:B------:R3:W-:Y:S06]  /*27e0*/  UTMALDG.3D.2CTA [UR8], [UR14], desc[UR28] ;  /* 0x00001c080e0075b4 */ /* 0x0007ec0008211000 */
[----:B---3--:R-:W-:Y:S05]  /*27f0*/  BRA.U UP0, `(.L_x_39) ;  /* 0xfffffffd00447547 */ /* 0x008fea000b83ffff */
.L_x_33:
[C---:B------:R-:W-:Y:S01]  /*2800*/  LEA R3, R11.reuse, UR6, 0x3 ;  /* 0x000000060b037c11 */ /* 0x040fe2000f8e18ff */
[----:B------:R-:W-:Y:S01]  /*2810*/  NOP ;  /* 0x0000000000007918 */ /* 0x000fe20000000000 */
[----:B-1----:R-:W-:Y:S02]  /*2820*/  SHF.L.U32 R0, R10, 0x1f, RZ ;  /* 0x0000001f0a007819 */ /* 0x002fe400000006ff */
[----:B------:R-:W-:Y:S02]  /*2830*/  LEA R4, R11, UR6, 0x4 ;  /* 0x000000060b047c11 */ /* 0x000fe4000f8e20ff */
[----:B--2-4-:R-:W1:Y:S02]  /*2840*/  SYNCS.PHASECHK.TRANS64.TRYWAIT P0, [R3+URZ+0x370], R0 ;  /* 0x00037000030075a7 */ /* 0x014e6400080011ff */
[----:B-1----:R-:W-:Y:S05]  /*2850*/  @!P0 BRA `(.L_x_40) ;  /* 0x00000078000c8947 */ /* 0x002fea0003800000 */
.L_x_175:
[----:B------:R-:W2:Y:S01]  /*2860*/  LDS.128 R4, [R4+0x400] ;  /* 0x0004000004047984 */ /* 0x000ea20000000c00 */
[----:B------:R-:W-:Y:S01]  /*2870*/  UISETP.GE.AND UP0, UPT, UR42, 0x1, UPT ;  /* 0x000000012a00788c */ /* 0x000fe2000bf06270 */
[----:B------:R-:W-:Y:S01]  /*2880*/  @!PT LDS RZ, [RZ] ;  /* 0x00000000fffff984 */ /* 0x000fe20000000800 */
[----:B------:R-:W-:Y:S01]  /*2890*/  @!PT LDS RZ, [RZ] ;  /* 0x00000000fffff984 */ /* 0x000fe20000000800 */
[----:B------:R-:W-:Y:S01]  /*28a0*/  @!PT LDS RZ, [RZ] ;  /* 0x00000000fffff984 */ /* 0x000fe20000000800 */
[----:B------:R-:W-:Y:S01]  /*28b0*/  @!PT LDS RZ, [RZ] ;  /* 0x00000000fffff984 */ /* 0x000fe20000000800 */
[----:B------:R3:W-:Y:S06]  /*28c0*/  MEMBAR.ALL.CTA ;  /* 0x0000000000007992 */ /* 0x0007ec0000008000 */
[----:B---3--:R-:W3:Y:S01]  /*28d0*/  FENCE.VIEW.ASYNC.S ;  /* 0x00000000000073c6 */ /* 0x008ee20000000000 */
[----:B--2---:R-:W-:-:S13]  /*28e0*/  LOP3.LUT P0, RZ, R6, 0x1, RZ, 0xc0, !PT ;  /* 0x0000000106ff7812 */ /* 0x004fda000780c0ff */
[----:B---3--:R-:W-:Y:S01]  /*28f0*/  VOTEU.ANY UP1, P0 ;  /* 0x0000000000ff7886 */ /* 0x008fe20000020100 */
[----:B------:R-:W-:-:S13]  /*2900*/  PLOP3.LUT P0, PT, PT, PT, UP1, 0x80, 0x8 ;  /* 0x000000000008781c */ /* 0x000fda0003f0f018 */
[----:B-1----:R-:W-:Y:S02]  /*2910*/  @P0 LOP3.LUT R0, R5, 0xffff, RZ, 0xc0, !PT ;  /* 0x0000ffff05000812 */ /* 0x002fe400078ec0ff */
[----:B------:R-:W-:Y:S02]  /*2920*/  @P0 MOV R2, R4 ;  /* 0x0000000400020202 */ /* 0x000fe40000000f00 */
[----:B------:R-:W-:Y:S01]  /*2930*/  @P0 R2UR UR5, R0 ;  /* 0x00000000000502ca */ /* 0x000fe200000e0000 */
[----:B------:R-:W-:Y:S01]  /*2940*/  VIADD R0, R3, 0x380 ;  /* 0x0000038003007836 */ /* 0x000fe20000000000 */
[----:B------:R-:W-:Y:S02]  /*2950*/  @P0 SHF.R.U32.HI R4, RZ, 0x10, R5 ;  /* 0x00000010ff040819 */ /* 0x000fe40000011605 */
[----:B------:R-:W-:Y:S02]  /*2960*/  @P0 R2UR UR8, R2 ;  /* 0x00000000020802ca */ /* 0x000fe400000e0000 */
[----:B------:R-:W-:-:S02]  /*2970*/  PRMT R0, RZ, 0x654, R0 ;  /* 0x00000654ff007816 */ /* 0x000fc40000000000 */
[----:B------:R-:W-:Y:S02]  /*2980*/  @P0 R2UR UR4, R4 ;  /* 0x00000000040402ca */ /* 0x000fe400000e0000 */
[----:B------:R1:W-:Y:S03]  /*2990*/  SYNCS.ARRIVE.TRANS64.RED.A1T0 RZ, [R0+URZ], RZ ;  /* 0x000000ff00ff79a7 */ /* 0x0003e600081004ff */
[----:B------:R-:W-:-:S04]  /*29a0*/  @UP1 UMOV UR30, UR5 ;  /* 0x00000005001e1c82 */ /* 0x000fc80008000000 */
[----:B------:R-:W-:-:S04]  /*29b0*/  @UP1 UMOV UR31, UR8 ;  /* 0x00000008001f1c82 */ /* 0x000fc80008000000 */
[----:B------:R-:W-:Y:S01]  /*29c0*/  @UP1 UMOV UR36, UR4 ;  /* 0x0000000400241c82 */ /* 0x000fe20008000000 */
[----:B------:R-:W-:Y:S05]  /*29d0*/  BRA.U !UP0, `(.L_x_41) ;  /* 0x0000000108d47547 */ /* 0x000fea000b800000 */
[----:B------:R-:W2:Y:S01]  /*29e0*/  LDCU.128 UR12, c[0x0][0xb10] ;  /* 0x00016200ff0c77ac */ /* 0x000ea20008000c00 */
[----:B------:R-:W3:Y:S01]  /*29f0*/  LDCU UR24, c[0x0][0xb20] ;  /* 0x00016400ff1877ac */ /* 0x000ee20008000800 */
[----:B------:R-:W4:Y:S01]  /*2a00*/  LDCU UR20, c[0x0][0xb0c] ;  /* 0x00016180ff1477ac */ /* 0x000f220008000800 */
[----:B------:R-:W1:Y:S01]  /*2a10*/  LDCU.64 UR10, c[0x0][0xb28] ;  /* 0x00016500ff0a77ac */ /* 0x000e620008000a00 */
[----:B------:R-:W-:Y:S02]  /*2a20*/  UISETP.NE.AND UP3, UPT, UR42, 0x1, UPT ;  /* 0x000000012a00788c */ /* 0x000fe4000bf65270 */
[----:B--2---:R-:W-:Y:S02]  /*2a30*/  UIMAD.WIDE.U32 UR8, UR37, UR15, URZ ;  /* 0x0000000f250872a5 */ /* 0x004fe4000f8e00ff */
[----:B------:R-:W-:Y:S02]  /*2a40*/  UIMAD.WIDE.U32 UR4, UR38, UR12, URZ ;  /* 0x0000000c260472a5 */ /* 0x000fe4000f8e00ff */
[----:B------:R-:W-:-:S02]  /*2a50*/  UISETP.NE.AND UP0, UPT, UR14, 0x1, UPT ;  /* 0x000000010e00788c */ /* 0x000fc4000bf05270 */
[----:B------:R-:W-:Y:S01]  /*2a60*/  UIMAD.WIDE.U32 UR28, UR30, UR15, URZ ;  /* 0x0000000f1e1c72a5 */ /* 0x000fe2000f8e00ff */
[----:B------:R-:W-:Y:S02]  /*2a70*/  UMOV UR8, UR9 ;  /* 0x0000000900087c82 */ /* 0x000fe40008000000 */
[----:B------:R-:W-:Y:S01]  /*2a80*/  UMOV UR4, UR5 ;  /* 0x0000000500047c82 */ /* 0x000fe20008000000 */
[----:B---3--:R-:W-:Y:S02]  /*2a90*/  USHF.R.U32.HI UR8, URZ, UR24, UR8 ;  /* 0x00000018ff087299 */ /* 0x008fe40008011608 */
[----:B----4-:R-:W-:Y:S02]  /*2aa0*/  UISETP.NE.AND UP2, UPT, UR20, 0x1, UPT ;  /* 0x000000011400788c */ /* 0x010fe4000bf45270 */
[----:B------:R-:W-:Y:S02]  /*2ab0*/  USHF.R.U32.HI UR4, URZ, UR13, UR4 ;  /* 0x0000000dff047299 */ /* 0x000fe40008011604 */
[----:B------:R-:W-:-:S02]  /*2ac0*/  USEL UR5, UR37, UR8, !UP0 ;  /* 0x0000000825057287 */ /* 0x000fc4000c000000 */
[----:B------:R-:W-:Y:S02]  /*2ad0*/  USEL UR8, UR38, UR4, !UP2 ;  /* 0x0000000426087287 */ /* 0x000fe4000d000000 */
[----:B-1----:R-:W-:Y:S01]  /*2ae0*/  UIMAD.WIDE.U32 UR16, UR5, UR10, URZ ;  /* 0x0000000a051072a5 */ /* 0x002fe2000f8e00ff */
[----:B------:R-:W-:Y:S01]  /*2af0*/  UMOV UR4, UR29 ;  /* 0x0000001d00047c82 */ /* 0x000fe20008000000 */
[----:B------:R-:W-:Y:S02]  /*2b00*/  UIMAD.WIDE.U32 UR18, UR31, UR12, URZ ;  /* 0x0000000c1f1272a5 */ /* 0x000fe4000f8e00ff */
[----:B------:R-:W-:-:S03]  /*2b10*/  UIMAD.WIDE.U32 UR28, UR8, UR10, URZ ;  /* 0x0000000a081c72a5 */ /* 0x000fc6000f8e00ff */
[----:B------:R-:W-:Y:S01]  /*2b20*/  UMOV UR16, UR17 ;  /* 0x0000001100107c82 */ /* 0x000fe20008000000 */
[----:B------:R-:W-:Y:S02]  /*2b30*/  USHF.R.U32.HI UR4, URZ, UR24, UR4 ;  /* 0x00000018ff047299 */ /* 0x000fe40008011604 */
[----:B------:R-:W-:Y:S01]  /*2b40*/  @UP3 USHF.R.U32.HI UR5, URZ, UR11, UR16 ;  /* 0x0000000bff053299 */ /* 0x000fe20008011610 */
[----:B------:R-:W-:Y:S01]  /*2b50*/  UMOV UR18, UR19 ;  /* 0x0000001300127c82 */ /* 0x000fe20008000000 */
[----:B------:R-:W-:Y:S01]  /*2b60*/  UMOV UR28, UR29 ;  /* 0x0000001d001c7c82 */ /* 0x000fe20008000000 */
[----:B------:R-:W-:Y:S02]  /*2b70*/  USHF.R.U32.HI UR13, URZ, UR13, UR18 ;  /* 0x0000000dff0d7299 */ /* 0x000fe40008011612 */
[----:B------:R-:W-:Y:S02]  /*2b80*/  USEL UR4, UR30, UR4, !UP0 ;  /* 0x000000041e047287 */ /* 0x000fe4000c000000 */
[----:B------:R-:W-:-:S02]  /*2b90*/  @UP3 USHF.R.U32.HI UR8, URZ, UR11, UR28 ;  /* 0x0000000bff083299 */ /* 0x000fc4000801161c */
[----:B------:R-:W-:Y:S02]  /*2ba0*/  UIMAD UR9, UR42, UR5, URZ ;  /* 0x000000052a0972a4 */ /* 0x000fe4000f8e02ff */
[----:B------:R-:W-:Y:S02]  /*2bb0*/  USEL UR5, UR31, UR13, !UP2 ;  /* 0x0000000d1f057287 */ /* 0x000fe4000d000000 */
[----:B------:R-:W-:Y:S02]  /*2bc0*/  UIMAD UR12, UR42, UR8, URZ ;  /* 0x000000082a0c72a4 */ /* 0x000fe4000f8e02ff */
[----:B------:R-:W-:Y:S02]  /*2bd0*/  UISETP.GE.AND UP0, UPT, UR4, UR9, UPT ;  /* 0x000000090400728c */ /* 0x000fe4000bf06270 */
[----:B------:R-:W-:Y:S02]  /*2be0*/  UIMAD.WIDE.U32 UR16, UR4, UR10, URZ ;  /* 0x0000000a041072a5 */ /* 0x000fe4000f8e00ff */
[----:B------:R-:W-:-:S02]  /*2bf0*/  UISETP.GE.OR UP0, UPT, UR5, UR12, UP0 ;  /* 0x0000000c0500728c */ /* 0x000fc40008706670 */
        /* <DEDUP_REMOVED lines=19> */
.L_x_41:
[----:B------:R-:W2:Y:S02]  /*2d30*/  LDCU UR4, c[0x0][0xb30] ;  /* 0x00016600ff0477ac */ /* 0x000ea40008000800 */
[----:B--2---:R-:W-:-:S09]  /*2d40*/  UISETP.NE.AND UP0, UPT, UR4, 0x1, UPT ;  /* 0x000000010400788c */ /* 0x004fd2000bf05270 */
        /* <DEDUP_REMOVED lines=18> */
.L_x_42:
[----:B------:R-:W-:Y:S01]  /*2e70*/  VIADD R11, R11, 0x1 ;  /* 0x000000010b0b7836 */ /* 0x000fe20000000000 */
[----:B------:R-:W-:Y:S01]  /*2e80*/  PLOP3.LUT P1, PT, PT, PT, PT, 0x80, 0x8 ;  /* 0x000000000008781c */ /* 0x000fe20003f2f070 */
[----:B------:R-:W-:Y:S02]  /*2e90*/  UIADD3 UR24, UPT, UPT, UR31, UR62, URZ ;  /* 0x0000003e1f187290 */ /* 0x000fe4000fffe0ff */
[----:B------:R-:W-:Y:S01]  /*2ea0*/  UIADD3 UR20, UPT, UPT, UR30, UR61, URZ ;  /* 0x0000003d1e147290 */ /* 0x000fe2000fffe0ff */
[----:B------:R-:W-:-:S04]  /*2eb0*/  ISETP.NE.AND P0, PT, R11, 0x2, PT ;  /* 0x000000020b00780c */ /* 0x000fc80003f05270 */
[----:B-1----:R-:W-:Y:S02]  /*2ec0*/  SEL R0, RZ, 0x1, P0 ;  /* 0x00000001ff007807 */ /* 0x002fe40000000000 */
[----:B------:R-:W-:Y:S02]  /*2ed0*/  SEL R11, R11, RZ, P0 ;  /* 0x000000ff0b0b7207 */ /* 0x000fe40000000000 */
[----:B------:R-:W-:Y:S01]  /*2ee0*/  LOP3.LUT R10, R10, R0, RZ, 0x3c, !PT ;  /* 0x000000000a0a7212 */ /* 0x000fe200078e3cff */
[----:B------:R-:W-:Y:S06]  /*2ef0*/  BRA.U UP1, `(.L_x_43) ;  /* 0xfffffff1012c7547 */ /* 0x000fec000b83ffff */
[----:B------:R-:W-:Y:S01]  /*2f00*/  UIADD3 UR8, UPT, UPT, UR6, 0x1a0, URZ ;  /* 0x000001a006087890 */ /* 0x000fe2000fffe0ff */
[----:B------:R-:W-:-:S03]  /*2f10*/  SHF.L.U32 R2, R12, 0x1f, RZ ;  /* 0x0000001f0c027819 */ /* 0x000fc600000006ff */
[----:B------:R-:W-:-:S09]  /*2f20*/  ULEA UR4, UR7, UR8, 0x3 ;  /* 0x0000000807047291 */ /* 0x000fd2000f8e18ff */
[----:B------:R-:W1:Y:S02]  /*2f30*/  SYNCS.PHASECHK.TRANS64.TRYWAIT P0, [UR4], R2 ;  /* 0x00000002ff0075a7 */ /* 0x000e640008001104 */
[----:B-1----:R-:W-:Y:S05]  /*2f40*/  @!P0 BRA `(.L_x_44) ;  /* 0x0000007000648947 */ /* 0x002fea0003800000 */
.L_x_177:
[----:B------:R-:W-:-:S04]  /*2f50*/  UIADD3 UR4, UPT, UPT, UR7, 0x1, URZ ;  /* 0x0000000107047890 */ /* 0x000fc8000fffe0ff */
[----:B------:R-:W-:-:S04]  /*2f60*/  UISETP.NE.AND UP0, UPT, UR4, 0x34, UPT ;  /* 0x000000340400788c */ /* 0x000fc8000bf05270 */
[----:B------:R-:W-:Y:S02]  /*2f70*/  USEL UR6, URZ, 0x1, UP0 ;  /* 0x00000001ff067887 */ /* 0x000fe40008000000 */
[----:B------:R-:W-:-:S04]  /*2f80*/  USEL UR4, UR4, URZ, UP0 ;  /* 0x000000ff04047287 */ /* 0x000fc80008000000 */
[----:B------:R-:W-:Y:S01]  /*2f90*/  ULEA UR5, UR4, UR8, 0x3 ;  /* 0x0000000804057291 */ /* 0x000fe2000f8e18ff */
[----:B-1----:R-:W-:-:S04]  /*2fa0*/  LOP3.LUT R2, R12, UR6, RZ, 0x3c, !PT ;  /* 0x000000060c027c12 */ /* 0x002fc8000f8e3cff */
[----:B------:R-:W-:-:S04]  /*2fb0*/  SHF.L.U32 R3, R2, 0x1f, RZ ;  /* 0x0000001f02037819 */ /* 0x000fc800000006ff */
[----:B------:R-:W1:Y:S02]  /*2fc0*/  SYNCS.PHASECHK.TRANS64.TRYWAIT P0, [UR5], R3 ;  /* 0x00000003ff0075a7 */ /* 0x000e640008001105 */
[----:B-1----:R-:W-:Y:S05]  /*2fd0*/  @!P0 BRA `(.L_x_45) ;  /* 0x0000007000588947 */ /* 0x002fea0003800000 */
.L_x_179:
[----:B------:R-:W-:-:S04]  /*2fe0*/  UIADD3 UR4, UPT, UPT, UR4, 0x1, URZ ;  /* 0x0000000104047890 */ /* 0x000fc8000fffe0ff */
[----:B------:R-:W-:-:S04]  /*2ff0*/  UISETP.NE.AND UP0, UPT, UR4, 0x34, UPT ;  /* 0x000000340400788c */ /* 0x000fc8000bf05270 */
[----:B------:R-:W-:Y:S02]  /*3000*/  USEL UR6, URZ, 0x1, UP0 ;  /* 0x00000001ff067887 */ /* 0x000fe40008000000 */
[----:B------:R-:W-:-:S04]  /*3010*/  USEL UR4, UR4, URZ, UP0 ;  /* 0x000000ff04047287 */ /* 0x000fc80008000000 */
[----:B------:R-:W-:Y:S01]  /*3020*/  ULEA UR5, UR4, UR8, 0x3 ;  /* 0x0000000804057291 */ /* 0x000fe2000f8e18ff */
[----:B------:R-:W-:-:S04]  /*3030*/  LOP3.LUT R2, R2, UR6, RZ, 0x3c, !PT ;  /* 0x0000000602027c12 */ /* 0x000fc8000f8e3cff */
[----:B-1----:R-:W-:-:S04]  /*3040*/  SHF.L.U32 R3, R2, 0x1f, RZ ;  /* 0x0000001f02037819 */ /* 0x002fc800000006ff */
[----:B------:R-:W1:Y:S02]  /*3050*/  SYNCS.PHASECHK.TRANS64.TRYWAIT P0, [UR5], R3 ;  /* 0x00000003ff0075a7 */ /* 0x000e640008001105 */
[----:B-1----:R-:W-:Y:S05]  /*3060*/  @!P0 BRA `(.L_x_46) ;  /* 0x00000070004c8947 */ /* 0x002fea0003800000 */
.L_x_181:
        /* <DEDUP_REMOVED lines=9> */
.L_x_183:
        /* <DEDUP_REMOVED lines=9> */
.L_x_185:
        /* <DEDUP_REMOVED lines=9> */
.L_x_187:
        /* <DEDUP_REMOVED lines=9> */
.L_x_189:
        /* <DEDUP_REMOVED lines=9> */
.L_x_191:
        /* <DEDUP_REMOVED lines=9> */
.L_x_193:
        /* <DEDUP_REMOVED lines=9> */
.L_x_195:
        /* <DEDUP_REMOVED lines=9> */
.L_x_197:
        /* <DEDUP_REMOVED lines=9> */
.L_x_199:
        /* <DEDUP_REMOVED lines=9> */
.L_x_201:
        /* <DEDUP_REMOVED lines=9> */
.L_x_203:
        /* <DEDUP_REMOVED lines=9> */
.L_x_205:
        /* <DEDUP_REMOVED lines=9> */
.L_x_207:
        /* <DEDUP_REMOVED lines=9> */
.L_x_209:
        /* <DEDUP_REMOVED lines=9> */
.L_x_211:
        /* <DEDUP_REMOVED lines=9> */
.L_x_213:
        /* <DEDUP_REMOVED lines=9> */
.L_x_215:
        /* <DEDUP_REMOVED lines=9> */
.L_x_217:
        /* <DEDUP_REMOVED lines=9> */
.L_x_219:
        /* <DEDUP_REMOVED lines=9> */
.L_x_221:
        /* <DEDUP_REMOVED lines=9> */
.L_x_223:
        /* <DEDUP_REMOVED lines=9> */
.L_x_225:
        /* <DEDUP_REMOVED lines=9> */
.L_x_227:
        /* <DEDUP_REMOVED lines=9> */
.L_x_229:
        /* <DEDUP_REMOVED lines=9> */
.L_x_231:
        /* <DEDUP_REMOVED lines=9> */
.L_x_233:
        /* <DEDUP_REMOVED lines=9> */
.L_x_235:
        /* <DEDUP_REMOVED lines=9> */
.L_x_237:
        /* <DEDUP_REMOVED lines=9> */
.L_x_239:
        /* <DEDUP_REMOVED lines=9> */
.L_x_241:
        /* <DEDUP_REMOVED lines=9> */
.L_x_243:
        /* <DEDUP_REMOVED lines=9> */
.L_x_245:
        /* <DEDUP_REMOVED lines=9> */
.L_x_247:
        /* <DEDUP_REMOVED lines=9> */
.L_x_249:
        /* <DEDUP_REMOVED lines=9> */
.L_x_251:
        /* <DEDUP_REMOVED lines=9> */
.L_x_253:
        /* <DEDUP_REMOVED lines=9> */
.L_x_255:
        /* <DEDUP_REMOVED lines=9> */
.L_x_257:
        /* <DEDUP_REMOVED lines=9> */
.L_x_259:
        /* <DEDUP_REMOVED lines=9> */
.L_x_261:
        /* <DEDUP_REMOVED lines=9> */
.L_x_263:
        /* <DEDUP_REMOVED lines=9> */
.L_x_265:
        /* <DEDUP_REMOVED lines=9> */
.L_x_267:
        /* <DEDUP_REMOVED lines=9> */
.L_x_269:
        /* <DEDUP_REMOVED lines=9> */
.L_x_271:
        /* <DEDUP_REMOVED lines=9> */
.L_x_273:
        /* <DEDUP_REMOVED lines=9> */
.L_x_275:
        /* <DEDUP_REMOVED lines=9> */
.L_x_277:
[----:B------:R-:W-:-:S04]  /*4b70*/  UIADD3 UR4, UPT, UPT, UR4, 0x1, URZ ;  /* 0x0000000104047890 */ /* 0x000fc8000fffe0ff */
[----:B------:R-:W-:-:S04]  /*4b80*/  UISETP.NE.AND UP0, UPT, UR4, 0x34, UPT ;  /* 0x000000340400788c */ /* 0x000fc8000bf05270 */
[----:B------:R-:W-:Y:S02]  /*4b90*/  USEL UR5, URZ, 0x1, UP0 ;  /* 0x00000001ff057887 */ /* 0x000fe40008000000 */
[----:B------:R-:W-:-:S04]  /*4ba0*/  USEL UR4, UR4, URZ, UP0 ;  /* 0x000000ff04047287 */ /* 0x000fc80008000000 */
[----:B------:R-:W-:Y:S01]  /*4bb0*/  ULEA UR4, UR4, UR8, 0x3 ;  /* 0x0000000804047291 */ /* 0x000fe2000f8e18ff */
[----:B------:R-:W-:-:S04]  /*4bc0*/  LOP3.LUT R2, R2, UR5, RZ, 0x3c, !PT ;  /* 0x0000000502027c12 */ /* 0x000fc8000f8e3cff */
[----:B------:R-:W-:Y:S01]  /*4bd0*/  SHF.L.U32 R2, R2, 0x1f, RZ ;  /* 0x0000001f02027819 */ /* 0x000fe200000006ff */
[----:B-1----:R-:W-:-:S07]  /*4be0*/  IMAD.U32 R0, RZ, RZ, UR4 ;  /* 0x00000004ff007e24 */ /* 0x002fce000f8e00ff */
.L_x_95:
[----:B-1----:R1:W2:Y:S02]  /*4bf0*/  SYNCS.PHASECHK.TRANS64.TRYWAIT P0, [R0+URZ], R2 ;  /* 0x00000002000075a7 */ /* 0x0022a400080011ff */
[----:B--2---:R-:W-:Y:S05]  /*4c00*/  @!P0 NANOSLEEP.SYNCS 0x989680 ;  /* 0x009896800000895d */ /* 0x004fea0003900000 */
[----:B------:R-:W2:Y:S02]  /*4c10*/  @!P0 SYNCS.PHASECHK.TRANS64 P0, [R0+URZ], R2 ;  /* 0x00000002000085a7 */ /* 0x000ea400080010ff */
[----:B--2---:R-:W-:Y:S05]  /*4c20*/  @P0 EXIT ;  /* 0x000000000000094d */ /* 0x004fea0003800000 */
[----:B------:R-:W-:Y:S05]  /*4c30*/  BRA `(.L_x_95) ;  /* 0xfffffffc00ec7947 */ /* 0x000fea000383ffff */
.L_x_23:
[----:B------:R-:W-:-:S04]  /*4c40*/  UISETP.NE.AND UP0, UPT, UR46, URZ, UPT ;  /* 0x000000ff2e00728c */ /* 0x000fc8000bf05270 */
[----:B------:R-:W-:-:S09]  /*4c50*/  UISETP.NE.OR UP0, UPT, UR23, 0x1, UP0 ;  /* 0x000000011700788c */ /* 0x000fd20008705670 */
[----:B------:R-:W-:Y:S05]  /*4c60*/  BRA.U UP0, `(.L_x_96) ;  /* 0x0000000500487547 */ /* 0x000fea000b800000 */
[----:B------:R-:W-:Y:S01]  /*4c70*/  ISETP.GE.U32.AND P2, PT, R0, 0x8, PT ;  /* 0x000000080000780c */ /* 0x000fe20003f46070 */
[----:B------:R-:W-:Y:S01]  /*4c80*/  IMAD.MOV.U32 R12, RZ, RZ, 0x1 ;  /* 0x00000001ff0c7424 */ /* 0x000fe200078e00ff */
[----:B------:R-:W-:Y:S02]  /*4c90*/  CS2R R10, SRZ ;  /* 0x00000000000a7805 */ /* 0x000fe4000001ff00 */
[----:B------:R-:W-:Y:S01]  /*4ca0*/  CS2R R8, SRZ ;  /* 0x0000000000087805 */ /* 0x000fe2000001ff00 */
[----:B------:R-:W-:Y:S01]  /*4cb0*/  UMOV UR6, 0x400 ;  /* 0x0000040000067882 */ /* 0x000fe20000000000 */
[----:B------:R-:W-:Y:S01]  /*4cc0*/  UMOV UR5, URZ ;  /* 0x000000ff00057c82 */ /* 0x000fe20008000000 */
[----:B------:R-:W-:-:S12]  /*4cd0*/  ULEA UR6, UR46, UR6, 0x18 ;  /* 0x000000062e067291 */ /* 0x000fd8000f8ec0ff */
.L_x_100:
[----:B------:R-:W-:Y:S02]  /*4ce0*/  LEA R2, R8, UR6, 0x3 ;  /* 0x0000000608027c11 */ /* 0x000fe4000f8e18ff */
[----:B------:R-:W-:-:S03]  /*4cf0*/  SHF.L.U32 R4, R9, 0x1f, RZ ;  /* 0x0000001f09047819 */ /* 0x000fc600000006ff */
[----:B------:R-:W-:Y:S01]  /*4d00*/  VIADD R5, R2, 0x3e0 ;  /* 0x000003e002057836 */ /* 0x000fe20000000000 */
[----:B------:R-:W2:Y:S02]  /*4d10*/  SYNCS.PHASECHK.TRANS64.TRYWAIT P0, [R2+URZ+0x3d0], R4 ;  /* 0x0003d004020075a7 */ /* 0x000ea400080011ff */
[----:B--2---:R-:W-:Y:S05]  /*4d20*/  @!P0 BRA `(.L_x_97) ;  /* 0x0000006400b48947 */ /* 0x004fea0003800000 */
.L_x_278:
[----:B------:R-:W-:Y:S01]  /*4d30*/  ULEA UR4, UR5, UR6, 0x3 ;  /* 0x0000000605047291 */ /* 0x000fe2000f8e18ff */
[----:B--2---:R-:W-:Y:S01]  /*4d40*/  PRMT R2, RZ, 0x654, R5 ;  /* 0x00000654ff027816 */ /* 0x004fe20000000005 */
[----:B------:R-:W-:Y:S01]  /*4d50*/  @!P2 IMAD.MOV.U32 R4, RZ, RZ, 0x10 ;  /* 0x00000010ff04a424 */ /* 0x000fe200078e00ff */
[----:B------:R-:W-:Y:S01]  /*4d60*/  SHF.L.U32 R5, R12, 0x1f, RZ ;  /* 0x0000001f0c057819 */ /* 0x000fe200000006ff */
[----:B------:R-:W-:Y:S01]  /*4d70*/  UIADD3 UR7, UPT, UPT, UR4, 0x370, URZ ;  /* 0x0000037004077890 */ /* 0x000fe2000fffe0ff */
[----:B------:R2:W-:Y:S05]  /*4d80*/  SYNCS.ARRIVE.TRANS64.RED.A1T0 RZ, [R2+URZ], RZ ;  /* 0x000000ff02ff79a7 */ /* 0x0005ea00081004ff */
[----:B------:R-:W-:Y:S01]  /*4d90*/  IMAD.U32 R6, RZ, RZ, UR7 ;  /* 0x00000007ff067e24 */ /* 0x000fe2000f8e00ff */
[----:B------:R-:W3:Y:S04]  /*4da0*/  SYNCS.PHASECHK.TRANS64.TRYWAIT P0, [UR4+0x380], R5 ;  /* 0x00038005ff0075a7 */ /* 0x000ee80008001104 */
[----:B------:R-:W-:Y:S01]  /*4db0*/  PRMT R6, R0, 0x654, R6 ;  /* 0x0000065400067816 */ /* 0x000fe20000000006 */
[----:B--23--:R-:W-:Y:S06]  /*4dc0*/  @!P0 BRA `(.L_x_98) ;  /* 0x0000006400a08947 */ /* 0x00cfec0003800000 */
.L_x_280:
[----:B------:R-:W-:Y:S01]  /*4dd0*/  ULEA UR8, UR5, UR6, 0x4 ;  /* 0x0000000605087291 */ /* 0x000fe2000f8e20ff */
[----:B------:R-:W-:Y:S01]  /*4de0*/  SEL R3, R6, R3, !P2 ;  /* 0x0000000306037207 */ /* 0x000fe20005000000 */
[----:B------:R-:W-:Y:S01]  /*4df0*/  UIADD3 UR9, UPT, UPT, UR4, 0x370, URZ ;  /* 0x0000037004097890 */ /* 0x000fe2000fffe0ff */
[----:B--2---:R-:W-:Y:S01]  /*4e00*/  LEA R2, R11, UR6, 0x3 ;  /* 0x000000060b027c11 */ /* 0x004fe2000f8e18ff */
[----:B------:R-:W-:Y:S01]  /*4e10*/  UIADD3 UR8, UPT, UPT, UR8, 0x400, URZ ;  /* 0x0000040008087890 */ /* 0x000fe2000fffe0ff */
[----:B------:R2:W-:Y:S01]  /*4e20*/  @!P2 SYNCS.ARRIVE.TRANS64.RED RZ, [R3+URZ], R4 ;  /* 0x0000000403ffa9a7 */ /* 0x0005e200080004ff */
[----:B------:R-:W-:Y:S01]  /*4e30*/  UIADD3 UR4, UPT, UPT, UR5, 0x1, URZ ;  /* 0x0000000105047890 */ /* 0x000fe2000fffe0ff */
[----:B------:R-:W-:-:S03]  /*4e40*/  VIADD R8, R8, 0x1 ;  /* 0x0000000108087836 */ /* 0x000fc60000000000 */
[----:B------:R-:W-:Y:S02]  /*4e50*/  UISETP.NE.AND UP0, UPT, UR4, 0x2, UPT ;  /* 0x000000020400788c */ /* 0x000fe4000bf05270 */
[----:B------:R-:W-:Y:S01]  /*4e60*/  ISETP.NE.AND P0, PT, R8, 0x2, PT ;  /* 0x000000020800780c */ /* 0x000fe20003f05270 */
[----:B------:R-:W-:Y:S06]  /*4e70*/  UGETNEXTWORKID.BROADCAST [UR8], [UR9] ;  /* 0x00000000080073ca */ /* 0x000fec0008000100 */
[----:B------:R-:W-:Y:S02]  /*4e80*/  USEL UR7, URZ, 0x1, UP0 ;  /* 0x00000001ff077887 */ /* 0x000fe40008000000 */
[----:B------:R-:W-:-:S04]  /*4e90*/  USEL UR5, UR4, URZ, UP0 ;  /* 0x000000ff04057287 */ /* 0x000fc80008000000 */
[----:B------:R-:W-:Y:S02]  /*4ea0*/  LOP3.LUT R12, R12, UR7, RZ, 0x3c, !PT ;  /* 0x000000070c0c7c12 */ /* 0x000fe4000f8e3cff */
[----:B--2---:R-:W-:-:S04]  /*4eb0*/  SHF.L.U32 R4, R10, 0x1f, RZ ;  /* 0x0000001f0a047819 */ /* 0x004fc800000006ff */
[----:B------:R-:W2:Y:S02]  /*4ec0*/  SYNCS.PHASECHK.TRANS64.TRYWAIT P1, [R2+URZ+0x370], R4 ;  /* 0x00037004020075a7 */ /* 0x000ea400080211ff */
[----:B--2---:R-:W-:Y:S05]  /*4ed0*/  @!P1 BRA `(.L_x_99) ;  /* 0x0000006400749947 */ /* 0x004fea0003800000 */
.L_x_281:
[C---:B--2---:R-:W-:Y:S01]  /*4ee0*/  LEA R4, R11.reuse, UR6, 0x4 ;  /* 0x000000060b047c11 */ /* 0x044fe2000f8e20ff */
[----:B------:R-:W-:Y:S01]  /*4ef0*/  VIADD R2, R2, 0x380 ;  /* 0x0000038002027836 */ /* 0x000fe20000000000 */
[----:B------:R-:W-:Y:S01]  /*4f00*/  SEL R8, R8, RZ, P0 ;  /* 0x000000ff08087207 */ /* 0x000fe20000000000 */
[----:B------:R-:W-:-:S03]  /*4f10*/  VIADD R11, R11, 0x1 ;  /* 0x000000010b0b7836 */ /* 0x000fc60000000000 */
[----:B------:R-:W2:Y:S01]  /*4f20*/  LDS.128 R4, [R4+0x400] ;  /* 0x0004000004047984 */ /* 0x000ea20000000c00 */
[----:B------:R-:W-:Y:S02]  /*4f30*/  PRMT R2, RZ, 0x654, R2 ;  /* 0x00000654ff027816 */ /* 0x000fe40000000002 */
[C---:B------:R-:W-:Y:S01]  /*4f40*/  ISETP.NE.AND P1, PT, R11.reuse, 0x2, PT ;  /* 0x000000020b00780c */ /* 0x040fe20003f25270 */
[----:B------:R-:W-:Y:S01]  /*4f50*/  @!PT LDS RZ, [RZ] ;  /* 0x00000000fffff984 */ /* 0x000fe20000000800 */
[----:B------:R-:W-:Y:S01]  /*4f60*/  @!PT LDS RZ, [RZ] ;  /* 0x00000000fffff984 */ /* 0x000fe20000000800 */
[----:B------:R-:W-:Y:S01]  /*4f70*/  @!PT LDS RZ, [RZ] ;  /* 0x00000000fffff984 */ /* 0x000fe20000000800 */
[----:B------:R-:W-:Y:S01]  /*4f80*/  @!PT LDS RZ, [RZ] ;  /* 0x00000000fffff984 */ /* 0x000fe20000000800 */
[----:B------:R3:W-:Y:S06]  /*4f90*/  MEMBAR.ALL.CTA ;  /* 0x0000000000007992 */ /* 0x0007ec0000008000 */
[----:B---3--:R-:W3:Y:S01]  /*4fa0*/  FENCE.VIEW.ASYNC.S ;  /* 0x00000000000073c6 */ /* 0x008ee20000000000 */
[----:B------:R-:W-:Y:S01]  /*4fb0*/  SEL R11, R11, RZ, P1 ;  /* 0x000000ff0b0b7207 */ /* 0x000fe20000800000 */
[----:B---3--:R3:W-:Y:S01]  /*4fc0*/  SYNCS.ARRIVE.TRANS64.RED.A1T0 RZ, [R2+URZ], RZ ;  /* 0x000000ff02ff79a7 */ /* 0x0087e200081004ff */
[----:B--2---:R-:W-:-:S02]  /*4fd0*/  LOP3.LUT P3, RZ, R6, 0x1, RZ, 0xc0, !PT ;  /* 0x0000000106ff7812 */ /* 0x004fc4000786c0ff */
[----:B------:R-:W-:-:S04]  /*4fe0*/  SEL R4, RZ, 0x1, P1 ;  /* 0x00000001ff047807 */ /* 0x000fc80000800000 */
[----:B------:R-:W-:Y:S02]  /*4ff0*/  LOP3.LUT R10, R10, R4, RZ, 0x3c, !PT ;  /* 0x000000040a0a7212 */ /* 0x000fe400078e3cff */
[----:B---3--:R-:W-:-:S04]  /*5000*/  SEL R2, RZ, 0x1, P0 ;  /* 0x00000001ff027807 */ /* 0x008fc80000000000 */
[----:B------:R-:W-:Y:S01]  /*5010*/  LOP3.LUT R9, R9, R2, RZ, 0x3c, !PT ;  /* 0x0000000209097212 */ /* 0x000fe200078e3cff */
[----:B------:R-:W-:Y:S06]  /*5020*/  @P3 BRA `(.L_x_100) ;  /* 0xfffffffc002c3947 */ /* 0x000fec000383ffff */
[----:B------:R-:W-:Y:S01]  /*5030*/  ULEA UR4, UR5, UR6, 0x3 ;  /* 0x0000000605047291 */ /* 0x000fe2000f8e18ff */
[----:B------:R-:W-:-:S08]  /*5040*/  SHF.L.U32 R2, R12, 0x1f, RZ ;  /* 0x0000001f0c027819 */ /* 0x000fd000000006ff */
[----:B------:R-:W2:Y:S02]  /*5050*/  SYNCS.PHASECHK.TRANS64 P0, [UR4+0x380], R2 ;  /* 0x00038002ff0075a7 */ /* 0x000ea40008001004 */
[----:B--2---:R-:W-:Y:S05]  /*5060*/  @P0 BRA `(.L_x_101) ;  /* 0x0000000000080947 */ /* 0x004fea0003800000 */
[----:B------:R-:W2:Y:S02]  /*5070*/  SYNCS.PHASECHK.TRANS64.TRYWAIT P0, [UR4+0x380], R2 ;  /* 0x00038002ff0075a7 */ /* 0x000ea40008001104 */
[----:B--2---:R-:W-:Y:S05]  /*5080*/  @!P0 BRA `(.L_x_102) ;  /* 0x00000064001c8947 */ /* 0x004fea0003800000 */
.L_x_101:
[----:B------:R-:W-:-:S04]  /*5090*/  UIADD3 UR7, UPT, UPT, UR5, 0x1, URZ ;  /* 0x0000000105077890 */ /* 0x000fc8000fffe0ff */
[----:B------:R-:W-:-:S04]  /*50a0*/  UISETP.NE.AND UP0, UPT, UR7, 0x2, UPT ;  /* 0x000000020700788c */ /* 0x000fc8000bf05270 */
[----:B------:R-:W-:Y:S02]  /*50b0*/  USEL UR8, URZ, 0x1, UP0 ;  /* 0x00000001ff087887 */ /* 0x000fe40008000000 */
[----:B------:R-:W-:-:S04]  /*50c0*/  USEL UR7, UR7, URZ, UP0 ;  /* 0x000000ff07077287 */ /* 0x000fc80008000000 */
[----:B------:R-:W-:Y:S01]  /*50d0*/  ULEA UR7, UR7, UR6, 0x3 ;  /* 0x0000000607077291 */ /* 0x000fe2000f8e18ff */
[----:B--2---:R-:W-:-:S04]  /*50e0*/  LOP3.LUT R2, R12, UR8, RZ, 0x3c, !PT ;  /* 0x000000080c027c12 */ /* 0x004fc8000f8e3cff */
[----:B------:R-:W-:-:S04]  /*50f0*/  SHF.L.U32 R0, R2, 0x1f, RZ ;  /* 0x0000001f02007819 */ /* 0x000fc800000006ff */
[----:B------:R-:W2:Y:S02]  /*5100*/  SYNCS.PHASECHK.TRANS64 P0, [UR7+0x380], R0 ;  /* 0x00038000ff0075a7 */ /* 0x000ea40008001007 */
[----:B-12---:R-:W-:Y:S05]  /*5110*/  @P0 EXIT ;  /* 0x000000000000094d */ /* 0x006fea0003800000 */
[----:B------:R-:W-:Y:S02]  /*5120*/  SHF.L.U32 R2, R2, 0x1f, RZ ;  /* 0x0000001f02027819 */ /* 0x000fe400000006ff */
[----:B------:R-:W-:-:S07]  /*5130*/  MOV R0, UR7 ;  /* 0x0000000700007c02 */ /* 0x000fce0008000f00 */
.L_x_103:
[----:B-1----:R1:W2:Y:S02]  /*5140*/  SYNCS.PHASECHK.TRANS64.TRYWAIT P0, [R0+URZ+0x380], R2 ;  /* 0x00038002000075a7 */ /* 0x0022a400080011ff */
[----:B--2---:R-:W-:Y:S05]  /*5150*/  @!P0 NANOSLEEP.SYNCS 0x989680 ;  /* 0x009896800000895d */ /* 0x004fea0003900000 */
[----:B------:R-:W2:Y:S02]  /*5160*/  @!P0 SYNCS.PHASECHK.TRANS64 P0, [R0+URZ+0x380], R2 ;  /* 0x00038002000085a7 */ /* 0x000ea400080010ff */
[----:B--2---:R-:W-:Y:S05]  /*5170*/  @P0 EXIT ;  /* 0x000000000000094d */ /* 0x004fea0003800000 */
[----:B------:R-:W-:Y:S05]  /*5180*/  BRA `(.L_x_103) ;  /* 0xfffffffc00ec7947 */ /* 0x000fea000383ffff */
.L_x_96:
[----:B------:R-:W-:Y:S05]  /*5190*/  BRA.U UP5, `(.L_x_104) ;  /* 0x0000001105847547 */ /* 0x000fea000b800000 */
[----:B------:R-:W-:Y:S01]  /*51a0*/  UMOV UR4, 0x40 ;  /* 0x0000004000047882 */ /* 0x000fe20000000000 */
[----:B------:R-:W-:Y:S01]  /*51b0*/  NOP ;  /* 0x0000000000007918 */ /* 0x000fe20000000000 */
[----:B------:R-:W-:Y:S01]  /*51c0*/  ULEA UR5, UR46, UR4, 0x18 ;  /* 0x000000042e057291 */ /* 0x000fe2000f8ec0ff */
[----:B------:R-:W-:Y:S02]  /*51d0*/  UMOV UR6, 0x400 ;  /* 0x0000040000067882 */ /* 0x000fe40000000000 */
[----:B------:R-:W-:-:S06]  /*51e0*/  ULEA UR6, UR46, UR6, 0x18 ;  /* 0x000000062e067291 */ /* 0x000fcc000f8ec0ff */
[----:B------:R-:W2:Y:S02]  /*51f0*/  LDS.U8 R0, [UR5+0x1c] ;  /* 0x00001c05ff007984 */ /* 0x000ea40008000000 */
[----:B--2---:R-:W-:-:S13]  /*5200*/  ISETP.NE.AND P0, PT, R0, RZ, PT ;  /* 0x000000ff0000720c */ /* 0x004fda0003f05270 */
[----:B------:R-:W-:Y:S05]  /*5210*/  @P0 BRA `(.L_x_105) ;  /* 0x0000000400080947 */ /* 0x000fea0003800000 */
[----:B------:R-:W-:Y:S02]  /*5220*/  UISETP.NE.U32.AND UP1, UPT, UR28, 0x1, UPT ;  /* 0x000000011c00788c */ /* 0x000fe4000bf25070 */
[----:B------:R-:W-:-:S07]  /*5230*/  UIADD3 UR7, UPT, UPT, UR5, 0x8, URZ ;  /* 0x0000000805077890 */ /* 0x000fce000fffe0ff */
[----:B------:R-:W-:Y:S05]  /*5240*/  BRA.U !UP1, `(.L_x_106) ;  /* 0x00000001099c7547 */ /* 0x000fea000b800000 */
[----:B------:R-:W-:Y:S01]  /*5250*/  ELECT P0, URZ, PT ;  /* 0x0000000000ff782f */ /* 0x000fe20003800000 */
[----:B------:R-:W-:-:S12]  /*5260*/  BSSY B0, `(.L_x_106) ;  /* 0x0000025000007945 */ /* 0x000fd80003800000 */
[----:B------:R-:W-:Y:S05]  /*5270*/  @!P0 BRA `(.L_x_107) ;  /* 0x00000000008c8947 */ /* 0x000fea0003800000 */
[----:B------:R-:W-:-:S05]  /*5280*/  UMOV UR4, 0x10 ;  /* 0x0000001000047882 */ /* 0x000fca0000000000 */
[----:B------:R-:W-:Y:S04]  /*5290*/  DEPBAR.LE SB2, 0x36 ;  /* 0x0000ad800000791a */ /* 0x000fe80000000000 */
[----:B------:R-:W2:Y:S02]  /*52a0*/  UTCATOMSWS.2CTA.FIND_AND_SET.ALIGN UP0, UR4, UR4 ;  /* 0x00000004000475e3 */ /* 0x000ea40008200800 */
[----:B--2---:R-:W-:Y:S01]  /*52b0*/  MOV R10, UR4 ;  /* 0x00000004000a7c02 */ /* 0x004fe20008000f00 */
[----:B------:R-:W-:Y:S06]  /*52c0*/  BRA.U UP0, `(.L_x_108) ;  /* 0x0000000100187547 */ /* 0x000fec000b800000 */
.L_x_109:
[----:B------:R-:W-:Y:S05]  /*52d0*/  NANOSLEEP 0x64 ;  /* 0x000000640000795d */ /* 0x000fea0003800000 */
[----:B------:R-:W-:-:S05]  /*52e0*/  UMOV UR4, 0x10 ;  /* 0x0000001000047882 */ /* 0x000fca0000000000 */
[----:B------:R-:W-:Y:S04]  /*52f0*/  DEPBAR.LE SB2, 0x36 ;  /* 0x0000ad800000791a */ /* 0x000fe80000000000 */
[----:B------:R-:W2:Y:S02]  /*5300*/  UTCATOMSWS.2CTA.FIND_AND_SET.ALIGN UP0, UR4, UR4 ;  /* 0x00000004000475e3 */ /* 0x000ea40008200800 */
[----:B--2---:R-:W-:Y:S01]  /*5310*/  MOV R10, UR4 ;  /* 0x00000004000a7c02 */ /* 0x004fe20008000f00 */
[----:B------:R-:W-:Y:S05]  /*5320*/  BRA.U !UP0, `(.L_x_109) ;  /* 0xfffffffd08e87547 */ /* 0x000fea000b83ffff */
.L_x_108:
[----:B------:R-:W2:Y:S01]  /*5330*/  LDS R6, [UR5+0x10] ;  /* 0x00001005ff067984 */ /* 0x000ea20008000800 */
[----:B------:R-:W-:Y:S01]  /*5340*/  IMAD.U32 R0, RZ, RZ, UR6 ;  /* 0x00000006ff007e24 */ /* 0x000fe2000f8e00ff */
[----:B------:R-:W-:-:S03]  /*5350*/  MOV R4, UR29 ;  /* 0x0000001d00047c02 */ /* 0x000fc60008000f00 */
[----:B------:R-:W-:Y:S01]  /*5360*/  VIADD R0, R0, 0x420 ;  /* 0x0000042000007836 */ /* 0x000fe20000000000 */
[----:B--2---:R-:W-:-:S04]  /*5370*/  SHF.L.U32 R6, R6, 0x1f, RZ ;  /* 0x0000001f06067819 */ /* 0x004fc800000006ff */
[----:B------:R-:W2:Y:S02]  /*5380*/  SYNCS.PHASECHK.TRANS64.TRYWAIT P0, [UR5+0x8], R6 ;  /* 0x00000806ff0075a7 */ /* 0x000ea40008001105 */
[----:B--2---:R-:W-:Y:S05]  /*5390*/  @P0 BRA `(.L_x_110) ;  /* 0x0000000000080947 */ /* 0x004fea0003800000 */
[----:B------:R-:W2:Y:S02]  /*53a0*/  SYNCS.PHASECHK.TRANS64.TRYWAIT P0, [UR5+0x8], R6 ;  /* 0x00000806ff0075a7 */ /* 0x000ea40008001105 */
[----:B--2---:R-:W-:Y:S05]  /*53b0*/  @!P0 BRA `(.L_x_111) ;  /* 0x0000006000688947 */ /* 0x004fea0003800000 */
.L_x_110:
[----:B------:R-:W-:Y:S01]  /*53c0*/  PRMT R4, R4, 0x654, R0 ;  /* 0x0000065404047816 */ /* 0x000fe20000000000 */
[----:B------:R-:W-:Y:S01]  /*53d0*/  HFMA2 R0, -RZ, RZ, 0, 5.9604644775390625e-08 ;  /* 0x00000001ff007431 */ /* 0x000fe200000001ff */
[----:B------:R-:W-:Y:S01]  /*53e0*/  UPRMT UR4, UR29, 0x654, UR7 ;  /* 0x000006541d047896 */ /* 0x000fe20008000007 */
[----:B------:R-:W-:Y:S02]  /*53f0*/  IMAD.MOV.U32 R8, RZ, RZ, 0xffff ;  /* 0x0000ffffff087424 */ /* 0x000fe400078e00ff */
[----:B--2---:R-:W-:Y:S02]  /*5400*/  IMAD.MOV.U32 R6, RZ, RZ, 0x4 ;  /* 0x00000004ff067424 */ /* 0x004fe400078e00ff */
[----:B------:R-:W-:Y:S01]  /*5410*/  IMAD.SHL.U32 R9, R10, 0x20, RZ ;  /* 0x000000200a097824 */ /* 0x000fe200078e00ff */
[----:B------:R-:W-:Y:S02]  /*5420*/  MOV R5, UR4 ;  /* 0x0000000400057c02 */ /* 0x000fe40008000f00 */
[-C--:B------:R-:W-:Y:S01]  /*5430*/  SHF.L.U32 R8, R8, R10.reuse, RZ ;  /* 0x0000000a08087219 */ /* 0x080fe200000006ff */
[----:B------:R2:W-:Y:S01]  /*5440*/  SYNCS.ARRIVE.TRANS64.RED RZ, [UR4], R6 ;  /* 0x00000006ffff79a7 */ /* 0x0005e20008000404 */
[----:B------:R-:W-:Y:S01]  /*5450*/  SHF.L.U32 R7, R0, R10, RZ ;  /* 0x0000000a00077219 */ /* 0x000fe200000006ff */
[----:B------:R2:W-:Y:S04]  /*5460*/  STS [UR6+0x420], R9 ;  /* 0x00042009ff007988 */ /* 0x0005e80008000806 */
[----:B------:R2:W-:Y:S04]  /*5470*/  STAS [R4.64], R10 ;  /* 0x0000000a04007dbd */ /* 0x0005e8000c0008ff */
[----:B------:R2:W-:Y:S04]  /*5480*/  ATOMS.OR RZ, [UR5+0x14], R8 ;  /* 0x00001408ffff798c */ /* 0x0005e8000b000005 */
[----:B------:R2:W-:Y:S04]  /*5490*/  ATOMS.OR RZ, [UR5+0x18], R7 ;  /* 0x00001807ffff798c */ /* 0x0005e8000b000005 */
[----:B------:R2:W-:Y:S02]  /*54a0*/  ATOMS.XOR RZ, [UR5+0x10], R0 ;  /* 0x00001000ffff798c */ /* 0x0005e4000b800005 */
.L_x_107:
[----:B-1----:R-:W-:Y:S05]  /*54b0*/  BSYNC B0 ;  /* 0x0000000000007941 */ /* 0x002fea0003800000 */
.L_x_106:
[----:B------:R-:W-:Y:S05]  /*54c0*/  BRA.U UP1, `(.L_x_112) ;  /* 0x00000001016c7547 */ /* 0x000fea000b800000 */
[----:B------:R-:W-:-:S03]  /*54d0*/  UMOV UR4, 0xffffffff ;  /* 0xffffffff00047882 */ /* 0x000fc60000000000 */
[----:B------:R-:W-:Y:S05]  /*54e0*/  BRA.DIV UR4, `(.L_x_113) ;  /* 0x0000006204347947 */ /* 0x000fea000b800000 */
[----:B------:R-:W-:-:S13]  /*54f0*/  ELECT P6, URZ, PT ;  /* 0x0000000000ff782f */ /* 0x000fda00038c0000 */
.L_x_285:
[----:B------:R-:W-:Y:S05]  /*5500*/  @!P6 BRA `(.L_x_112) ;  /* 0x00000000005ce947 */ /* 0x000fea0003800000 */
[----:B--2---:R-:W2:Y:S02]  /*5510*/  LDS R4, [UR5+0x10] ;  /* 0x00001005ff047984 */ /* 0x004ea40008000800 */
[----:B--2---:R-:W-:-:S04]  /*5520*/  SHF.L.U32 R4, R4, 0x1f, RZ ;  /* 0x0000001f04047819 */ /* 0x004fc800000006ff */
[----:B------:R-:W2:Y:S02]  /*5530*/  SYNCS.PHASECHK.TRANS64.TRYWAIT P0, [UR5+0x8], R4 ;  /* 0x00000804ff0075a7 */ /* 0x000ea40008001105 */
[----:B--2---:R-:W-:Y:S05]  /*5540*/  @P0 BRA `(.L_x_114) ;  /* 0x0000000000080947 */ /* 0x004fea0003800000 */
[----:B------:R-:W2:Y:S02]  /*5550*/  SYNCS.PHASECHK.TRANS64.TRYWAIT P0, [UR5+0x8], R4 ;  /* 0x00000804ff0075a7 */ /* 0x000ea40008001105 */
[----:B--2---:R-:W-:Y:S05]  /*5560*/  @!P0 BRA `(.L_x_115) ;  /* 0x0000006000348947 */ /* 0x004fea0003800000 */
.L_x_114:
[----:B------:R-:W3:Y:S01]  /*5570*/  LDS R6, [UR6+0x420] ;  /* 0x00042006ff067984 */ /* 0x000ee20008000800 */
[----:B--2---:R-:W-:Y:S02]  /*5580*/  HFMA2 R0, -RZ, RZ, 0, 5.9604644775390625e-08 ;  /* 0x00000001ff007431 */ /* 0x004fe400000001ff */
[----:B------:R-:W-:Y:S01]  /*5590*/  IMAD.MOV.U32 R4, RZ, RZ, 0xffff ;  /* 0x0000ffffff047424 */ /* 0x000fe200078e00ff */
[----:B------:R-:W-:Y:S01]  /*55a0*/  UPRMT UR4, UR29, 0x654, UR7 ;  /* 0x000006541d047896 */ /* 0x000fe20008000007 */
[----:B---3--:R-:W-:-:S03]  /*55b0*/  IMAD.SHL.U32 R5, R6, 0x20, RZ ;  /* 0x0000002006057824 */ /* 0x008fc600078e00ff */
[-C--:B------:R-:W-:Y:S02]  /*55c0*/  SHF.L.U32 R4, R4, R6.reuse, RZ ;  /* 0x0000000604047219 */ /* 0x080fe400000006ff */
[----:B------:R-:W-:Y:S01]  /*55d0*/  SHF.L.U32 R6, R0, R6, RZ ;  /* 0x0000000600067219 */ /* 0x000fe200000006ff */
[----:B------:R3:W-:Y:S04]  /*55e0*/  STS [UR6+0x420], R5 ;  /* 0x00042005ff007988 */ /* 0x0007e80008000806 */
[----:B------:R3:W-:Y:S04]  /*55f0*/  ATOMS.OR RZ, [UR5+0x14], R4 ;  /* 0x00001404ffff798c */ /* 0x0007e8000b000005 */
[----:B------:R3:W-:Y:S01]  /*5600*/  ATOMS.OR RZ, [UR5+0x18], R6 ;  /* 0x00001806ffff798c */ /* 0x0007e2000b000005 */
[----:B------:R-:W-:Y:S03]  /*5610*/  SYNCS.ARRIVE.TRANS64.RED.A1T0 RZ, [UR4], RZ ;  /* 0x000000ffffff79a7 */ /* 0x000fe60008100404 */
[----:B------:R3:W-:Y:S01]  /*5620*/  ATOMS.XOR RZ, [UR5+0x10], R0 ;  /* 0x00001000ffff798c */ /* 0x0007e2000b800005 */
[----:B------:R-:W-:Y:S05]  /*5630*/  BRA `(.L_x_112) ;  /* 0x0000000000107947 */ /* 0x000fea0003800000 */
.L_x_105:
[----:B------:R-:W-:Y:S02]  /*5640*/  MOV R0, 0xffffffff ;  /* 0xffffffff00007802 */ /* 0x000fe40000000f00 */
[----:B------:R-:W-:-:S03]  /*5650*/  MOV R4, 0x5680 ;  /* 0x0000568000047802 */ /* 0x000fc60000000f00 */
[----:B------:R2:W-:Y:S04]  /*5660*/  STS [UR6+0x420], R0 ;  /* 0x00042000ff007988 */ /* 0x0005e80008000806 */
[----:B-12--5:R-:W-:Y:S05]  /*5670*/  CALL.REL.NOINC `($__internal_1_$__cuda_sm10x_tcgen05_guardrail_trap_phase_invalid_during_alloc) ;  /* 0x00000064007c7944 */ /* 0x026fea0003c00000 */
.L_x_112:
[----:B------:R-:W-:Y:S05]  /*5680*/  WARPSYNC.ALL ;  /* 0x0000000000007948 */ /* 0x000fea0003800000 */
[----:B------:R-:W4:Y:S01]  /*5690*/  S2UR UR4, SR_CgaCtaId ;  /* 0x00000000000479c3 */ /* 0x000f220000008800 */
[----:B------:R-:W-:Y:S01]  /*56a0*/  UMOV UR13, 0x400 ;  /* 0x00000400000d7882 */ /* 0x000fe20000000000 */
[----:B------:R-:W-:-:S06]  /*56b0*/  NOP ;  /* 0x0000000000007918 */ /* 0x000fcc0000000000 */
[----:B------:R-:W-:Y:S06]  /*56c0*/  BAR.ARV 0x6, 0xa0 ;  /* 0x0182800000007b1d */ /* 0x000fec0000002000 */
[----:B------:R-:W1:Y:S01]  /*56d0*/  LDCU UR6, c[0x0][0x38c] ;  /* 0x00007180ff0677ac */ /* 0x000e620008000800 */
[----:B------:R-:W-:Y:S01]  /*56e0*/  LOP3.LUT R3, R3, 0xffff, RZ, 0xc0, !PT ;  /* 0x0000ffff03037812 */ /* 0x000fe200078ec0ff */
[----:B--2---:R-:W-:Y:S01]  /*56f0*/  IMAD.MOV.U32 R9, RZ, RZ, 0x1 ;  /* 0x00000001ff097424 */ /* 0x004fe200078e00ff */
[----:B------:R-:W-:Y:S01]  /*5700*/  LOP3.LUT R2, R2, 0xffff, RZ, 0xc0, !PT ;  /* 0x0000ffff02027812 */ /* 0x000fe200078ec0ff */
[----:B------:R-:W-:Y:S01]  /*5710*/  IMAD.MOV.U32 R8, RZ, RZ, RZ ;  /* 0x000000ffff087224 */ /* 0x000fe200078e00ff */
[----:B------:R-:W-:Y:S01]  /*5720*/  R2UR UR16, R3 ;  /* 0x00000000031072ca */ /* 0x000fe200000e0000 */
[----:B------:R-:W-:Y:S01]  /*5730*/  UMOV UR20, URZ ;  /* 0x000000ff00147c82 */ /* 0x000fe20008000000 */
[----:B------:R-:W-:-:S02]  /*5740*/  R2UR UR24, R2 ;  /* 0x00000000021872ca */ /* 0x000fc400000e0000 */
[----:B------:R-:W-:Y:S01]  /*5750*/  CS2R R2, SRZ ;  /* 0x0000000000027805 */ /* 0x000fe2000001ff00 */
[----:B------:R-:W-:Y:S01]  /*5760*/  UMOV UR10, URZ ;  /* 0x000000ff000a7c82 */ /* 0x000fe20008000000 */
[----:B----4-:R-:W-:Y:S02]  /*5770*/  ULEA UR13, UR4, UR13, 0x18 ;  /* 0x0000000d040d7291 */ /* 0x010fe4000f8ec0ff */
[----:B------:R-:W-:Y:S02]  /*5780*/  UISETP.NE.AND UP3, UPT, UR28, URZ, UPT ;  /* 0x000000ff1c00728c */ /* 0x000fe4000bf65270 */
[----:B------:R-:W-:Y:S02]  /*5790*/  UIADD3 UR5, UPT, UPT, UR13, 0x4600, URZ ;  /* 0x000046000d057890 */ /* 0x000fe4000fffe0ff */
[----:B------:R-:W-:Y:S02]  /*57a0*/  UIADD3 UR4, UPT, UPT, UR13, 0x1e600, URZ ;  /* 0x0001e6000d047890 */ /* 0x000fe4000fffe0ff */
[----:B-1----:R-:W-:Y:S01]  /*57b0*/  UIADD3 UR6, UPT, UPT, UR6, 0x1f, URZ ;  /* 0x0000001f06067890 */ /* 0x002fe2000fffe0ff */
[----:B---3--:R-:W1:Y:S01]  /*57c0*/  LDS R0, [UR13+0x420] ;  /* 0x0004200dff007984 */ /* 0x008e620008000800 */
[----:B------:R-:W-:-:S02]  /*57d0*/  USHF.R.U32.HI UR5, URZ, 0x4, UR5 ;  /* 0x00000004ff057899 */ /* 0x000fc40008011605 */
[----:B------:R-:W-:Y:S02]  /*57e0*/  USHF.R.S32.HI UR21, URZ, 0x1f, UR6 ;  /* 0x0000001fff157899 */ /* 0x000fe40008011406 */
[----:B------:R-:W-:Y:S02]  /*57f0*/  USHF.R.U32.HI UR4, URZ, 0x4, UR4 ;  /* 0x00000004ff047899 */ /* 0x000fe40008011604 */
[----:B------:R-:W-:Y:S02]  /*5800*/  ULEA.HI UR21, UR21, UR6, URZ, 0x5 ;  /* 0x0000000615157291 */ /* 0x000fe4000f8f28ff */
[----:B------:R-:W-:Y:S02]  /*5810*/  ULOP3.LUT UR5, UR5, 0x3fff, URZ, 0xc0, !UPT ;  /* 0x00003fff05057892 */ /* 0x000fe4000f8ec0ff */
[----:B------:R-:W-:Y:S02]  /*5820*/  USHF.R.S32.HI UR21, URZ, 0x5, UR21 ;  /* 0x00000005ff157899 */ /* 0x000fe40008011415 */
[----:B------:R-:W-:-:S02]  /*5830*/  ULOP3.LUT UR18, UR4, 0x3fff, URZ, 0xc0, !UPT ;  /* 0x00003fff04127892 */ /* 0x000fc4000f8ec0ff */
[----:B------:R-:W-:Y:S02]  /*5840*/  UISETP.LT.AND UP0, UPT, UR21, 0x1, UPT ;  /* 0x000000011500788c */ /* 0x000fe4000bf01270 */
[----:B------:R-:W-:Y:S02]  /*5850*/  ULOP3.LUT UR17, UR5, 0x10000, URZ, 0xfc, !UPT ;  /* 0x0001000005117892 */ /* 0x000fe4000f8efcff */
[----:B------:R-:W-:Y:S02]  /*5860*/  ULOP3.LUT UR18, UR18, 0x10000, URZ, 0xfc, !UPT ;  /* 0x0001000012127892 */ /* 0x000fe4000f8efcff */
[----:B------:R-:W-:Y:S01]  /*5870*/  USEL UR25, UR21, 0x1, !UP0 ;  /* 0x0000000115197887 */ /* 0x000fe2000c000000 */
[----:B------:R-:W-:Y:S01]  /*5880*/  UMOV UR11, URZ ;  /* 0x000000ff000b7c82 */ /* 0x000fe20008000000 */
[----:B------:R-:W-:Y:S01]  /*5890*/  UMOV UR22, 0x0 ;  /* 0x0000000000167882 */ /* 0x000fe20000000000 */
[----:B------:R-:W-:Y:S01]  /*58a0*/  UMOV UR23, 0x82004a0 ;  /* 0x082004a000177882 */ /* 0x000fe20000000000 */
[----:B-1----:R-:W-:-:S15]  /*58b0*/  R2UR UR26, R0 ;  /* 0x00000000001a72ca */ /* 0x002fde00000e0000 */
.L_x_123:
[C---:B------:R-:W-:Y:S02]  /*58c0*/  LEA R0, R8.reuse, UR13, 0x3 ;  /* 0x0000000d08007c11 */ /* 0x040fe4000f8e18ff */
[----:B------:R-:W-:Y:S02]  /*58d0*/  SHF.L.U32 R4, R3, 0x1f, RZ ;  /* 0x0000001f03047819 */ /* 0x000fe400000006ff */
[----:B------:R-:W-:Y:S02]  /*58e0*/  LEA R5, R8, UR13, 0x4 ;  /* 0x0000000d08057c11 */ /* 0x000fe4000f8e20ff */
[----:B------:R-:W1:Y:S02]  /*58f0*/  SYNCS.PHASECHK.TRANS64.TRYWAIT P0, [R0+URZ+0x370], R4 ;  /* 0x00037004000075a7 */ /* 0x000e6400080011ff */
[----:B-1-3--:R-:W-:Y:S05]  /*5900*/  @!P0 BRA `(.L_x_116) ;  /* 0x0000005c00648947 */ /* 0x00afea0003800000 */
.L_x_286:
[----:B-1----:R-:W1:Y:S01]  /*5910*/  LDS.128 R4, [R5+0x400] ;  /* 0x0004000005047984 */ /* 0x002e620000000c00 */
[----:B------:R-:W-:Y:S02]  /*5920*/  VIADD R0, R0, 0x380 ;  /* 0x0000038000007836 */ /* 0x000fe40000000000 */
[----:B------:R-:W-:Y:S01]  /*5930*/  VIADD R8, R8, 0x1 ;  /* 0x0000000108087836 */ /* 0x000fe20000000000 */
[----:B------:R-:W-:Y:S01]  /*5940*/  @!PT LDS RZ, [RZ] ;  /* 0x00000000fffff984 */ /* 0x000fe20000000800 */
[----:B------:R-:W-:Y:S01]  /*5950*/  @!PT LDS RZ, [RZ] ;  /* 0x00000000fffff984 */ /* 0x000fe20000000800 */
[----:B------:R-:W-:Y:S01]  /*5960*/  @!PT LDS RZ, [RZ] ;  /* 0x00000000fffff984 */ /* 0x000fe20000000800 */
[----:B------:R-:W-:Y:S01]  /*5970*/  @!PT LDS RZ, [RZ] ;  /* 0x00000000fffff984 */ /* 0x000fe20000000800 */
[----:B------:R2:W-:Y:S06]  /*5980*/  MEMBAR.ALL.CTA ;  /* 0x0000000000007992 */ /* 0x0005ec0000008000 */
[----:B--2---:R-:W2:Y:S01]  /*5990*/  FENCE.VIEW.ASYNC.S ;  /* 0x00000000000073c6 */ /* 0x004ea20000000000 */
[----:B------:R-:W-:-:S04]  /*59a0*/  PRMT R0, RZ, 0x654, R0 ;  /* 0x00000654ff007816 */ /* 0x000fc80000000000 */
[----:B--2---:R2:W-:Y:S01]  /*59b0*/  SYNCS.ARRIVE.TRANS64.RED.A1T0 RZ, [R0+URZ], RZ ;  /* 0x000000ff00ff79a7 */ /* 0x0045e200081004ff */
[----:B-1----:R-:W-:Y:S01]  /*59c0*/  LOP3.LUT P1, RZ, R6, 0x1, RZ, 0xc0, !PT ;  /* 0x0000000106ff7812 */ /* 0x002fe2000782c0ff */
[----:B--2---:R-:W-:-:S12]  /*59d0*/  BRA.U UP3, `(.L_x_117) ;  /* 0x0000000103cc7547 */ /* 0x004fd8000b800000 */
[----:B------:R-:W1:Y:S01]  /*59e0*/  LDCU UR4, c[0x0][0x38c] ;  /* 0x00007180ff0477ac */ /* 0x000e620008000800 */
[----:B------:R-:W-:Y:S02]  /*59f0*/  PLOP3.LUT P2, PT, PT, PT, PT, 0x80, 0x8 ;  /* 0x000000000008781c */ /* 0x000fe40003f4f070 */
[----:B------:R-:W-:Y:S01]  /*5a00*/  SHF.L.U32 R4, R9, 0x1f, RZ ;  /* 0x0000001f09047819 */ /* 0x000fe200000006ff */
[----:B------:R-:W-:Y:S02]  /*5a10*/  ULEA UR19, UR20, UR13, 0x3 ;  /* 0x0000000d14137291 */ /* 0x000fe4000f8e18ff */
[----:B-1----:R-:W-:-:S06]  /*5a20*/  UISETP.GE.AND UP0, UPT, UR4, 0x1, UPT ;  /* 0x000000010400788c */ /* 0x002fcc000bf06270 */
[----:B------:R-:W-:-:S05]  /*5a30*/  PLOP3.LUT P0, PT, PT, PT, UP0, 0x80, 0x8 ;  /* 0x000000000008781c */ /* 0x000fca0003f0f008 */
[----:B------:R-:W-:-:S08]  /*5a40*/  @UP0 ULEA UR4, UR10, UR13, 0x3 ;  /* 0x0000000d0a040291 */ /* 0x000fd0000f8e18ff */
[----:B------:R-:W-:-:S04]  /*5a50*/  @P0 SHF.L.U32 R0, R2, 0x1f, RZ ;  /* 0x0000001f02000819 */ /* 0x000fc800000006ff */
[----:B------:R1:W2:Y:S01]  /*5a60*/  @P0 SYNCS.PHASECHK.TRANS64.TRYWAIT P2, [UR4], R0 ;  /* 0x00000000ff0005a7 */ /* 0x0002a20008041104 */
[----:B------:R-:W3:Y:S02]  /*5a70*/  SYNCS.PHASECHK.TRANS64.TRYWAIT P0, [UR19+0x3b0], R4 ;  /* 0x0003b004ff0075a7 */ /* 0x000ee40008001113 */
[----:B-123--:R-:W-:Y:S05]  /*5a80*/  @!P0 BRA `(.L_x_118) ;  /* 0x0000005c00188947 */ /* 0x00efea0003800000 */
.L_x_288:
[----:B------:R-:W-:Y:S01]  /*5a90*/  UMOV UR14, UR11 ;  /* 0x0000000b000e7c82 */ /* 0x000fe20008000000 */
[----:B------:R-:W-:Y:S05]  /*5aa0*/  BRA.U !UP0, `(.L_x_119) ;  /* 0x0000000108887547 */ /* 0x000fea000b800000 */
[----:B------:R-:W-:Y:S02]  /*5ab0*/  UIADD3 UR14, UPT, UPT, UR25, UR11, URZ ;  /* 0x0000000b190e7290 */ /* 0x000fe4000fffe0ff */
[----:B------:R-:W-:Y:S02]  /*5ac0*/  ULEA UR15, UR20, UR26, 0x6 ;  /* 0x0000001a140f7291 */ /* 0x000fe4000f8e30ff */
[----:B------:R-:W-:Y:S01]  /*5ad0*/  UPLOP3.LUT UP2, UPT, UPT, UPT, UPT, 0x40, 0x4 ;  /* 0x000000000004789c */ /* 0x000fe20003f4e870 */
[----:B------:R-:W-:Y:S01]  /*5ae0*/  UMOV UR12, UR21 ;  /* 0x00000015000c7c82 */ /* 0x000fe20008000000 */
[----:B------:R-:W-:-:S09]  /*5af0*/  UMOV UR5, UR10 ;  /* 0x0000000a00057c82 */ /* 0x000fd20008000000 */
.L_x_122:
[----:B--2---:R-:W-:Y:S01]  /*5b00*/  ULEA UR6, UR5, UR13, 0x3 ;  /* 0x0000000d05067291 */ /* 0x004fe2000f8e18ff */
[----:B---3--:R-:W-:Y:S11]  /*5b10*/  @P2 BRA `(.L_x_120) ;  /* 0x00000000000c2947 */ /* 0x008ff60003800000 */
[----:B-1----:R-:W-:Y:S04]  /*5b20*/  SHF.L.U32 R4, R2, 0x1f, RZ ;  /* 0x0000001f02047819 */ /* 0x002fe800000006ff */
[----:B------:R-:W1:Y:S02]  /*5b30*/  SYNCS.PHASECHK.TRANS64.TRYWAIT P0, [UR6], R4 ;  /* 0x00000004ff0075a7 */ /* 0x000e640008001106 */
[----:B-1----:R-:W-:Y:S05]  /*5b40*/  @!P0 BRA `(.L_x_121) ;  /* 0x0000005c00008947 */ /* 0x002fea0003800000 */
.L_x_120:
[----:B------:R-:W-:Y:S01]  /*5b50*/  UISETP.NE.AND UP0, UPT, UR12, 0x1, UPT ;  /* 0x000000010c00788c */ /* 0x000fe2000bf05270 */
[----:B------:R-:W-:Y:S01]  /*5b60*/  PLOP3.LUT P2, PT, PT, PT, PT, 0x80, 0x8 ;  /* 0x000000000008781c */ /* 0x000fe20003f4f070 */
[----:B------:R-:W-:Y:S02]  /*5b70*/  UIADD3 UR4, UPT, UPT, UR5, 0x1, URZ ;  /* 0x0000000105047890 */ /* 0x000fe4000fffe0ff */
[----:B------:R-:W-:Y:S02]  /*5b80*/  ULEA UR8, UR5, UR18, 0x7 ;  /* 0x0000001205087291 */ /* 0x000fe4000f8e38ff */
[----:B------:R-:W-:Y:S01]  /*5b90*/  UISETP.NE.AND UP1, UPT, UR4, 0x34, UPT ;  /* 0x000000340400788c */ /* 0x000fe2000bf25270 */
[----:B------:R-:W-:Y:S01]  /*5ba0*/  PLOP3.LUT P0, PT, PT, PT, UP0, 0x80, 0x8 ;  /* 0x000000000008781c */ /* 0x000fe20003f0f008 */
[----:B------:R-:W-:Y:S02]  /*5bb0*/  UIADD3 UR11, UPT, UPT, UR11, 0x1, URZ ;  /* 0x000000010b0b7890 */ /* 0x000fe4000fffe0ff */
[----:B------:R-:W-:Y:S02]  /*5bc0*/  USEL UR7, URZ, 0x1, UP1 ;  /* 0x00000001ff077887 */ /* 0x000fe40008800000 */
[----:B------:R-:W-:Y:S01]  /*5bd0*/  USEL UR10, UR4, URZ, UP1 ;  /* 0x000000ff040a7287 */ /* 0x000fe20008800000 */
[----:B------:R-:W-:Y:S01]  /*5be0*/  UMOV UR9, 0xc0004010 ;  /* 0xc000401000097882 */ /* 0x000fe20000000000 */
[----:B------:R-:W-:Y:S02]  /*5bf0*/  UIADD3 UR12, UPT, UPT, UR12, -0x1, URZ ;  /* 0xffffffff0c0c7890 */ /* 0x000fe4000fffe0ff */
[----:B------:R-:W-:Y:S01]  /*5c00*/  LOP3.LUT R2, R2, UR7, RZ, 0x3c, !PT ;  /* 0x0000000702027c12 */ /* 0x000fe2000f8e3cff */
[----:B------:R-:W-:Y:S01]  /*5c10*/  @UP0 ULEA UR4, UR10, UR13, 0x3 ;  /* 0x0000000d0a040291 */ /* 0x000fe2000f8e18ff */
[----:B------:R-:W-:Y:S02]  /*5c20*/  UMOV UR7, 0xc0004010 ;  /* 0xc000401000077882 */ /* 0x000fe40000000000 */
[----:B-1----:R-:W-:Y:S01]  /*5c30*/  @P0 SHF.L.U32 R0, R2, 0x1f, RZ ;  /* 0x0000001f02000819 */ /* 0x002fe200000006ff */
[----:B------:R-:W-:Y:S05]  /*5c40*/  UISETP.NE.AND UP0, UPT, UR11, UR14, UPT ;  /* 0x0000000e0b00728c */ /* 0x000fea000bf05270 */
[----:B------:R2:W3:Y:S01]  /*5c50*/  @P0 SYNCS.PHASECHK.TRANS64.TRYWAIT P2, [UR4], R0 ;  /* 0x00000000ff0005a7 */ /* 0x0004e20008041104 */
[----:B------:R-:W-:Y:S02]  /*5c60*/  UIADD3 UR4, UPT, UPT, UR6, 0x1a0, URZ ;  /* 0x000001a006047890 */ /* 0x000fe4000fffe0ff */
[----:B------:R-:W-:Y:S03]  /*5c70*/  ULEA UR6, UR5, UR17, 0x7 ;  /* 0x0000001105067291 */ /* 0x000fe6000f8e38ff */
[----:B------:R-:W-:Y:S06]  /*5c80*/  UMOV UR5, UR10 ;  /* 0x0000000a00057c82 */ /* 0x000fec0008000000 */
[----:B------:R2:W-:Y:S01]  /*5c90*/  UTCIMMA.2CTA gdesc[UR6], gdesc[UR8], tmem[UR15], tmem[UR22], idesc[UR23], UP2 ;  /* 0x00ff1608060075ea */ /* 0x0005e2000920010f */
[----:B------:R-:W-:Y:S01]  /*5ca0*/  UPLOP3.LUT UP2, UPT, UPT, UPT, UPT, 0x80, 0x8 ;  /* 0x000000000008789c */ /* 0x000fe20003f4f070 */
[----:B------:R2:W-:Y:S01]  /*5cb0*/  UTCBAR.2CTA.MULTICAST [UR4], URZ, UR16 ;  /* 0x000000ff040073e9 */ /* 0x0005e20008200810 */
[----:B------:R-:W-:Y:S09]  /*5cc0*/  BRA.U UP0, `(.L_x_122) ;  /* 0xfffffffd008c7547 */ /* 0x000ff2000b83ffff */
.L_x_119:
[----:B--2---:R-:W-:Y:S01]  /*5cd0*/  UIADD3 UR4, UPT, UPT, UR19, 0x390, URZ ;  /* 0x0000039013047890 */ /* 0x004fe2000fffe0ff */
[----:B------:R-:W-:-:S08]  /*5ce0*/  UMOV UR11, UR14 ;  /* 0x0000000e000b7c82 */ /* 0x000fd00008000000 */
[----:B------:R2:W-:Y:S01]  /*5cf0*/  UTCBAR.2CTA.MULTICAST [UR4], URZ, UR24 ;  /* 0x000000ff040073e9 */ /* 0x0005e20008200818 */
[----:B------:R-:W-:Y:S02]  /*5d00*/  NOP ;  /* 0x0000000000007918 */ /* 0x000fe40000000000 */
.L_x_117:
[----:B--2---:R-:W-:Y:S01]  /*5d10*/  UIADD3 UR4, UPT, UPT, UR20, 0x1, URZ ;  /* 0x0000000114047890 */ /* 0x004fe2000fffe0ff */
[----:B------:R-:W-:-:S03]  /*5d20*/  ISETP.NE.AND P0, PT, R8, 0x2, PT ;  /* 0x000000020800780c */ /* 0x000fc60003f05270 */
[----:B------:R-:W-:Y:S01]  /*5d30*/  UISETP.NE.AND UP0, UPT, UR4, 0x4, UPT ;  /* 0x000000040400788c */ /* 0x000fe2000bf05270 */
[----:B-1----:R-:W-:Y:S02]  /*5d40*/  SEL R0, RZ, 0x1, P0 ;  /* 0x00000001ff007807 */ /* 0x002fe40000000000 */
[----:B------:R-:W-:Y:S01]  /*5d50*/  SEL R8, R8, RZ, P0 ;  /* 0x000000ff08087207 */ /* 0x000fe20000000000 */
[----:B------:R-:W-:Y:S01]  /*5d60*/  USEL UR5, URZ, 0x1, UP0 ;  /* 0x00000001ff057887 */ /* 0x000fe20008000000 */
[----:B------:R-:W-:Y:S01]  /*5d70*/  LOP3.LUT R3, R3, R0, RZ, 0x3c, !PT ;  /* 0x0000000003037212 */ /* 0x000fe200078e3cff */
[----:B------:R-:W-:-:S04]  /*5d80*/  USEL UR20, UR4, URZ, UP0 ;  /* 0x000000ff04147287 */ /* 0x000fc80008000000 */
[----:B------:R-:W-:Y:S01]  /*5d90*/  LOP3.LUT R9, R9, UR5, RZ, 0x3c, !PT ;  /* 0x0000000509097c12 */ /* 0x000fe2000f8e3cff */
[----:B------:R-:W-:Y:S07]  /*5da0*/  @P1 BRA `(.L_x_123) ;  /* 0xfffffff800c41947 */ /* 0x000fee000383ffff */
[----:B------:R-:W1:Y:S01]  /*5db0*/  S2UR UR8, SR_CgaCtaId ;  /* 0x00000000000879c3 */ /* 0x000e620000008800 */
[----:B------:R-:W-:Y:S01]  /*5dc0*/  ELECT P0, URZ, PT ;  /* 0x0000000000ff782f */ /* 0x000fe20003800000 */
[----:B------:R-:W-:Y:S01]  /*5dd0*/  HFMA2 R0, -RZ, RZ, 0, 5.9604644775390625e-08 ;  /* 0x00000001ff007431 */ /* 0x000fe200000001ff */
[----:B------:R-:W-:-:S05]  /*5de0*/  UMOV UR4, 0x40 ;  /* 0x0000004000047882 */ /* 0x000fca0000000000 */
[----:B------:R-:W-:Y:S01]  /*5df0*/  UVIRTCOUNT.DEALLOC.SMPOOL 0x80 ;  /* 0x000000800000784c */ /* 0x000fe20000000000 */
[----:B------:R-:W-:Y:S02]  /*5e00*/  UISETP.NE.AND UP1, UPT, UR28, URZ, UPT ;  /* 0x000000ff1c00728c */ /* 0x000fe4000bf25270 */
[----:B-1----:R-:W-:-:S09]  /*5e10*/  ULEA UR8, UR8, UR4, 0x18 ;  /* 0x0000000408087291 */ /* 0x002fd2000f8ec0ff */
[----:B------:R1:W-:Y:S01]  /*5e20*/  @P0 STS.U8 [UR8+0x1c], R0 ;  /* 0x00001c00ff000988 */ /* 0x0003e20008000008 */
[----:B------:R-:W-:Y:S05]  /*5e30*/  BRA.U UP1, `(.L_x_124) ;  /* 0x0000000101a07547 */ /* 0x000fea000b800000 */
[----:B------:R-:W-:Y:S01]  /*5e40*/  UIADD3 UR7, UPT, UPT, UR13, 0x3b0, URZ ;  /* 0x000003b00d077890 */ /* 0x000fe2000fffe0ff */
[----:B------:R-:W-:-:S03]  /*5e50*/  SHF.L.U32 R2, R9, 0x1f, RZ ;  /* 0x0000001f09027819 */ /* 0x000fc600000006ff */
[----:B------:R-:W-:-:S09]  /*5e60*/  ULEA UR4, UR20, UR7, 0x3 ;  /* 0x0000000714047291 */ /* 0x000fd2000f8e18ff */
[----:B------:R-:W2:Y:S02]  /*5e70*/  SYNCS.PHASECHK.TRANS64.TRYWAIT P0, [UR4], R2 ;  /* 0x00000002ff0075a7 */ /* 0x000ea40008001104 */
[----:B--2---:R-:W-:Y:S05]  /*5e80*/  @!P0 BRA `(.L_x_125) ;  /* 0x0000005800488947 */ /* 0x004fea0003800000 */
.L_x_291:
        /* <DEDUP_REMOVED lines=9> */
.L_x_293:
        /* <DEDUP_REMOVED lines=9> */
.L_x_295:
[----:B------:R-:W-:-:S04]  /*5fb0*/  UIADD3 UR4, UPT, UPT, UR4, 0x1, URZ ;  /* 0x0000000104047890 */ /* 0x000fc8000fffe0ff */
[----:B------:R-:W-:-:S04]  /*5fc0*/  UISETP.NE.AND UP0, UPT, UR4, 0x4, UPT ;  /* 0x000000040400788c */ /* 0x000fc8000bf05270 */
[----:B------:R-:W-:Y:S02]  /*5fd0*/  USEL UR5, URZ, 0x1, UP0 ;  /* 0x00000001ff057887 */ /* 0x000fe40008000000 */
[----:B------:R-:W-:-:S04]  /*5fe0*/  USEL UR4, UR4, URZ, UP0 ;  /* 0x000000ff04047287 */ /* 0x000fc80008000000 */
[----:B------:R-:W-:Y:S01]  /*5ff0*/  ULEA UR4, UR4, UR7, 0x3 ;  /* 0x0000000704047291 */ /* 0x000fe2000f8e18ff */
[----:B------:R-:W-:-:S04]  /*6000*/  LOP3.LUT R2, R2, UR5, RZ, 0x3c, !PT ;  /* 0x0000000502027c12 */ /* 0x000fc8000f8e3cff */
[----:B------:R-:W-:Y:S01]  /*6010*/  SHF.L.U32 R2, R2, 0x1f, RZ ;  /* 0x0000001f02027819 */ /* 0x000fe200000006ff */
[----:B-1----:R-:W-:-:S04]  /*6020*/  IMAD.U32 R0, RZ, RZ, UR4 ;  /* 0x00000004ff007e24 */ /* 0x002fc8000f8e00ff */
[----:B------:R1:W2:Y:S03]  /*6030*/  SYNCS.PHASECHK.TRANS64.TRYWAIT P0, [R0+URZ], R2 ;  /* 0x00000002000075a7 */ /* 0x0002a600080011ff */
[----:B--2---:R-:W-:Y:S05]  /*6040*/  @!P0 NANOSLEEP.SYNCS 0x989680 ;  /* 0x009896800000895d */ /* 0x004fea0003900000 */
[----:B------:R-:W2:Y:S02]  /*6050*/  @!P0 SYNCS.PHASECHK.TRANS64 P0, [R0+URZ], R2 ;  /* 0x00000002000085a7 */ /* 0x000ea400080010ff */
[----:B--2---:R-:W-:Y:S05]  /*6060*/  @P0 BRA `(.L_x_128) ;  /* 0x0000000000200947 */ /* 0x004fea0003800000 */
.L_x_129:
[----:B--2---:R2:W4:Y:S02]  /*6070*/  SYNCS.PHASECHK.TRANS64.TRYWAIT P0, [R0+URZ], R2 ;  /* 0x00000002000075a7 */ /* 0x00452400080011ff */
[----:B----4-:R-:W-:Y:S05]  /*6080*/  @!P0 NANOSLEEP.SYNCS 0x989680 ;  /* 0x009896800000895d */ /* 0x010fea0003900000 */
[----:B------:R-:W4:Y:S02]  /*6090*/  @!P0 SYNCS.PHASECHK.TRANS64 P0, [R0+URZ], R2 ;  /* 0x00000002000085a7 */ /* 0x000f2400080010ff */
[----:B----4-:R-:W-:Y:S05]  /*60a0*/  @!P0 BRA `(.L_x_129) ;  /* 0xfffffffc00f08947 */ /* 0x010fea000383ffff */
[----:B------:R-:W-:Y:S05]  /*60b0*/  BRA `(.L_x_128) ;  /* 0x00000000000c7947 */ /* 0x000fea0003800000 */
.L_x_124:
[----:B------:R-:W-:-:S04]  /*60c0*/  UIADD3 UR4, UPT, UPT, UR13, 0x3f0, URZ ;  /* 0x000003f00d047890 */ /* 0x000fc8000fffe0ff */
[----:B------:R-:W-:-:S09]  /*60d0*/  UPRMT UR4, UR29, 0x654, UR4 ;  /* 0x000006541d047896 */ /* 0x000fd20008000004 */
[----:B------:R-:W-:Y:S03]  /*60e0*/  SYNCS.ARRIVE.TRANS64.RED.A1T0 RZ, [UR4], RZ ;  /* 0x000000ffffff79a7 */ /* 0x000fe60008100404 */
.L_x_128:
[----:B-12---:R-:W-:Y:S01]  /*60f0*/  SHF.L.U32 R2, RZ, 0x1f, RZ ;  /* 0x0000001fff027819 */ /* 0x006fe200000006ff */
[----:B------:R-:W-:Y:S01]  /*6100*/  UIADD3 UR4, UPT, UPT, UR13, 0x3f0, URZ ;  /* 0x000003f00d047890 */ /* 0x000fe2000fffe0ff */
[----:B------:R-:W-:Y:S02]  /*6110*/  PLOP3.LUT P0, PT, PT, PT, UP1, 0x80, 0x8 ;  /* 0x000000000008781c */ /* 0x000fe40003f0f018 */
[----:B------:R-:W1:Y:S02]  /*6120*/  SYNCS.PHASECHK.TRANS64.TRYWAIT P1, [UR13+0x3f0], R2 ;  /* 0x0003f002ff0075a7 */ /* 0x000e64000802110d */
[----:B-1----:R-:W-:Y:S09]  /*6130*/  @!P1 BRA `(.L_x_130) ;  /* 0x0000005400e49947 */ /* 0x002ff20003800000 */
.L_x_297:
[----:B------:R-:W-:Y:S01]  /*6140*/  @!UP1 UPRMT UR4, UR29, 0x654, UR4 ;  /* 0x000006541d049896 */ /* 0x000fe20008000004 */
[----:B------:R-:W-:Y:S01]  /*6150*/  UMOV UR5, 0xffff ;  /* 0x0000ffff00057882 */ /* 0x000fe20000000000 */
[----:B------:R-:W-:-:S07]  /*6160*/  UMOV UR6, 0x1 ;  /* 0x0000000100067882 */ /* 0x000fce0000000000 */
[----:B------:R-:W-:Y:S01]  /*6170*/  @!P0 SYNCS.ARRIVE.TRANS64.RED.A1T0 RZ, [UR4], RZ ;  /* 0x000000ffffff89a7 */ /* 0x000fe20008100404 */
[----:B------:R-:W-:Y:S01]  /*6180*/  NOP ;  /* 0x0000000000007918 */ /* 0x000fe20000000000 */
[----:B-1----:R-:W1:Y:S01]  /*6190*/  LDS R0, [UR8+0x14] ;  /* 0x00001408ff007984 */ /* 0x002e620008000800 */
[----:B------:R-:W-:-:S04]  /*61a0*/  ULOP3.LUT UR4, UR26, 0xffff, URZ, 0xc0, !UPT ;  /* 0x0000ffff1a047892 */ /* 0x000fc8000f8ec0ff */
[----:B------:R-:W-:-:S04]  /*61b0*/  USHF.R.U32.HI UR4, URZ, 0x5, UR4 ;  /* 0x00000005ff047899 */ /* 0x000fc80008011604 */
[----:B------:R-:W-:Y:S02]  /*61c0*/  USHF.L.U32 UR5, UR5, UR4, URZ ;  /* 0x0000000405057299 */ /* 0x000fe400080006ff */
[----:B------:R-:W-:-:S04]  /*61d0*/  USHF.L.U32 UR4, UR6, UR4, URZ ;  /* 0x0000000406047299 */ /* 0x000fc800080006ff */
[----:B-1----:R-:W-:-:S04]  /*61e0*/  LOP3.LUT R0, R0, UR5, RZ, 0xc0, !PT ;  /* 0x0000000500007c12 */ /* 0x002fc8000f8ec0ff */
[----:B------:R-:W-:-:S13]  /*61f0*/  ISETP.NE.AND P0, PT, R0, UR5, PT ;  /* 0x0000000500007c0c */ /* 0x000fda000bf05270 */
[----:B------:R-:W-:Y:S05]  /*6200*/  @P0 BRA `(.L_x_131) ;  /* 0x0000000000580947 */ /* 0x000fea0003800000 */
[----:B------:R-:W1:Y:S02]  /*6210*/  LDS R0, [UR8+0x18] ;  /* 0x00001808ff007984 */ /* 0x000e640008000800 */
[----:B-1----:R-:W-:-:S04]  /*6220*/  LOP3.LUT R0, R0, UR4, RZ, 0xc0, !PT ;  /* 0x0000000400007c12 */ /* 0x002fc8000f8ec0ff */
[----:B------:R-:W-:-:S13]  /*6230*/  ISETP.NE.AND P0, PT, R0, UR4, PT ;  /* 0x0000000400007c0c */ /* 0x000fda000bf05270 */
[----:B------:R-:W-:Y:S05]  /*6240*/  @P0 BRA `(.L_x_132) ;  /* 0x00000000003c0947 */ /* 0x000fea0003800000 */
[----:B------:R-:W1:Y:S01]  /*6250*/  S2R R2, SR_LANEID ;  /* 0x0000000000027919 */ /* 0x000e620000000000 */
[----:B------:R-:W-:-:S06]  /*6260*/  ULOP3.LUT UR5, URZ, UR5, URZ, 0x33, !UPT ;  /* 0x00000005ff057292 */ /* 0x000fcc000f8e33ff */
[----:B------:R-:W-:-:S04]  /*6270*/  IMAD.U32 R0, RZ, RZ, UR5 ;  /* 0x00000005ff007e24 */ /* 0x000fc8000f8e00ff */
[----:B------:R2:W4:Y:S02]  /*6280*/  REDUX UR7, R0 ;  /* 0x00000000000773c4 */ /* 0x0005240000000000 */
[----:B------:R1:W-:Y:S01]  /*6290*/  UTCATOMSWS.AND URZ, UR5 ;  /* 0x0000000500ff79e3 */ /* 0x0003e20008000000 */
[----:B--2---:R-:W-:Y:S01]  /*62a0*/  LOP3.LUT R0, RZ, UR4, RZ, 0x33, !PT ;  /* 0x00000004ff007c12 */ /* 0x004fe2000f8e33ff */
[----:B------:R-:W-:Y:S02]  /*62b0*/  VOTEU.ANY UR4, UPT, PT ;  /* 0x0000000000047886 */ /* 0x000fe400038e0100 */
[----:B------:R-:W-:Y:S02]  /*62c0*/  UFLO.U32 UR4, UR4 ;  /* 0x00000004000472bd */ /* 0x000fe400080e0000 */
[----:B------:R-:W2:Y:S04]  /*62d0*/  REDUX UR6, R0 ;  /* 0x00000000000673c4 */ /* 0x000ea80000000000 */
[----:B-1----:R-:W-:-:S02]  /*62e0*/  ISETP.EQ.U32.AND P0, PT, R2, UR4, PT ;  /* 0x0000000402007c0c */ /* 0x002fc4000bf02070 */
[----:B----4-:R-:W-:-:S11]  /*62f0*/  MOV R2, UR7 ;  /* 0x0000000700027c02 */ /* 0x010fd60008000f00 */
[----:B------:R1:W-:Y:S01]  /*6300*/  @P0 ATOMS.AND RZ, [UR8+0x14], R2 ;  /* 0x00001402ffff098c */ /* 0x0003e2000a800008 */
[----:B--2---:R-:W-:-:S05]  /*6310*/  IMAD.U32 R0, RZ, RZ, UR6 ;  /* 0x00000006ff007e24 */ /* 0x004fca000f8e00ff */
[----:B------:R1:W-:Y:S01]  /*6320*/  @P0 ATOMS.AND RZ, [UR8+0x18], R0 ;  /* 0x00001800ffff098c */ /* 0x0003e2000a800008 */
[----:B------:R-:W-:Y:S05]  /*6330*/  BRA `(.L_x_133) ;  /* 0x0000000000147947 */ /* 0x000fea0003800000 */
.L_x_132:
[----:B------:R-:W-:Y:S02]  /*6340*/  MOV R2, 0x6360 ;  /* 0x0000636000027802 */ /* 0x000fe40000000f00 */
[----:B---3-5:R-:W-:Y:S05]  /*6350*/  CALL.REL.NOINC `($__internal_0_$__cuda_sm10x_tcgen05_guardrail_trap_col_being_dealloced_not_returned_by_alloc) ;  /* 0x0000005800387944 */ /* 0x028fea0003c00000 */
[----:B------:R-:W-:Y:S05]  /*6360*/  BRA `(.L_x_133) ;  /* 0x0000000000087947 */ /* 0x000fea0003800000 */
.L_x_131:
[----:B------:R-:W-:Y:S02]  /*6370*/  MOV R2, 0x6390 ;  /* 0x0000639000027802 */ /* 0x000fe40000000f00 */
[----:B---3-5:R-:W-:Y:S05]  /*6380*/  CALL.REL.NOINC `($__internal_2_$__cuda_sm10x_tcgen05_guardrail_trap_unallocated_columns_being_dealloced) ;  /* 0x0000005800447944 */ /* 0x028fea0003c00000 */
.L_x_133:
[----:B------:R-:W-:Y:S01]  /*6390*/  NOP ;  /* 0x0000000000007918 */ /* 0x000fe20000000000 */
[----:B------:R-:W-:Y:S05]  /*63a0*/  EXIT ;  /* 0x000000000000794d */ /* 0x000fea0003800000 */
.L_x_104:
[----:B------:R-:W-:-:S09]  /*63b0*/  UISETP.NE.OR UP0, UPT, UR23, 0x3, !UP4 ;  /* 0x000000031700788c */ /* 0x000fd2000e705670 */
[----:B------:R-:W-:Y:S05]  /*63c0*/  BRA.U UP0, `(.L_x_134) ;  /* 0x0000000d00b47547 */ /* 0x000fea000b800000 */
[----:B------:R-:W2:Y:S01]  /*63d0*/  LDCU UR31, c[0x0][0x370] ;  /* 0x00006e00ff1f77ac */ /* 0x000ea20008000800 */
[----:B------:R-:W3:Y:S01]  /*63e0*/  LDC.64 R16, c[0x0][0x348] ;  /* 0x0000d200ff107b82 */ /* 0x000ee20000000a00 */
[----:B------:R-:W-:Y:S02]  /*63f0*/  HFMA2 R13, -RZ, RZ, 0, 0 ;  /* 0x00000000ff0d7431 */ /* 0x000fe400000001ff */
[----:B------:R-:W-:Y:S01]  /*6400*/  IMAD.MOV.U32 R15, RZ, RZ, 0x1 ;  /* 0x00000001ff0f7424 */ /* 0x000fe200078e00ff */
[----:B------:R-:W2:Y:S01]  /*6410*/  LDCU.128 UR32, c[0x0][0xb10] ;  /* 0x00016200ff2077ac */ /* 0x000ea20008000c00 */
[----:B------:R-:W-:Y:S01]  /*6420*/  IMAD.MOV.U32 R14, RZ, RZ, RZ ;  /* 0x000000ffff0e7224 */ /* 0x000fe200078e00ff */
[----:B------:R-:W-:Y:S01]  /*6430*/  MOV R7, 0x1000 ;  /* 0x0000100000077802 */ /* 0x000fe20000000f00 */
[----:B------:R-:W4:Y:S01]  /*6440*/  LDCU UR30, c[0x0][0x374] ;  /* 0x00006e80ff1e77ac */ /* 0x000f220008000800 */
[----:B------:R-:W1:Y:S01]  /*6450*/  LDC.64 R2, c[0x0][0x888] ;  /* 0x00022200ff027b82 */ /* 0x000e620000000a00 */
[----:B------:R-:W4:Y:S01]  /*6460*/  LDCU UR15, c[0x0][0xb0c] ;  /* 0x00016180ff0f77ac */ /* 0x000f220008000800 */
[----:B------:R-:W3:Y:S06]  /*6470*/  LDCU UR40, c[0x0][0xb20] ;  /* 0x00016400ff2877ac */ /* 0x000eec0008000800 */
[----:B------:R-:W1:Y:S01]  /*6480*/  LDC.64 R4, c[0x0][0x890] ;  /* 0x00022400ff047b82 */ /* 0x000e620000000a00 */
[----:B------:R-:W3:Y:S01]  /*6490*/  LDCU UR4, c[0x0][0xb30] ;  /* 0x00016600ff0477ac */ /* 0x000ee20008000800 */
[----:B------:R-:W-:Y:S01]  /*64a0*/  UMOV UR21, 0x400 ;  /* 0x0000040000157882 */ /* 0x000fe20000000000 */
[----:B--2---:R-:W-:-:S02]  /*64b0*/  UIMAD.WIDE.U32 UR6, UR31, UR32, URZ ;  /* 0x000000201f0672a5 */ /* 0x004fc4000f8e00ff */
[----:B----4-:R-:W-:Y:S02]  /*64c0*/  UIMAD.WIDE.U32 UR8, UR30, UR35, URZ ;  /* 0x000000231e0872a5 */ /* 0x010fe4000f8e00ff */
[----:B------:R-:W-:Y:S02]  /*64d0*/  ULEA UR21, UR46, UR21, 0x18 ;  /* 0x000000152e157291 */ /* 0x000fe4000f8ec0ff */
[----:B------:R-:W-:Y:S02]  /*64e0*/  UPLOP3.LUT UP3, UPT, UPT, UPT, UPT, 0x40, 0x4 ;  /* 0x000000000004789c */ /* 0x000fe40003f6e870 */
[----:B------:R-:W-:Y:S01]  /*64f0*/  UIADD3 UR37, UPT, UPT, UR21, 0x348, URZ ;  /* 0x0000034815257890 */ /* 0x000fe2000fffe0ff */
[----:B------:R-:W-:Y:S01]  /*6500*/  UMOV UR6, UR7 ;  /* 0x0000000700067c82 */ /* 0x000fe20008000000 */
[----:B------:R-:W-:Y:S01]  /*6510*/  UMOV UR38, UR9 ;  /* 0x0000000900267c82 */ /* 0x000fe20008000000 */
[----:B------:R-:W-:Y:S02]  /*6520*/  UISETP.GE.AND UP0, UPT, UR42, 0x1, UPT ;  /* 0x000000012a00788c */ /* 0x000fe4000bf06270 */
[----:B------:R-:W-:Y:S01]  /*6530*/  UISETP.NE.AND UP4, UPT, UR42, 0x1, UPT ;  /* 0x000000012a00788c */ /* 0x000fe2000bf85270 */
[----:B------:R-:W2:Y:S01]  /*6540*/  LDCU.64 UR22, c[0x0][0xb28] ;  /* 0x00016500ff1677ac */ /* 0x000ea20008000a00 */
[----:B------:R-:W-:-:S02]  /*6550*/  UISETP.NE.AND UP6, UPT, UR15, 0x1, UPT ;  /* 0x000000010f00788c */ /* 0x000fc4000bfc5270 */
[----:B------:R-:W-:Y:S02]  /*6560*/  UISETP.NE.AND UP5, UPT, UR34, 0x1, UPT ;  /* 0x000000012200788c */ /* 0x000fe4000bfa5270 */
[----:B------:R-:W-:Y:S02]  /*6570*/  UIADD3 UR25, UPT, UPT, UR21, 0x340, URZ ;  /* 0x0000034015197890 */ /* 0x000fe4000fffe0ff */
[----:B------:R-:W-:Y:S02]  /*6580*/  UPRMT UR37, UR46, 0x654, UR37 ;  /* 0x000006542e257896 */ /* 0x000fe40008000025 */
[----:B------:R-:W-:Y:S02]  /*6590*/  USHF.R.U32.HI UR39, URZ, UR33, UR6 ;  /* 0x00000021ff277299 */ /* 0x000fe40008011606 */
[----:B---3--:R-:W-:Y:S02]  /*65a0*/  USHF.R.U32.HI UR38, URZ, UR40, UR38 ;  /* 0x00000028ff267299 */ /* 0x008fe40008011626 */
[----:B------:R-:W-:-:S11]  /*65b0*/  UISETP.NE.AND UP2, UPT, UR4, 0x1, UPT ;  /* 0x000000010400788c */ /* 0x000fd6000bf45270 */
.L_x_143:
[C---:B------:R-:W-:Y:S02]  /*65c0*/  LEA R12, R14.reuse, UR21, 0x3 ;  /* 0x000000150e0c7c11 */ /* 0x040fe4000f8e18ff */
[----:B------:R-:W-:Y:S02]  /*65d0*/  SHF.L.U32 R0, R13, 0x1f, RZ ;  /* 0x0000001f0d007819 */ /* 0x000fe400000006ff */
[----:B------:R-:W-:Y:S02]  /*65e0*/  LEA R8, R14, UR21, 0x4 ;  /* 0x000000150e087c11 */ /* 0x000fe4000f8e20ff */
[----:B---3--:R-:W3:Y:S02]  /*65f0*/  SYNCS.PHASECHK.TRANS64.TRYWAIT P0, [R12+URZ+0x370], R0 ;  /* 0x000370000c0075a7 */ /* 0x008ee400080011ff */
[----:B---3--:R-:W-:Y:S05]  /*6600*/  @!P0 BRA `(.L_x_135) ;  /* 0x0000005000c88947 */ /* 0x008fea0003800000 */
.L_x_298:
[----:B------:R-:W4:Y:S01]  /*6610*/  LDS.128 R8, [R8+0x400] ;  /* 0x0004000008087984 */ /* 0x000f220000000c00 */
[----:B------:R-:W-:Y:S01]  /*6620*/  UISETP.GE.AND UP0, UPT, UR42, 0x1, UPT ;  /* 0x000000012a00788c */ /* 0x000fe2000bf06270 */
[----:B------:R-:W-:Y:S01]  /*6630*/  @!PT LDS RZ, [RZ] ;  /* 0x00000000fffff984 */ /* 0x000fe20000000800 */
[----:B------:R-:W-:Y:S01]  /*6640*/  @!PT LDS RZ, [RZ] ;  /* 0x00000000fffff984 */ /* 0x000fe20000000800 */
[----:B------:R-:W-:Y:S01]  /*6650*/  @!PT LDS RZ, [RZ] ;  /* 0x00000000fffff984 */ /* 0x000fe20000000800 */
[----:B------:R-:W-:Y:S01]  /*6660*/  @!PT LDS RZ, [RZ] ;  /* 0x00000000fffff984 */ /* 0x000fe20000000800 */
[----:B------:R1:W-:Y:S06]  /*6670*/  MEMBAR.ALL.CTA ;  /* 0x0000000000007992 */ /* 0x0003ec0000008000 */
[----:B-1----:R-:W1:Y:S01]  /*6680*/  FENCE.VIEW.ASYNC.S ;  /* 0x00000000000073c6 */ /* 0x002e620000000000 */
[----:B----4-:R-:W-:Y:S11]  /*6690*/  LOP3.LUT P0, RZ, R10, 0x1, RZ, 0xc0, !PT ;  /* 0x000000010aff7812 */ /* 0x010ff6000780c0ff */
[----:B------:R-:W-:Y:S02]  /*66a0*/  @!UPT UIADD3 URZ, UPT, UPT, URZ, URZ, URZ ;  /* 0x000000fffffff290 */ /* 0x000fe4000fffe0ff */
[----:B-1----:R-:W-:Y:S01]  /*66b0*/  VOTEU.ANY UP1, P0 ;  /* 0x0000000000ff7886 */ /* 0x002fe20000020100 */
[----:B------:R-:W-:Y:S11]  /*66c0*/  PLOP3.LUT P0, PT, PT, PT, UP1, 0x80, 0x8 ;  /* 0x000000000008781c */ /* 0x000ff60003f0f018 */
[----:B------:R-:W-:Y:S02]  /*66d0*/  @!UPT UIADD3 URZ, UPT, UPT, URZ, URZ, URZ ;  /* 0x000000fffffff290 */ /* 0x000fe4000fffe0ff */
[----:B---3--:R-:W-:Y:S02]  /*66e0*/  @P0 SHF.R.U32.HI R0, RZ, 0x10, R9 ;  /* 0x00000010ff000819 */ /* 0x008fe40000011609 */
[----:B------:R-:W-:Y:S02]  /*66f0*/  @P0 MOV R6, R8 ;  /* 0x0000000800060202 */ /* 0x000fe40000000f00 */
[----:B------:R-:W-:Y:S01]  /*6700*/  @P0 R2UR UR4, R0 ;  /* 0x00000000000402ca */ /* 0x000fe200000e0000 */
[----:B------:R-:W-:Y:S01]  /*6710*/  VIADD R0, R12, 0x380 ;  /* 0x000003800c007836 */ /* 0x000fe20000000000 */
[----:B------:R-:W-:Y:S02]  /*6720*/  @P0 LOP3.LUT R8, R9, 0xffff, RZ, 0xc0, !PT ;  /* 0x0000ffff09080812 */ /* 0x000fe400078ec0ff */
[----:B------:R-:W-:Y:S02]  /*6730*/  @P0 R2UR UR6, R6 ;  /* 0x00000000060602ca */ /* 0x000fe400000e0000 */
[----:B------:R-:W-:Y:S02]  /*6740*/  PRMT R0, RZ, 0x654, R0 ;  /* 0x00000654ff007816 */ /* 0x000fe40000000000 */
[----:B------:R-:W-:Y:S02]  /*6750*/  @P0 R2UR UR5, R8 ;  /* 0x00000000080502ca */ /* 0x000fe400000e0000 */
[----:B------:R1:W-:Y:S03]  /*6760*/  SYNCS.ARRIVE.TRANS64.RED.A1T0 RZ, [R0+URZ], RZ ;  /* 0x000000ff00ff79a7 */ /* 0x0003e600081004ff */
[----:B------:R-:W-:Y:S04]  /*6770*/  @UP1 UMOV UR29, UR4 ;  /* 0x00000004001d1c82 */ /* 0x000fe80008000000 */
[----:B------:R-:W-:Y:S04]  /*6780*/  @UP1 UMOV UR14, UR6 ;  /* 0x00000006000e1c82 */ /* 0x000fe80008000000 */
[----:B------:R-:W-:Y:S01]  /*6790*/  @UP1 UMOV UR13, UR5 ;  /* 0x00000005000d1c82 */ /* 0x000fe20008000000 */
[----:B------:R-:W-:Y:S05]  /*67a0*/  BRA.U !UP0, `(.L_x_136) ;  /* 0x0000000108a47547 */ /* 0x000fea000b800000 */
[----:B------:R-:W-:Y:S02]  /*67b0*/  UIMAD.WIDE.U32 UR8, UR13, UR35, URZ ;  /* 0x000000230d0872a5 */ /* 0x000fe4000f8e00ff */
[----:B------:R-:W-:Y:S02]  /*67c0*/  UIMAD.WIDE.U32 UR10, UR14, UR32, URZ ;  /* 0x000000200e0a72a5 */ /* 0x000fe4000f8e00ff */
[----:B------:R-:W-:Y:S02]  /*67d0*/  USEL UR4, UR30, UR38, !UP5 ;  /* 0x000000261e047287 */ /* 0x000fe4000e800000 */
[----:B------:R-:W-:Y:S02]  /*67e0*/  USEL UR7, UR31, UR39, !UP6 ;  /* 0x000000271f077287 */ /* 0x000fe4000f000000 */
[----:B--2---:R-:W-:Y:S02]  /*67f0*/  UIMAD.WIDE.U32 UR16, UR4, UR22, URZ ;  /* 0x00000016041072a5 */ /* 0x004fe4000f8e00ff */
[----:B------:R-:W-:Y:S01]  /*6800*/  UIMAD.WIDE.U32 UR18, UR7, UR22, URZ ;  /* 0x00000016071272a5 */ /* 0x000fe2000f8e00ff */
[----:B------:R-:W-:Y:S02]  /*6810*/  UMOV UR5, UR9 ;  /* 0x0000000900057c82 */ /* 0x000fe40008000000 */
[----:B------:R-:W-:Y:S03]  /*6820*/  USHF.R.U32.HI UR6, URZ, UR40, UR5 ;  /* 0x00000028ff067299 */ /* 0x000fe60008011605 */
[----:B------:R-:W-:Y:S01]  /*6830*/  UMOV UR5, UR11 ;  /* 0x0000000b00057c82 */ /* 0x000fe20008000000 */
[----:B------:R-:W-:Y:S02]  /*6840*/  USEL UR6, UR13, UR6, !UP5 ;  /* 0x000000060d067287 */ /* 0x000fe4000e800000 */
[----:B------:R-:W-:Y:S02]  /*6850*/  USHF.R.U32.HI UR8, URZ, UR33, UR5 ;  /* 0x00000021ff087299 */ /* 0x000fe40008011605 */
[----:B------:R-:W-:Y:S01]  /*6860*/  UIMAD.WIDE.U32 UR10, UR6, UR22, URZ ;  /* 0x00000016060a72a5 */ /* 0x000fe2000f8e00ff */
[----:B------:R-:W-:Y:S02]  /*6870*/  UMOV UR5, UR17 ;  /* 0x0000001100057c82 */ /* 0x000fe40008000000 */
[----:B------:R-:W-:Y:S03]  /*6880*/  @UP4 USHF.R.U32.HI UR4, URZ, UR23, UR5 ;  /* 0x00000017ff044299 */ /* 0x000fe60008011605 */
[----:B------:R-:W-:Y:S01]  /*6890*/  UMOV UR5, UR19 ;  /* 0x0000001300057c82 */ /* 0x000fe20008000000 */
[----:B------:R-:W-:Y:S02]  /*68a0*/  UIMAD UR4, UR42, UR4, URZ ;  /* 0x000000042a0472a4 */ /* 0x000fe4000f8e02ff */
[----:B------:R-:W-:Y:S02]  /*68b0*/  @UP4 USHF.R.U32.HI UR7, URZ, UR23, UR5 ;  /* 0x00000017ff074299 */ /* 0x000fe40008011605 */
[----:B------:R-:W-:Y:S02]  /*68c0*/  USEL UR5, UR14, UR8, !UP6 ;  /* 0x000000080e057287 */ /* 0x000fe4000f000000 */
[----:B------:R-:W-:Y:S02]  /*68d0*/  UIMAD UR8, UR42, UR7, URZ ;  /* 0x000000072a0872a4 */ /* 0x000fe4000f8e02ff */
[----:B------:R-:W-:Y:S03]  /*68e0*/  UISETP.GE.AND UP0, UPT, UR6, UR4, UPT ;  /* 0x000000040600728c */ /* 0x000fe6000bf06270 */
[----:B------:R-:W-:Y:S01]  /*68f0*/  UMOV UR4, UR11 ;  /* 0x0000000b00047c82 */ /* 0x000fe20008000000 */
[----:B------:R-:W-:Y:S02]  /*6900*/  UISETP.GE.OR UP0, UPT, UR5, UR8, UP0 ;  /* 0x000000080500728c */ /* 0x000fe40008706670 */
[----:B------:R-:W-:Y:S02]  /*6910*/  USHF.R.U32.HI UR4, URZ, UR23, UR4 ;  /* 0x00000017ff047299 */ /* 0x000fe40008011604 */
[----:B------:R-:W-:Y:S02]  /*6920*/  UIMAD.WIDE.U32 UR8, UR5, UR22, URZ ;  /* 0x00000016050872a5 */ /* 0x000fe4000f8e00ff */
[----:B------:R-:W-:Y:S04]  /*6930*/  USEL UR10, UR6, UR4, !UP4 ;  /* 0x00000004060a7287 */ /* 0x000fe8000e000000 */
[----:B------:R-:W-:Y:S01]  /*6940*/  UIADD3 UR11, UPT, UPT, -UR10, URZ, URZ ;  /* 0x000000ff0a0b7290 */ /* 0x000fe2000fffe1ff */
[----:B------:R-:W-:Y:S02]  /*6950*/  @!UP0 UMOV UR4, UR9 ;  /* 0x0000000900048c82 */ /* 0x000fe40008000000 */
[----:B------:R-:W-:Y:S02]  /*6960*/  @!UP0 USHF.R.U32.HI UR4, URZ, UR23, UR4 ;  /* 0x00000017ff048299 */ /* 0x000fe40008011604 */
[----:B------:R-:W-:Y:S02]  /*6970*/  UIMAD UR8, UR42, UR11, UR6 ;  /* 0x0000000b2a0872a4 */ /* 0x000fe4000f8e0206 */
[----:B------:R-:W-:Y:S04]  /*6980*/  @!UP0 USEL UR4, UR5, UR4, !UP4 ;  /* 0x0000000405048287 */ /* 0x000fe8000e000000 */
[----:B------:R-:W-:Y:S02]  /*6990*/  @!UP0 UIMAD UR8, UR7, UR8, UR4 ;  /* 0x00000008070882a4 */ /* 0x000fe4000f8e0204 */
[----:B------:R-:W-:Y:S02]  /*69a0*/  @!UP0 UIADD3 UR9, UPT, UPT, UR10, -UR4, URZ ;  /* 0x800000040a098290 */ /* 0x000fe4000fffe0ff */
[----:B------:R-:W-:Y:S02]  /*69b0*/  UIADD3 UR4, UPT, UPT, -UR5, URZ, URZ ;  /* 0x000000ff05047290 */ /* 0x000fe4000fffe1ff */
[----:B------:R-:W-:Y:S02]  /*69c0*/  UIADD3 UR7, UPT, UPT, -UR6, URZ, URZ ;  /* 0x000000ff06077290 */ /* 0x000fe4000fffe1ff */
[----:B------:R-:W-:Y:S02]  /*69d0*/  @!UP0 UIMAD UR6, UR9, UR42, UR5 ;  /* 0x0000002a090682a4 */ /* 0x000fe4000f8e0205 */
[----:B------:R-:W-:Y:S02]  /*69e0*/  UIMAD UR14, UR15, UR4, UR14 ;  /* 0x000000040f0e72a4 */ /* 0x000fe4000f8e020e */
[----:B------:R-:W-:Y:S01]  /*69f0*/  UIMAD UR4, UR34, UR7, UR13 ;  /* 0x00000007220472a4 */ /* 0x000fe2000f8e020d */
[----:B------:R-:W-:Y:S02]  /*6a00*/  @!UP0 UMOV UR5, UR8 ;  /* 0x0000000800058c82 */ /* 0x000fe40008000000 */
[----:B------:R-:W-:Y:S02]  /*6a10*/  UIMAD UR14, UR5, UR15, UR14 ;  /* 0x0000000f050e72a4 */ /* 0x000fe4000f8e020e */
[----:B------:R-:W-:Y:S11]  /*6a20*/  UIMAD UR13, UR6, UR34, UR4 ;  /* 0x00000022060d72a4 */ /* 0x000ff6000f8e0204 */
[----:B------:R-:W-:Y:S01]  /*6a30*/  @!UPT UIADD3 URZ, UPT, UPT, URZ, URZ, URZ ;  /* 0x000000fffffff290 */ /* 0x000fe2000fffe0ff */
.L_x_136:
[----:B------:R-:W3:Y:S01]  /*6a40*/  @!UP2 LDCU.128 UR8, c[0x0][0xb10] ;  /* 0x00016200ff08a7ac */ /* 0x000ee20008000c00 */
[C---:B------:R-:W-:Y:S02]  /*6a50*/  ISETP.NE.U32.AND P1, PT, R4.reuse, RZ, PT ;  /* 0x000000ff0400720c */ /* 0x040fe40003f25070 */
[----:B------:R-:W-:Y:S02]  /*6a60*/  ISETP.NE.U32.AND P0, PT, R4, RZ, PT ;  /* 0x000000ff0400720c */ /* 0x000fe40003f05070 */
[C---:B------:R-:W-:Y:S02]  /*6a70*/  ISETP.NE.AND.EX P1, PT, R5.reuse, RZ, PT, P1 ;  /* 0x000000ff0500720c */ /* 0x040fe40003f25310 */
[----:B------:R-:W-:Y:S01]  /*6a80*/  ISETP.NE.AND.EX P0, PT, R5, RZ, PT, P0 ;  /* 0x000000ff0500720c */ /* 0x000fe20003f05300 */
[----:B------:R-:W4:Y:S01]  /*6a90*/  @!UP2 LDCU UR5, c[0x0][0xb0c] ;  /* 0x00016180ff05a7ac */ /* 0x000f220008000800 */
[----:B------:R-:W-:Y:S01]  /*6aa0*/  SHF.L.U32 R9, R15, 0x1f, RZ ;  /* 0x0000001f0f097819 */ /* 0x000fe200000006ff */
[----:B------:R-:W-:Y:S02]  /*6ab0*/  USHF.L.U32 UR26, UR20, 0x7, URZ ;  /* 0x00000007141a7899 */ /* 0x000fe400080006ff */
[----:B------:R-:W-:Y:S02]  /*6ac0*/  USHF.L.U32 UR27, UR24, 0x6, URZ ;  /* 0x00000006181b7899 */ /* 0x000fe400080006ff */
[----:B---3--:R-:W-:Y:S07]  /*6ad0*/  UIMAD.WIDE.U32 UR6, UR14, UR8, URZ ;  /* 0x000000080e0672a5 */ /* 0x008fee000f8e00ff */
[----:B------:R-:W-:Y:S01]  /*6ae0*/  @!UP2 UMOV UR4, UR7 ;  /* 0x000000070004ac82 */ /* 0x000fe20008000000 */
[----:B----4-:R-:W-:Y:S02]  /*6af0*/  @!UP2 UISETP.NE.AND UP0, UPT, UR5, 0x1, UPT ;  /* 0x000000010500a88c */ /* 0x010fe4000bf05270 */
[----:B------:R-:W-:Y:S02]  /*6b00*/  @!UP2 USHF.R.U32.HI UR4, URZ, UR9, UR4 ;  /* 0x00000009ff04a299 */ /* 0x000fe40008011604 */
[----:B------:R-:W-:Y:S02]  /*6b10*/  UIMAD.WIDE.U32 UR6, UR13, UR11, URZ ;  /* 0x0000000b0d0672a5 */ /* 0x000fe4000f8e00ff */
[----:B------:R-:W-:Y:S02]  /*6b20*/  @!UP2 USEL UR8, UR14, UR4, !UP0 ;  /* 0x000000040e08a287 */ /* 0x000fe4000c000000 */
[----:B------:R-:W-:Y:S03]  /*6b30*/  @!UP2 UISETP.NE.AND UP0, UPT, UR10, 0x1, UPT ;  /* 0x000000010a00a88c */ /* 0x000fe6000bf05270 */
[----:B------:R-:W-:Y:S02]  /*6b40*/  @!UP2 UMOV UR6, UR7 ;  /* 0x000000070006ac82 */ /* 0x000fe40008000000 */
[----:B------:R-:W3:Y:S02]  /*6b50*/  @!UP2 LDCU UR4, c[0x0][0xb20] ;  /* 0x00016400ff04a7ac */ /* 0x000ee40008000800 */
[----:B---3--:R-:W-:Y:S04]  /*6b60*/  @!UP2 USHF.R.U32.HI UR6, URZ, UR4, UR6 ;  /* 0x00000004ff06a299 */ /* 0x008fe80008011606 */
[----:B------:R-:W-:Y:S04]  /*6b70*/  @!UP2 USEL UR6, UR13, UR6, !UP0 ;  /* 0x000000060d06a287 */ /* 0x000fe8000c000000 */
[----:B------:R-:W-:Y:S02]  /*6b80*/  @!UP2 UIADD3 UR4, UPT, UPT, -UR8, UR6, URZ ;  /* 0x000000060804a290 */ /* 0x000fe4000fffe1ff */
[----:B------:R-:W-:Y:S02]  /*6b90*/  @!UP2 UIADD3 UR6, UPT, UPT, UR8, -UR6, URZ ;  /* 0x800000060806a290 */ /* 0x000fe4000fffe0ff */
[----:B------:R-:W-:Y:S02]  /*6ba0*/  @!UP2 UIMAD UR14, UR4, UR5, UR14 ;  /* 0x00000005040ea2a4 */ /* 0x000fe4000f8e020e */
[----:B------:R-:W-:Y:S01]  /*6bb0*/  @!UP2 UIMAD UR13, UR6, UR10, UR13 ;  /* 0x0000000a060da2a4 */ /* 0x000fe2000f8e020d */
[----:B------:R-:W-:Y:S11]  /*6bc0*/  BRA.U UP3, `(.L_x_137) ;  /* 0x0000000103107547 */ /* 0x000ff6000b800000 */
[----:B------:R-:W-:Y:S04]  /*6bd0*/  MOV R6, UR41 ;  /* 0x0000002900067c02 */ /* 0x000fe80008000f00 */
[----:B------:R-:W-:Y:S04]  /*6be0*/  SHF.L.U32 R6, R6, 0x1f, RZ ;  /* 0x0000001f06067819 */ /* 0x000fe800000006ff */
[----:B------:R-:W3:Y:S02]  /*6bf0*/  SYNCS.PHASECHK.TRANS64.TRYWAIT P2, [UR21+0x368], R6 ;  /* 0x00036806ff0075a7 */ /* 0x000ee40008041115 */
[----:B---3--:R-:W-:Y:S05]  /*6c00*/  @!P2 BRA `(.L_x_138) ;  /* 0x0000004c005ca947 */ /* 0x008fea0003800000 */
.L_x_137:
[----:B------:R-:W-:Y:S05]  /*6c10*/  @!P1 BRA `(.L_x_139) ;  /* 0x0000000000309947 */ /* 0x000fea0003800000 */
[----:B------:R-:W-:Y:S01]  /*6c20*/  ISETP.NE.U32.AND P1, PT, R2, RZ, PT ;  /* 0x000000ff0200720c */ /* 0x000fe20003f25070 */
[----:B------:R-:W3:Y:S01]  /*6c30*/  LDCU.64 UR4, c[0x0][0x358] ;  /* 0x00006b00ff0477ac */ /* 0x000ee20008000a00 */
[----:B------:R-:W-:Y:S02]  /*6c40*/  IMAD.MOV.U32 R80, RZ, RZ, 0x1 ;  /* 0x00000001ff507424 */ /* 0x000fe400078e00ff */
[----:B------:R-:W-:Y:S11]  /*6c50*/  ISETP.NE.AND.EX P1, PT, R3, RZ, PT, P1 ;  /* 0x000000ff0300720c */ /* 0x000ff60003f25310 */
[----:B------:R-:W-:Y:S02]  /*6c60*/  @!UPT UIADD3 URZ, UPT, UPT, URZ, URZ, URZ ;  /* 0x000000fffffff290 */ /* 0x000fe4000fffe0ff */
[----:B------:R-:W4:Y:S01]  /*6c70*/  @P1 LDC.64 R10, c[0x0][0x888] ;  /* 0x00022200ff0a1b82 */ /* 0x000f220000000a00 */
[----:B-1----:R-:W-:Y:S04]  /*6c80*/  @P1 IMAD R0, R4, UR36, RZ ;  /* 0x0000002404001c24 */ /* 0x002fe8000f8e02ff */
[----:B----4-:R-:W-:Y:S04]  /*6c90*/  @P1 IMAD.WIDE R10, R0, 0x4, R10 ;  /* 0x00000004000a1825 */ /* 0x010fe800078e020a */
[----:B------:R-:W-:Y:S01]  /*6ca0*/  HFMA2 R0, -RZ, RZ, 0, 5.9604644775390625e-08 ;  /* 0x00000001ff007431 */ /* 0x000fe200000001ff */
[----:B---3-5:R3:W5:Y:S04]  /*6cb0*/  @P1 LDG.E R40, desc[UR4][R10.64] ;  /* 0x000000040a281981 */ /* 0x028768000c1e1900 */
[----:B------:R-:W-:Y:S01]  /*6cc0*/  @!P1 PRMT R80, R0, 0x7610, R80 ;  /* 0x0000761000509816 */ /* 0x000fe20000000050 */
[----:B---3--:R-:W4:Y:S06]  /*6cd0*/  @!P1 LDC R40, c[0x0][0x880] ;  /* 0x00022000ff289b82 */ /* 0x008f2c0000000800 */
.L_x_139:
[----:B----45:R-:W-:Y:S01]  /*6ce0*/  @!P0 ISETP.EQ.AND P1, PT, R40, RZ, PT ;  /* 0x000000ff2800820c */ /* 0x030fe20003f22270 */
[----:B------:R-:W-:Y:S01]  /*6cf0*/  @!UPT UIADD3 URZ, UPT, UPT, URZ, URZ, URZ ;  /* 0x000000fffffff290 */ /* 0x000fe2000fffe0ff */
[----:B------:R-:W-:Y:S11]  /*6d00*/  @!P0 BRA `(.L_x_140) ;  /* 0x0000000000188947 */ /* 0x000ff60003800000 */
[----:B------:R-:W-:Y:S02]  /*6d10*/  LOP3.LUT P0, RZ, R80, 0xff, RZ, 0xc0, !PT ;  /* 0x000000ff50ff7812 */ /* 0x000fe4000780c0ff */
[----:B------:R-:W-:Y:S04]  /*6d20*/  ISETP.NE.U32.AND P1, PT, R2, RZ, PT ;  /* 0x000000ff0200720c */ /* 0x000fe80003f25070 */
[----:B------:R-:W-:Y:S04]  /*6d30*/  ISETP.NE.AND.EX P1, PT, R3, RZ, PT, P1 ;  /* 0x000000ff0300720c */ /* 0x000fe80003f25310 */
[----:B------:R-:W-:Y:S03]  /*6d40*/  PLOP3.LUT P1, PT, P1, PT, PT, 0x8, 0x80 ;  /* 0x000000000080781c */ /* 0x000fe60000f2e170 */
[----:B------:R-:W-:Y:S11]  /*6d50*/  @P0 ISETP.EQ.AND P1, PT, R40, RZ, PT ;  /* 0x000000ff2800020c */ /* 0x000ff60003f22270 */
[----:B------:R-:W-:Y:S02]  /*6d60*/  @!UPT UIADD3 URZ, UPT, UPT, URZ, URZ, URZ ;  /* 0x000000fffffff290 */ /* 0x000fe4000fffe0ff */
.L_x_140:
[----:B------:R-:W3:Y:S01]  /*6d70*/  SYNCS.PHASECHK.TRANS64.TRYWAIT P2, [UR21+0x350], R9 ;  /* 0x00035009ff0075a7 */ /* 0x000ee20008041115 */
[----:B------:R-:W-:Y:S04]  /*6d80*/  ELECT P0, URZ, PT ;  /* 0x0000000000ff782f */ /* 0x000fe80003800000 */
[----:B------:R-:W-:Y:S11]  /*6d90*/  PLOP3.LUT P1, PT, P1, P0, PT, 0xf2, 0x2f ;  /* 0x00000000002f781c */ /* 0x000ff60000f21e72 */
[----:B------:R-:W-:Y:S02]  /*6da0*/  @!UPT UIADD3 URZ, UPT, UPT, URZ, URZ, URZ ;  /* 0x000000fffffff290 */ /* 0x000fe4000fffe0ff */
[----:B------:R-:W-:Y:S05]  /*6db0*/  @!P1 IADD3 R8, P0, PT, R16, 0x580, RZ ;  /* 0x0000058010089810 */ /* 0x000fea0007f1e0ff */
[----:B-1----:R-:W-:Y:S01]  /*6dc0*/  @!P1 IMAD.X R6, RZ, RZ, R17, P0 ;  /* 0x000000ffff069224 */ /* 0x002fe200000e0611 */
[----:B---3--:R-:W-:Y:S07]  /*6dd0*/  @!P2 BRA `(.L_x_141) ;  /* 0x0000004c0000a947 */ /* 0x008fee0003800000 */
.L_x_301:
[----:B------:R-:W-:Y:S01]  /*6de0*/  @!P1 R2UR UR5, R8 ;  /* 0x00000000080592ca */ /* 0x000fe200000e0000 */
[----:B------:R-:W-:Y:S01]  /*6df0*/  VOTEU.ALL UP0, P1 ;  /* 0x0000000000ff7886 */ /* 0x000fe20000800000 */
[----:B------:R-:W-:Y:S01]  /*6e00*/  @!P1 R2UR UR4, R6 ;  /* 0x00000000060492ca */ /* 0x000fe200000e0000 */
[----:B------:R-:W-:Y:S01]  /*6e10*/  UMOV UR16, 0x0 ;  /* 0x0000000000107882 */ /* 0x000fe20000000000 */
[----:B------:R-:W-:Y:S01]  /*6e20*/  UMOV UR17, 0x10000000 ;  /* 0x1000000000117882 */ /* 0x000fe20000000000 */
[----:B------:R-:W-:Y:S01]  /*6e30*/  UMOV UR28, UR36 ;  /* 0x00000024001c7c82 */ /* 0x000fe20008000000 */
[----:B------:R-:W-:Y:S01]  /*6e40*/  @!UP0 UIADD3 UR24, UPT, UPT, UR21, 0x500, URZ ;  /* 0x0000050015188890 */ /* 0x000fe2000fffe0ff */
[----:B-1----:R-:W-:Y:S01]  /*6e50*/  @!P1 IMAD.MOV.U32 R0, RZ, RZ, 0x1000 ;  /* 0x00001000ff009424 */ /* 0x002fe200078e00ff */
[----:B------:R-:W-:Y:S01]  /*6e60*/  @!UP0 UIADD3 UR10, UPT, UPT, UR26, 0x40, URZ ;  /* 0x000000401a0a8890 */ /* 0x000fe2000fffe0ff */
[----:B------:R-:W-:Y:S01]  /*6e70*/  VIADD R14, R14, 0x1 ;  /* 0x000000010e0e7836 */ /* 0x000fe20000000000 */
[----:B------:R-:W-:Y:S01]  /*6e80*/  @!UP0 UIADD3 UR8, UPT, UPT, UR21, 0xd00, URZ ;  /* 0x00000d0015088890 */ /* 0x000fe2000fffe0ff */
[----:B------:R-:W-:Y:S02]  /*6e90*/  VOTEU.ALL UP0, P1 ;  /* 0x0000000000ff7886 */ /* 0x000fe40000800000 */
[----:B------:R-:W-:Y:S01]  /*6ea0*/  IMAD.U32 R10, RZ, RZ, UR5 ;  /* 0x00000005ff0a7e24 */ /* 0x000fe2000f8e00ff */
[----:B------:R-:W-:Y:S01]  /*6eb0*/  UMOV UR9, UR25 ;  /* 0x0000001900097c82 */ /* 0x000fe20008000000 */
[----:B------:R-:W-:Y:S01]  /*6ec0*/  IMAD.U32 R11, RZ, RZ, UR4 ;  /* 0x00000004ff0b7e24 */ /* 0x000fe2000f8e00ff */
[----:B------:R-:W-:Y:S01]  /*6ed0*/  UMOV UR11, UR27 ;  /* 0x0000001b000b7c82 */ /* 0x000fe20008000000 */
[----:B------:R-:W-:Y:S01]  /*6ee0*/  UMOV UR12, UR36 ;  /* 0x00000024000c7c82 */ /* 0x000fe20008000000 */
[----:B------:R-:W-:Y:S01]  /*6ef0*/  @!P1 R2UR UR4, R10 ;  /* 0x000000000a0492ca */ /* 0x000fe200000e0000 */
[----:B------:R-:W-:Y:S01]  /*6f00*/  UPRMT UR6, UR46, 0x654, UR25 ;  /* 0x000006542e067896 */ /* 0x000fe20008000019 */
[----:B------:R-:W-:Y:S11]  /*6f10*/  @!P1 R2UR UR5, R11 ;  /* 0x000000000b0592ca */ /* 0x000ff600000e0000 */
[----:B------:R-:W-:Y:S02]  /*6f20*/  @!UPT UIADD3 URZ, UPT, UPT, URZ, URZ, URZ ;  /* 0x000000fffffff290 */ /* 0x000fe4000fffe0ff */
[----:B------:R1:W-:Y:S01]  /*6f30*/  @!UP0 UTMALDG.3D [UR24], [UR4], desc[UR16] ;  /* 0x00001018040085b4 */ /* 0x0003e20008011000 */
[----:B------:R-:W-:Y:S05]  /*6f40*/  VOTEU.ALL UP0, P1 ;  /* 0x0000000000ff7886 */ /* 0x000fea0000800000 */
[----:B------:R1:W-:Y:S01]  /*6f50*/  @!UP0 UTMALDG.3D [UR8], [UR4], desc[UR16] ;  /* 0x00001008040085b4 */ /* 0x0003e20008011000 */
[----:B------:R1:W-:Y:S01]  /*6f60*/  @!P1 SYNCS.ARRIVE.TRANS64.RED.A0TR RZ, [UR21+0x340], R0 ;  /* 0x00034000ffff99a7 */ /* 0x0003e20008300415 */
[----:B------:R-:W-:Y:S01]  /*6f70*/  SYNCS.ARRIVE.TRANS64.RED.A1T0 RZ, [UR6], RZ ;  /* 0x000000ffffff79a7 */ /* 0x000fe20008100406 */
[----:B------:R-:W3:Y:S02]  /*6f80*/  SYNCS.PHASECHK.TRANS64.TRYWAIT P0, [UR21+0x358], R9 ;  /* 0x00035809ff0075a7 */ /* 0x000ee40008001115 */
[----:B-1-3--:R-:W-:Y:S05]  /*6f90*/  @!P0 BRA `(.L_x_142) ;  /* 0x0000004800a88947 */ /* 0x00afea0003800000 */
.L_x_303:
[----:B------:R-:W-:Y:S01]  /*6fa0*/  UIADD3 UR24, UPT, UPT, UR14, UR62, URZ ;  /* 0x0000003e0e187290 */ /* 0x000fe2000fffe0ff */
[----:B------:R-:W-:Y:S01]  /*6fb0*/  @!P1 IADD3 R6, P0, PT, R16, 0x580, RZ ;  /* 0x0000058010069810 */ /* 0x000fe20007f1e0ff */
[----:B------:R-:W-:Y:S01]  /*6fc0*/  UPLOP3.LUT UP3, UPT, UPT, UPT, UPT, 0x80, 0x8 ;  /* 0x000000000008789c */ /* 0x000fe20003f6f070 */
[----:B------:R-:W-:Y:S01]  /*6fd0*/  LOP3.LUT R15, R15, 0x1, RZ, 0x3c, !PT ;  /* 0x000000010f0f7812 */ /* 0x000fe200078e3cff */
[----:B------:R-:W-:Y:S01]  /*6fe0*/  VOTEU.ALL UP0, P1 ;  /* 0x0000000000ff7886 */ /* 0x000fe20000800000 */
[----:B------:R-:W-:Y:S01]  /*6ff0*/  @!P1 R2UR UR5, R6 ;  /* 0x00000000060592ca */ /* 0x000fe200000e0000 */
[----:B-1----:R-:W-:Y:S01]  /*7000*/  @!P1 IMAD.X R0, RZ, RZ, R17, P0 ;  /* 0x000000ffff009224 */ /* 0x002fe200000e0611 */
[----:B------:R-:W-:Y:S01]  /*7010*/  UMOV UR6, 0x0 ;  /* 0x0000000000067882 */ /* 0x000fe20000000000 */
[----:B------:R-:W-:Y:S01]  /*7020*/  UMOV UR7, 0x10000000 ;  /* 0x1000000000077882 */ /* 0x000fe20000000000 */
[----:B------:R-:W-:Y:S01]  /*7030*/  @!UP0 UIADD3 UR18, UPT, UPT, UR26, 0x20, URZ ;  /* 0x000000201a128890 */ /* 0x000fe2000fffe0ff */
[----:B------:R-:W-:Y:S01]  /*7040*/  ISETP.NE.AND P0, PT, R14, 0x2, PT ;  /* 0x000000020e00780c */ /* 0x000fe20003f05270 */
[----:B------:R-:W-:Y:S01]  /*7050*/  @!UP0 UIADD3 UR16, UPT, UPT, UR21, 0x1500, URZ ;  /* 0x0000150015108890 */ /* 0x000fe2000fffe0ff */
[----:B------:R-:W-:Y:S01]  /*7060*/  @!P1 R2UR UR4, R0 ;  /* 0x00000000000492ca */ /* 0x000fe200000e0000 */
[----:B------:R-:W-:Y:S01]  /*7070*/  @!UP0 UIADD3 UR17, UPT, UPT, UR21, 0x348, URZ ;  /* 0x0000034815118890 */ /* 0x000fe2000fffe0ff */
[----:B------:R-:W-:Y:S01]  /*7080*/  SEL R0, RZ, 0x1, P0 ;  /* 0x00000001ff007807 */ /* 0x000fe20000000000 */
[----:B------:R-:W-:Y:S01]  /*7090*/  @!UP0 UIADD3 UR10, UPT, UPT, UR26, 0x60, URZ ;  /* 0x000000601a0a8890 */ /* 0x000fe2000fffe0ff */
[----:B------:R-:W-:Y:S01]  /*70a0*/  SEL R14, R14, RZ, P0 ;  /* 0x000000ff0e0e7207 */ /* 0x000fe20000000000 */
[----:B------:R-:W-:Y:S01]  /*70b0*/  @!UP0 UIADD3 UR8, UPT, UPT, UR21, 0x1d00, URZ ;  /* 0x00001d0015088890 */ /* 0x000fe2000fffe0ff */
[----:B------:R-:W-:Y:S01]  /*70c0*/  IMAD.U32 R8, RZ, RZ, UR5 ;  /* 0x00000005ff087e24 */ /* 0x000fe2000f8e00ff */
[----:B------:R-:W-:Y:S01]  /*70d0*/  VOTEU.ALL UP0, P1 ;  /* 0x0000000000ff7886 */ /* 0x000fe20000800000 */
[----:B------:R-:W-:Y:S01]  /*70e0*/  UMOV UR19, UR27 ;  /* 0x0000001b00137c82 */ /* 0x000fe20008000000 */
[----:B------:R-:W-:Y:S01]  /*70f0*/  UMOV UR20, UR36 ;  /* 0x0000002400147c82 */ /* 0x000fe20008000000 */
[----:B------:R-:W-:Y:S01]  /*7100*/  UMOV UR11, UR27 ;  /* 0x0000001b000b7c82 */ /* 0x000fe20008000000 */
[----:B------:R-:W-:Y:S01]  /*7110*/  UMOV UR12, UR36 ;  /* 0x00000024000c7c82 */ /* 0x000fe20008000000 */
[----:B------:R-:W-:Y:S01]  /*7120*/  UMOV UR9, UR17 ;  /* 0x0000001100097c82 */ /* 0x000fe20008000000 */
[----:B------:R-:W-:Y:S01]  /*7130*/  IMAD.U32 R9, RZ, RZ, UR4 ;  /* 0x00000004ff097e24 */ /* 0x000fe2000f8e00ff */
[----:B------:R-:W-:Y:S01]  /*7140*/  @!P1 R2UR UR4, R8 ;  /* 0x00000000080492ca */ /* 0x000fe200000e0000 */
[----:B------:R-:W-:Y:S01]  /*7150*/  UMOV UR36, UR29 ;  /* 0x0000001d00247c82 */ /* 0x000fe20008000000 */
[----:B------:R-:W-:Y:S02]  /*7160*/  LOP3.LUT R13, R13, R0, RZ, 0x3c, !PT ;  /* 0x000000000d0d7212 */ /* 0x000fe400078e3cff */
[----:B------:R-:W-:Y:S11]  /*7170*/  @!P1 R2UR UR5, R9 ;  /* 0x00000000090592ca */ /* 0x000ff600000e0000 */
[----:B------:R-:W-:Y:S02]  /*7180*/  @!UPT UIADD3 URZ, UPT, UPT, URZ, URZ, URZ ;  /* 0x000000fffffff290 */ /* 0x000fe4000fffe0ff */
[----:B------:R1:W-:Y:S01]  /*7190*/  @!UP0 UTMALDG.3D [UR16], [UR4], desc[UR6] ;  /* 0x00000610040085b4 */ /* 0x0003e20008011000 */
[----:B------:R-:W-:Y:S05]  /*71a0*/  VOTEU.ALL UP0, P1 ;  /* 0x0000000000ff7886 */ /* 0x000fea0000800000 */
[----:B------:R3:W-:Y:S01]  /*71b0*/  @!UP0 UTMALDG.3D [UR8], [UR4], desc[UR6] ;  /* 0x00000608040085b4 */ /* 0x0007e20008011000 */
[----:B------:R3:W-:Y:S01]  /*71c0*/  @!P1 SYNCS.ARRIVE.TRANS64.RED.A0TR RZ, [UR21+0x348], R7 ;  /* 0x00034807ffff99a7 */ /* 0x0007e20008300415 */
[----:B------:R-:W-:Y:S01]  /*71d0*/  SYNCS.ARRIVE.TRANS64.RED.A1T0 RZ, [UR37], RZ ;  /* 0x000000ffffff79a7 */ /* 0x000fe20008100425 */
[----:B-1----:R-:W-:Y:S01]  /*71e0*/  UIADD3 UR20, UPT, UPT, UR13, UR61, URZ ;  /* 0x0000003d0d147290 */ /* 0x002fe2000fffe0ff */
[----:B------:R-:W-:Y:S11]  /*71f0*/  BRA.U UP1, `(.L_x_143) ;  /* 0xfffffff101f07547 */ /* 0x000ff6000b83ffff */
[----:B------:R-:W-:-:S04]  /*7200*/  SHF.L.U32 R2, R15, 0x1f, RZ ;  /* 0x0000001f0f027819 */ /* 0x000fc800000006ff */
[----:B------:R-:W1:Y:S02]  /*7210*/  SYNCS.PHASECHK.TRANS64.TRYWAIT P0, [UR21+0x350], R2 ;  /* 0x00035002ff0075a7 */ /* 0x000e640008001115 */
[----:B-1----:R-:W-:Y:S05]  /*7220*/  @!P0 BRA `(.L_x_144) ;  /* 0x00000048001c8947 */ /* 0x002fea0003800000 */
.L_x_305:
[----:B-1----:R-:W-:-:S07]  /*7230*/  MOV R0, UR21 ;  /* 0x0000001500007c02 */ /* 0x002fce0008000f00 */
.L_x_145:
[----:B-1----:R-:W-:-:S04]  /*7240*/  SHF.L.U32 R2, R15, 0x1f, RZ ;  /* 0x0000001f0f027819 */ /* 0x002fc800000006ff */
[----:B------:R1:W4:Y:S03]  /*7250*/  SYNCS.PHASECHK.TRANS64.TRYWAIT P0, [R0+URZ+0x358], R2 ;  /* 0x00035802000075a7 */ /* 0x00032600080011ff */
[----:B----4-:R-:W-:Y:S05]  /*7260*/  @!P0 NANOSLEEP.SYNCS 0x989680 ;  /* 0x009896800000895d */ /* 0x010fea0003900000 */
[----:B------:R-:W4:Y:S02]  /*7270*/  @!P0 SYNCS.PHASECHK.TRANS64 P0, [R0+URZ+0x358], R2 ;  /* 0x00035802000085a7 */ /* 0x000f2400080010ff */
[----:B--234-:R-:W-:Y:S05]  /*7280*/  @P0 EXIT ;  /* 0x000000000000094d */ /* 0x01cfea0003800000 */
[----:B------:R-:W-:Y:S05]  /*7290*/  BRA `(.L_x_145) ;  /* 0xfffffffc00e87947 */ /* 0x000fea000383ffff */
.L_x_134:
[----:B------:R-:W-:-:S06]  /*72a0*/  UISETP.GE.AND UP0, UPT, UR23, 0x4, UPT ;  /* 0x000000041700788c */ /* 0x000fcc000bf06270 */
[----:B------:R-:W-:-:S13]  /*72b0*/  PLOP3.LUT P0, PT, PT, PT, UP0, 0x80, 0x8 ;  /* 0x000000000008781c */ /* 0x000fda0003f0f008 */
[----:B-1----:R-:W-:Y:S05]  /*72c0*/  @!P0 EXIT ;  /* 0x000000000000894d */ /* 0x002fea0003800000 */
[----:B------:R-:W-:Y:S01]  /*72d0*/  BAR.SYNC.DEFER_BLOCKING 0x6, 0xa0 ;  /* 0x0182800000007b1d */ /* 0x000fe20000010000 */
[----:B------:R-:W-:Y:S01]  /*72e0*/  IMAD.SHL.U32 R79, R89, 0x20, RZ ;  /* 0x00000020594f7824 */ /* 0x000fe200078e00ff */
[----:B------:R-:W-:Y:S01]  /*72f0*/  CS2R R86, SRZ ;  /* 0x0000000000567805 */ /* 0x000fe2000001ff00 */
[----:B------:R-:W-:Y:S01]  /*7300*/  IMAD.SHL.U32 R5, R81, 0x400, RZ ;  /* 0x0000040051057824 */ /* 0x000fe200078e00ff */
[----:B------:R-:W-:Y:S01]  /*7310*/  CS2R R84, SRZ ;  /* 0x0000000000547805 */ /* 0x000fe2000001ff00 */
[----:B------:R-:W-:Y:S01]  /*7320*/  IMAD.U32 R37, R89, 0x10000, RZ ;  /* 0x0001000059257824 */ /* 0x000fe200078e00ff */
[----:B------:R-:W-:Y:S01]  /*7330*/  UMOV UR44, 0x400 ;  /* 0x00000400002c7882 */ /* 0x000fe20000000000 */
[----:B------:R-:W-:Y:S01]  /*7340*/  LOP3.LUT R78, R79, 0xb60, RZ, 0xc0, !PT ;  /* 0x00000b604f4e7812 */ /* 0x000fe200078ec0ff */
[----:B------:R-:W-:Y:S01]  /*7350*/  ULEA UR44, UR46, UR44, 0x18 ;  /* 0x0000002c2e2c7291 */ /* 0x000fe2000f8ec0ff */
[----:B------:R-:W1:Y:S01]  /*7360*/  LDC.64 R74, c[0x0][0x888] ;  /* 0x00022200ff4a7b82 */ /* 0x000e620000000a00 */
[----:B------:R-:W-:Y:S01]  /*7370*/  IMAD.SHL.U32 R4, R89, 0x4, RZ ;  /* 0x0000000459047824 */ /* 0x000fe200078e00ff */
[----:B------:R-:W-:Y:S01]  /*7380*/  LOP3.LUT R78, R78, 0x400, R5, 0xf8, !PT ;  /* 0x000004004e4e7812 */ /* 0x000fe200078ef805 */
[----:B------:R-:W-:Y:S01]  /*7390*/  IMAD.SHL.U32 R5, R81, 0x200000, RZ ;  /* 0x0020000051057824 */ /* 0x000fe200078e00ff */
[C---:B------:R-:W-:Y:S01]  /*73a0*/  LOP3.LUT R6, R79.reuse, 0x80, RZ, 0xc0, !PT ;  /* 0x000000804f067812 */ /* 0x040fe200078ec0ff */
[----:B------:R-:W-:Y:S01]  /*73b0*/  UIADD3 UR4, UPT, UPT, UR44, 0x2500, URZ ;  /* 0x000025002c047890 */ /* 0x000fe2000fffe0ff */
[----:B------:R-:W-:Y:S01]  /*73c0*/  LOP3.LUT P0, RZ, R79, 0x80, RZ, 0xc0, !PT ;  /* 0x000000804fff7812 */ /* 0x000fe2000780c0ff */
[----:B------:R-:W-:Y:S01]  /*73d0*/  IMAD.MOV.U32 R36, RZ, RZ, RZ ;  /* 0x000000ffff247224 */ /* 0x000fe200078e00ff */
[----:B------:R-:W2:Y:S01]  /*73e0*/  LDC.64 R76, c[0x0][0x890] ;  /* 0x00022400ff4c7b82 */ /* 0x000ea20000000a00 */
[----:B------:R-:W-:Y:S01]  /*73f0*/  LOP3.LUT R5, R5, 0x200000, RZ, 0xc0, !PT ;  /* 0x0020000005057812 */ /* 0x000fe200078ec0ff */
[----:B------:R-:W-:Y:S01]  /*7400*/  IMAD.MOV.U32 R83, RZ, RZ, RZ ;  /* 0x000000ffff537224 */ /* 0x000fe200078e00ff */
[----:B------:R-:W-:Y:S01]  /*7410*/  LOP3.LUT R4, R6, 0x10, R4, 0xf8, !PT ;  /* 0x0000001006047812 */ /* 0x000fe200078ef804 */
[----:B------:R-:W-:Y:S01]  /*7420*/  IMAD.U32 R88, RZ, RZ, UR4 ;  /* 0x00000004ff587e24 */ /* 0x000fe2000f8e00ff */
[----:B------:R-:W-:Y:S01]  /*7430*/  LOP3.LUT R37, R5, 0x400000, R37, 0xf8, !PT ;  /* 0x0040000005257812 */ /* 0x000fe200078ef825 */
[----:B------:R-:W3:Y:S01]  /*7440*/  LDCU UR58, c[0x0][0x370] ;  /* 0x00006e00ff3a77ac */ /* 0x000ee20008000800 */
[----:B------:R-:W4:Y:S01]  /*7450*/  LDS R0, [UR44+0x420] ;  /* 0x0004202cff007984 */ /* 0x000f220008000800 */
[----:B------:R-:W1:Y:S01]  /*7460*/  LDC.64 R72, c[0x0][0x8b0] ;  /* 0x00022c00ff487b82 */ /* 0x000e620000000a00 */
[----:B------:R-:W-:Y:S01]  /*7470*/  LOP3.LUT R78, R78, R4, RZ, 0xfc, !PT ;  /* 0x000000044e4e7212 */ /* 0x000fe200078efcff */
[----:B------:R-:W1:Y:S01]  /*7480*/  LDCU UR43, c[0x0][0xb0c] ;  /* 0x00016180ff2b77ac */ /* 0x000e620008000800 */
[----:B------:R-:W-:Y:S01]  /*7490*/  LOP3.LUT R89, R89, 0x60, RZ, 0xc0, !PT ;  /* 0x0000006059597812 */ /* 0x000fe200078ec0ff */
[----:B------:R-:W1:Y:S04]  /*74a0*/  LDCU UR63, c[0x0][0xb20] ;  /* 0x00016400ff3f77ac */ /* 0x000e680008000800 */
[----:B------:R-:W1:Y:S01]  /*74b0*/  LDC.64 R70, c[0x0][0x8a8] ;  /* 0x00022a00ff467b82 */ /* 0x000e620000000a00 */
[----:B------:R-:W1:Y:S01]  /*74c0*/  LDCU UR39, c[0x0][0xb30] ;  /* 0x00016600ff2777ac */ /* 0x000e620008000800 */
[----:B------:R-:W1:Y:S01]  /*74d0*/  LDCU.64 UR56, c[0x0][0x888] ;  /* 0x00011100ff3877ac */ /* 0x000e620008000a00 */
[----:B------:R-:W1:Y:S01]  /*74e0*/  LDCU.64 UR40, c[0x0][0xb28] ;  /* 0x00016500ff2877ac */ /* 0x000e620008000a00 */
[----:B------:R-:W1:Y:S01]  /*74f0*/  LDCU.128 UR52, c[0x0][0xb10] ;  /* 0x00016200ff3477ac */ /* 0x000e620008000c00 */
[----:B------:R-:W1:Y:S01]  /*7500*/  LDCU UR47, c[0x0][0x374] ;  /* 0x00006e80ff2f77ac */ /* 0x000e620008000800 */
[----:B------:R-:W-:Y:S01]  /*7510*/  UIADD3 UR60, UPT, UPT, UR44, 0x500, URZ ;  /* 0x000005002c3c7890 */ /* 0x000fe2000fffe0ff */
[----:B----4-:R-:W-:Y:S01]  /*7520*/  IMAD.IADD R37, R0, 0x1, R37 ;  /* 0x0000000100257824 */ /* 0x010fe200078e0225 */
[----:B--23--:R-:W-:-:S10]  /*7530*/  P2R R0, PR, RZ, 0x1 ;  /* 0x00000001ff007803 */ /* 0x00cfd40000000000 */
.L_x_171:
[C---:B------:R-:W-:Y:S02]  /*7540*/  LEA R3, R83.reuse, UR44, 0x3 ;  /* 0x0000002c53037c11 */ /* 0x040fe4000f8e18ff */
[----:B------:R-:W-:Y:S02]  /*7550*/  SHF.L.U32 R0, R86, 0x1f, RZ ;  /* 0x0000001f56007819 */ /* 0x000fe400000006ff */
[----:B------:R-:W-:Y:S02]  /*7560*/  LEA R4, R83, UR44, 0x4 ;  /* 0x0000002c53047c11 */ /* 0x000fe4000f8e20ff */
[----:B------:R-:W2:Y:S02]  /*7570*/  SYNCS.PHASECHK.TRANS64.TRYWAIT P0, [R3+URZ+0x370], R0 ;  /* 0x00037000030075a7 */ /* 0x000ea400080011ff */
[----:B-12---:R-:W-:Y:S05]  /*7580*/  @!P0 BRA `(.L_x_146) ;  /* 0x00000044005c8947 */ /* 0x006fea0003800000 */
.L_x_306:
[----:B------:R-:W3:Y:S01]  /*7590*/  LDS.128 R4, [R4+0x400] ;  /* 0x0004000004047984 */ /* 0x000ee20000000c00 */
[----:B------:R-:W-:Y:S01]  /*75a0*/  UISETP.GE.AND UP0, UPT, UR42, 0x1, UPT ;  /* 0x000000012a00788c */ /* 0x000fe2000bf06270 */
[----:B------:R-:W-:Y:S01]  /*75b0*/  @!PT LDS RZ, [RZ] ;  /* 0x00000000fffff984 */ /* 0x000fe20000000800 */
[----:B------:R-:W-:Y:S01]  /*75c0*/  @!PT LDS RZ, [RZ] ;  /* 0x00000000fffff984 */ /* 0x000fe20000000800 */
[----:B------:R-:W-:Y:S01]  /*75d0*/  @!PT LDS RZ, [RZ] ;  /* 0x00000000fffff984 */ /* 0x000fe20000000800 */
[----:B------:R-:W-:Y:S01]  /*75e0*/  @!PT LDS RZ, [RZ] ;  /* 0x00000000fffff984 */ /* 0x000fe20000000800 */
[----:B------:R4:W-:Y:S06]  /*75f0*/  MEMBAR.ALL.CTA ;  /* 0x0000000000007992 */ /* 0x0009ec0000008000 */
[----:B----4-:R-:W4:Y:S01]  /*7600*/  FENCE.VIEW.ASYNC.S ;  /* 0x00000000000073c6 */ /* 0x010f220000000000 */
[----:B---3--:R-:W-:Y:S11]  /*7610*/  LOP3.LUT P0, RZ, R6, 0x1, RZ, 0xc0, !PT ;  /* 0x0000000106ff7812 */ /* 0x008ff6000780c0ff */
[----:B------:R-:W-:Y:S02]  /*7620*/  @!UPT UIADD3 URZ, UPT, UPT, URZ, URZ, URZ ;  /* 0x000000fffffff290 */ /* 0x000fe4000fffe0ff */
[----:B----4-:R-:W-:Y:S01]  /*7630*/  VOTEU.ANY UP1, P0 ;  /* 0x0000000000ff7886 */ /* 0x010fe20000020100 */
[----:B------:R-:W-:Y:S01]  /*7640*/  PLOP3.LUT P0, PT, PT, PT, UP1, 0x80, 0x8 ;  /* 0x000000000008781c */ /* 0x000fe20003f0f018 */
[----:B------:R-:W-:Y:S11]  /*7650*/  UP2UR UR45, UPR, URZ, 0x2 ;  /* 0x00000002ff2d7883 */ /* 0x000ff60008000000 */
[----:B------:R-:W-:Y:S01]  /*7660*/  @!UPT UIADD3 URZ, UPT, UPT, URZ, URZ, URZ ;  /* 0x000000fffffff290 */ /* 0x000fe2000fffe0ff */
[----:B--2---:R-:W-:Y:S02]  /*7670*/  @P0 SHF.R.U32.HI R0, RZ, 0x10, R5 ;  /* 0x00000010ff000819 */ /* 0x004fe40000011605 */
        /* <DEDUP_REMOVED lines=12> */
[----:B-1----:R-:W-:Y:S02]  /*7740*/  UIMAD.WIDE.U32 UR4, UR47, UR55, URZ ;  /* 0x000000372f0472a5 */ /* 0x002fe4000f8e00ff */
[----:B------:R-:W-:Y:S02]  /*7750*/  UIMAD.WIDE.U32 UR6, UR58, UR52, URZ ;  /* 0x000000343a0672a5 */ /* 0x000fe4000f8e00ff */
[----:B------:R-:W-:Y:S02]  /*7760*/  UISETP.NE.AND UP0, UPT, UR54, 0x1, UPT ;  /* 0x000000013600788c */ /* 0x000fe4000bf05270 */
[----:B------:R-:W-:Y:S02]  /*7770*/  UIMAD.WIDE.U32 UR8, UR37, UR55, URZ ;  /* 0x00000037250872a5 */ /* 0x000fe4000f8e00ff */
[----:B------:R-:W-:Y:S02]  /*7780*/  UIMAD.WIDE.U32 UR10, UR38, UR52, URZ ;  /* 0x00000034260a72a5 */ /* 0x000fe4000f8e00ff */
[----:B------:R-:W-:Y:S02]  /*7790*/  UISETP.NE.AND UP1, UPT, UR43, 0x1, UPT ;  /* 0x000000012b00788c */ /* 0x000fe4000bf25270 */
[----:B------:R-:W-:Y:S01]  /*77a0*/  UISETP.NE.AND UP2, UPT, UR42, 0x1, UPT ;  /* 0x000000012a00788c */ /* 0x000fe2000bf45270 */
[----:B------:R-:W-:Y:S02]  /*77b0*/  UMOV UR4, UR5 ;  /* 0x0000000500047c82 */ /* 0x000fe40008000000 */
[----:B------:R-:W-:Y:S03]  /*77c0*/  USHF.R.U32.HI UR5, URZ, UR63, UR4 ;  /* 0x0000003fff057299 */ /* 0x000fe60008011604 */
[----:B------:R-:W-:Y:S02]  /*77d0*/  UMOV UR4, UR7 ;  /* 0x0000000700047c82 */ /* 0x000fe40008000000 */
[----:B------:R-:W-:Y:S02]  /*77e0*/  USHF.R.U32.HI UR7, URZ, UR53, UR4 ;  /* 0x00000035ff077299 */ /* 0x000fe40008011604 */
[----:B------:R-:W-:Y:S02]  /*77f0*/  USEL UR4, UR47, UR5, !UP0 ;  /* 0x000000052f047287 */ /* 0x000fe4000c000000 */
[----:B------:R-:W-:Y:S01]  /*7800*/  USEL UR7, UR58, UR7, !UP1 ;  /* 0x000000073a077287 */ /* 0x000fe2000c800000 */
[----:B------:R-:W-:Y:S01]  /*7810*/  UMOV UR5, UR9 ;  /* 0x0000000900057c82 */ /* 0x000fe20008000000 */
[----:B------:R-:W-:Y:S02]  /*7820*/  UIMAD.WIDE.U32 UR8, UR4, UR40, URZ ;  /* 0x00000028040872a5 */ /* 0x000fe4000f8e00ff */
[----:B------:R-:W-:Y:S03]  /*7830*/  USHF.R.U32.HI UR6, URZ, UR63, UR5 ;  /* 0x0000003fff067299 */ /* 0x000fe60008011605 */
[----:B------:R-:W-:Y:S01]  /*7840*/  UMOV UR5, UR11 ;  /* 0x0000000b00057c82 */ /* 0x000fe20008000000 */
[----:B------:R-:W-:Y:S02]  /*7850*/  UIMAD.WIDE.U32 UR10, UR7, UR40, URZ ;  /* 0x00000028070a72a5 */ /* 0x000fe4000f8e00ff */
[----:B------:R-:W-:Y:S02]  /*7860*/  USHF.R.U32.HI UR12, URZ, UR53, UR5 ;  /* 0x00000035ff0c7299 */ /* 0x000fe40008011605 */
[----:B------:R-:W-:Y:S01]  /*7870*/  USEL UR6, UR37, UR6, !UP0 ;  /* 0x0000000625067287 */ /* 0x000fe2000c000000 */
[----:B------:R-:W-:Y:S02]  /*7880*/  UMOV UR5, UR9 ;  /* 0x0000000900057c82 */ /* 0x000fe40008000000 */
[----:B------:R-:W-:Y:S01]  /*7890*/  UMOV UR10, UR11 ;  /* 0x0000000b000a7c82 */ /* 0x000fe20008000000 */
[----:B------:R-:W-:Y:S02]  /*78a0*/  @UP2 USHF.R.U32.HI UR4, URZ, UR41, UR5 ;  /* 0x00000029ff042299 */ /* 0x000fe40008011605 */
[----:B------:R-:W-:Y:S02]  /*78b0*/  @UP2 USHF.R.U32.HI UR7, URZ, UR41, UR10 ;  /* 0x00000029ff072299 */ /* 0x000fe4000801160a */
[----:B------:R-:W-:Y:S02]  /*78c0*/  UIMAD UR4, UR42, UR4, URZ ;  /* 0x000000042a0472a4 */ /* 0x000fe4000f8e02ff */
[----:B------:R-:W-:Y:S02]  /*78d0*/  UIMAD.WIDE.U32 UR10, UR6, UR40, URZ ;  /* 0x00000028060a72a5 */ /* 0x000fe4000f8e00ff */
[----:B------:R-:W-:Y:S02]  /*78e0*/  USEL UR5, UR38, UR12, !UP1 ;  /* 0x0000000c26057287 */ /* 0x000fe4000c800000 */
[----:B------:R-:W-:Y:S02]  /*78f0*/  UIMAD UR8, UR42, UR7, URZ ;  /* 0x000000072a0872a4 */ /* 0x000fe4000f8e02ff */
[----:B------:R-:W-:Y:S03]  /*7900*/  UISETP.GE.AND UP0, UPT, UR6, UR4, UPT ;  /* 0x000000040600728c */ /* 0x000fe6000bf06270 */
[----:B------:R-:W-:Y:S01]  /*7910*/  UMOV UR4, UR11 ;  /* 0x0000000b00047c82 */ /* 0x000fe20008000000 */
[----:B------:R-:W-:Y:S02]  /*7920*/  UISETP.GE.OR UP0, UPT, UR5, UR8, UP0 ;  /* 0x000000080500728c */ /* 0x000fe40008706670 */
[----:B------:R-:W-:Y:S02]  /*7930*/  USHF.R.U32.HI UR4, URZ, UR41, UR4 ;  /* 0x00000029ff047299 */ /* 0x000fe40008011604 */
[----:B------:R-:W-:Y:S02]  /*7940*/  UIMAD.WIDE.U32 UR8, UR5, UR40, URZ ;  /* 0x00000028050872a5 */ /* 0x000fe4000f8e00ff */
[----:B------:R-:W-:Y:S02]  /*7950*/  USEL UR11, UR6, UR4, !UP2 ;  /* 0x00000004060b7287 */ /* 0x000fe4000d000000 */
[----:B------:R-:W-:Y:S02]  /*7960*/  UIADD3 UR8, UPT, UPT, -UR5, URZ, URZ ;  /* 0x000000ff05087290 */ /* 0x000fe4000fffe1ff */
[----:B------:R-:W-:Y:S01]  /*7970*/  UIADD3 UR10, UPT, UPT, -UR11, URZ, URZ ;  /* 0x000000ff0b0a7290 */ /* 0x000fe2000fffe1ff */
[----:B------:R-:W-:Y:S01]  /*7980*/  @!UP0 UMOV UR4, UR9 ;  /* 0x0000000900048c82 */ /* 0x000fe20008000000 */
[----:B------:R-:W-:Y:S02]  /*7990*/  UIADD3 UR9, UPT, UPT, -UR6, URZ, URZ ;  /* 0x000000ff06097290 */ /* 0x000fe4000fffe1ff */
[----:B------:R-:W-:Y:S02]  /*79a0*/  @!UP0 USHF.R.U32.HI UR4, URZ, UR41, UR4 ;  /* 0x00000029ff048299 */ /* 0x000fe40008011604 */
[----:B------:R-:W-:Y:S02]  /*79b0*/  UIMAD UR10, UR42, UR10, UR6 ;  /* 0x0000000a2a0a72a4 */ /* 0x000fe4000f8e0206 */
[----:B------:R-:W-:Y:S04]  /*79c0*/  @!UP0 USEL UR4, UR5, UR4, !UP2 ;  /* 0x0000000405048287 */ /* 0x000fe8000d000000 */
[----:B------:R-:W-:Y:S02]  /*79d0*/  @!UP0 UIMAD UR10, UR7, UR10, UR4 ;  /* 0x0000000a070a82a4 */ /* 0x000fe4000f8e0204 */
[----:B------:R-:W-:Y:S02]  /*79e0*/  @!UP0 UIADD3 UR11, UPT, UPT, UR11, -UR4, URZ ;  /* 0x800000040b0b8290 */ /* 0x000fe4000fffe0ff */
[----:B------:R-:W-:Y:S02]  /*79f0*/  UIMAD UR7, UR43, UR8, UR38 ;  /* 0x000000082b0772a4 */ /* 0x000fe4000f8e0226 */
[----:B------:R-:W-:Y:S02]  /*7a00*/  @!UP0 UIMAD UR6, UR11, UR42, UR5 ;  /* 0x0000002a0b0682a4 */ /* 0x000fe4000f8e0205 */
[----:B------:R-:W-:Y:S01]  /*7a10*/  UIMAD UR4, UR54, UR9, UR37 ;  /* 0x00000009360472a4 */ /* 0x000fe2000f8e0225 */
[----:B------:R-:W-:Y:S02]  /*7a20*/  @!UP0 UMOV UR5, UR10 ;  /* 0x0000000a00058c82 */ /* 0x000fe40008000000 */
[----:B------:R-:W-:Y:S02]  /*7a30*/  UIMAD UR38, UR5, UR43, UR7 ;  /* 0x0000002b052672a4 */ /* 0x000fe4000f8e0207 */
[----:B------:R-:W-:Y:S11]  /*7a40*/  UIMAD UR37, UR6, UR54, UR4 ;  /* 0x00000036062572a4 */ /* 0x000ff6000f8e0204 */
[----:B------:R-:W-:Y:S01]  /*7a50*/  @!UPT UIADD3 URZ, UPT, UPT, URZ, URZ, URZ ;  /* 0x000000fffffff290 */ /* 0x000fe2000fffe0ff */
.L_x_147:
[----:B-1----:R-:W-:Y:S01]  /*7a60*/  UISETP.NE.AND UP0, UPT, UR39, 0x1, UPT ;  /* 0x000000012700788c */ /* 0x002fe2000bf05270 */
[----:B------:R-:W-:Y:S01]  /*7a70*/  IADD3 R83, PT, PT, R83, 0x1, RZ ;  /* 0x0000000153537810 */ /* 0x000fe20007ffe0ff */
[----:B------:R-:W-:Y:S02]  /*7a80*/  USHF.L.U32 UR50, UR24, 0x6, URZ ;  /* 0x0000000618327899 */ /* 0x000fe400080006ff */
[----:B------:R-:W-:Y:S07]  /*7a90*/  USHF.L.U32 UR49, UR20, 0x7, URZ ;  /* 0x0000000714317899 */ /* 0x000fee00080006ff */
[----:B------:R-:W1:Y:S01]  /*7aa0*/  @!UP0 LDCU.128 UR12, c[0x0][0xb10] ;  /* 0x00016200ff0c87ac */ /* 0x000e620008000c00 */
[----:B------:R-:W3:Y:S01]  /*7ab0*/  @!UP0 LDCU UR5, c[0x0][0xb0c] ;  /* 0x00016180ff0587ac */ /* 0x000ee20008000800 */
[----:B------:R-:W4:Y:S01]  /*7ac0*/  @!UP0 LDCU UR10, c[0x0][0xb20] ;  /* 0x00016400ff0a87ac */ /* 0x000f220008000800 */
[----:B-1----:R-:W-:Y:S02]  /*7ad0*/  UIMAD.WIDE.U32 UR8, UR38, UR12, URZ ;  /* 0x0000000c260872a5 */ /* 0x002fe4000f8e00ff */
[----:B------:R-:W-:Y:S02]  /*7ae0*/  UIMAD.WIDE.U32 UR6, UR37, UR15, URZ ;  /* 0x0000000f250672a5 */ /* 0x000fe4000f8e00ff */
[----:B------:R-:W-:Y:S03]  /*7af0*/  @!UP0 UISETP.NE.AND UP1, UPT, UR14, 0x1, UPT ;  /* 0x000000010e00888c */ /* 0x000fe6000bf25270 */
[----:B------:R-:W-:Y:S01]  /*7b00*/  @!UP0 UMOV UR4, UR9 ;  /* 0x0000000900048c82 */ /* 0x000fe20008000000 */
[----:B---3--:R-:W-:Y:S02]  /*7b10*/  @!UP0 UISETP.NE.AND UP2, UPT, UR5, 0x1, UPT ;  /* 0x000000010500888c */ /* 0x008fe4000bf45270 */
[----:B------:R-:W-:Y:S01]  /*7b20*/  @!UP0 USHF.R.U32.HI UR4, URZ, UR13, UR4 ;  /* 0x0000000dff048299 */ /* 0x000fe20008011604 */
[----:B------:R-:W-:Y:S02]  /*7b30*/  @!UP0 UMOV UR6, UR7 ;  /* 0x0000000700068c82 */ /* 0x000fe40008000000 */
[----:B----4-:R-:W-:Y:S02]  /*7b40*/  @!UP0 USHF.R.U32.HI UR6, URZ, UR10, UR6 ;  /* 0x0000000aff068299 */ /* 0x010fe40008011606 */
[----:B------:R-:W-:Y:S02]  /*7b50*/  @!UP0 USEL UR7, UR38, UR4, !UP2 ;  /* 0x0000000426078287 */ /* 0x000fe4000d000000 */
[----:B------:R-:W-:Y:S04]  /*7b60*/  @!UP0 USEL UR6, UR37, UR6, !UP1 ;  /* 0x0000000625068287 */ /* 0x000fe8000c800000 */
[----:B------:R-:W-:Y:S02]  /*7b70*/  @!UP0 UIADD3 UR4, UPT, UPT, -UR7, UR6, URZ ;  /* 0x0000000607048290 */ /* 0x000fe4000fffe1ff */
[----:B------:R-:W-:Y:S02]  /*7b80*/  @!UP0 UIADD3 UR6, UPT, UPT, UR7, -UR6, URZ ;  /* 0x8000000607068290 */ /* 0x000fe4000fffe0ff */
[----:B------:R-:W-:Y:S02]  /*7b90*/  @!UP0 UIMAD UR38, UR4, UR5, UR38 ;  /* 0x00000005042682a4 */ /* 0x000fe4000f8e0226 */
[----:B------:R-:W-:Y:S02]  /*7ba0*/  @!UP0 UIMAD UR37, UR6, UR14, UR37 ;  /* 0x0000000e062582a4 */ /* 0x000fe4000f8e0225 */
[----:B------:R-:W-:Y:S09]  /*7bb0*/  ULOP3.LUT UP0, URZ, UR60, 0x90, URZ, 0xc0, !UPT ;  /* 0x000000903cff7892 */ /* 0x000ff2000f80c0ff */
[----:B------:R-:W-:Y:S05]  /*7bc0*/  BRA.U !UP0, `(.L_x_148) ;  /* 0x0000000108407547 */ /* 0x000fea000b800000 */
[----:B------:R-:W1:Y:S01]  /*7bd0*/  LDCU.64 UR8, c[0x4][0x80] ;  /* 0x01001000ff0877ac */ /* 0x000e620008000a00 */
[----:B------:R-:W-:Y:S01]  /*7be0*/  MOV R3, 0x0 ;  /* 0x0000000000037802 */ /* 0x000fe20000000f00 */
[----:B------:R-:W-:Y:S02]  /*7bf0*/  HFMA2 R12, -RZ, RZ, 0, 5.9604644775390625e-08 ;  /* 0x00000001ff0c7431 */ /* 0x000fe400000001ff */
[----:B------:R-:W-:Y:S02]  /*7c00*/  IMAD.MOV.U32 R8, RZ, RZ, 0x70 ;  /* 0x00000070ff087424 */ /* 0x000fe400078e00ff */
[----:B------:R-:W-:Y:S01]  /*7c10*/  IMAD.MOV.U32 R13, RZ, RZ, RZ ;  /* 0x000000ffff0d7224 */ /* 0x000fe200078e00ff */
[----:B------:R-:W3:Y:S01]  /*7c20*/  LDCU.64 UR6, c[0x4][0x88] ;  /* 0x01001100ff0677ac */ /* 0x000ee20008000a00 */
[----:B------:R-:W4:Y:S01]  /*7c30*/  LDC.64 R2, c[0x4][R3] ;  /* 0x0100000003027b82 */ /* 0x000f220000000a00 */
[----:B------:R-:W2:Y:S01]  /*7c40*/  LDCU.64 UR4, c[0x4][0x8] ;  /* 0x01000100ff0477ac */ /* 0x000ea20008000a00 */
[----:B-1----:R-:W-:Y:S01]  /*7c50*/  MOV R5, UR9 ;  /* 0x0000000900057c02 */ /* 0x002fe20008000f00 */
[----:B------:R-:W-:Y:S01]  /*7c60*/  IMAD.U32 R4, RZ, RZ, UR8 ;  /* 0x00000008ff047e24 */ /* 0x000fe2000f8e00ff */
[----:B---3--:R-:W-:Y:S01]  /*7c70*/  MOV R7, UR7 ;  /* 0x0000000700077c02 */ /* 0x008fe20008000f00 */
[----:B------:R-:W-:Y:S01]  /*7c80*/  IMAD.U32 R6, RZ, RZ, UR6 ;  /* 0x00000006ff067e24 */ /* 0x000fe2000f8e00ff */
[----:B--2---:R-:W-:Y:S01]  /*7c90*/  MOV R11, UR5 ;  /* 0x00000005000b7c02 */ /* 0x004fe20008000f00 */
[----:B------:R-:W-:Y:S02]  /*7ca0*/  IMAD.U32 R10, RZ, RZ, UR4 ;  /* 0x00000004ff0a7e24 */ /* 0x000fe4000f8e00ff */
[----:B------:R-:W-:Y:S07]  /*7cb0*/  LEPC R20, `(.L_x_148) ;  /* 0x000000001014794e */ /* 0x000fee0000000000 */
[----:B----45:R-:W-:Y:S05]  /*7cc0*/  CALL.ABS.NOINC R2 ;  /* 0x0000000002007343 */ /* 0x030fea0003c00000 */
.L_x_148:
[----:B------:R-:W-:Y:S01]  /*7cd0*/  LOP3.LUT P0, RZ, R88, 0x90, RZ, 0xc0, !PT ;  /* 0x0000009058ff7812 */ /* 0x000fe2000780c0ff */
[----:B------:R-:W-:Y:S11]  /*7ce0*/  BSSY.RECONVERGENT B6, `(.L_x_149) ;  /* 0x0000013000067945 */ /* 0x000ff60003800200 */
[----:B------:R-:W-:Y:S01]  /*7cf0*/  @!UPT UIADD3 URZ, UPT, UPT, URZ, URZ, URZ ;  /* 0x000000fffffff290 */ /* 0x000fe2000fffe0ff */
[----:B------:R-:W-:Y:S05]  /*7d00*/  @!P0 BRA `(.L_x_150) ;  /* 0x0000000000408947 */ /* 0x000fea0003800000 */
        /* <DEDUP_REMOVED lines=16> */
.L_x_150:
[----:B------:R-:W-:Y:S05]  /*7e10*/  BSYNC.RECONVERGENT B6 ;  /* 0x0000000000067941 */ /* 0x000fea0003800200 */
.L_x_149:
[----:B------:R-:W-:Y:S02]  /*7e20*/  ISETP.NE.U32.AND P0, PT, RZ, UR56, PT ;  /* 0x00000038ff007c0c */ /* 0x000fe4000bf05070 */
[C---:B------:R-:W-:Y:S02]  /*7e30*/  ISETP.NE.U32.AND P4, PT, R76.reuse, RZ, PT ;  /* 0x000000ff4c00720c */ /* 0x040fe40003f85070 */
[----:B------:R-:W-:Y:S02]  /*7e40*/  ISETP.NE.U32.AND P1, PT, R76, RZ, PT ;  /* 0x000000ff4c00720c */ /* 0x000fe40003f25070 */
[----:B------:R-:W-:Y:S02]  /*7e50*/  ISETP.NE.AND.EX P0, PT, RZ, UR57, PT, P0 ;  /* 0x00000039ff007c0c */ /* 0x000fe4000bf05300 */
[C---:B------:R-:W-:Y:S02]  /*7e60*/  ISETP.NE.AND.EX P4, PT, R77.reuse, RZ, PT, P4 ;  /* 0x000000ff4d00720c */ /* 0x040fe40003f85340 */
[----:B------:R-:W-:Y:S02]  /*7e70*/  ISETP.NE.AND.EX P1, PT, R77, RZ, P0, P1 ;  /* 0x000000ff4d00720c */ /* 0x000fe40000725310 */
[----:B------:R-:W-:Y:S02]  /*7e80*/  ISETP.NE.U32.AND P5, PT, R72, RZ, PT ;  /* 0x000000ff4800720c */ /* 0x000fe40003fa5070 */
[----:B------:R-:W-:Y:S02]  /*7e90*/  ISETP.NE.U32.AND P2, PT, RZ, UR56, PT ;  /* 0x00000038ff007c0c */ /* 0x000fe4000bf45070 */
[----:B------:R-:W-:Y:S02]  /*7ea0*/  PLOP3.LUT P0, PT, PT, PT, PT, 0x8, 0x80 ;  /* 0x000000000080781c */ /* 0x000fe40003f0e170 */
[----:B------:R-:W-:Y:S02]  /*7eb0*/  ISETP.NE.AND.EX P5, PT, R73, RZ, PT, P5 ;  /* 0x000000ff4900720c */ /* 0x000fe40003fa5350 */
[----:B------:R-:W-:Y:S03]  /*7ec0*/  ISETP.NE.AND.EX P2, PT, RZ, UR57, PT, P2 ;  /* 0x00000039ff007c0c */ /* 0x000fe6000bf45320 */
[----:B------:R-:W-:Y:S01]  /*7ed0*/  @!P1 PLOP3.LUT P0, PT, P4, PT, PT, 0x80, 0x8 ;  /* 0x000000000008981c */ /* 0x000fe2000270f070 */
[----:B------:R-:W-:Y:S01]  /*7ee0*/  @!UPT UIADD3 URZ, UPT, UPT, URZ, URZ, URZ ;  /* 0x000000fffffff290 */ /* 0x000fe2000fffe0ff */
[----:B------:R-:W-:Y:S11]  /*7ef0*/  @!P4 BRA `(.L_x_151) ;  /* 0x000000000030c947 */ /* 0x000ff60003800000 */
[----:B------:R-:W-:Y:S01]  /*7f00*/  ISETP.NE.U32.AND P3, PT, R74, RZ, PT ;  /* 0x000000ff4a00720c */ /* 0x000fe20003f65070 */
[----:B------:R-:W1:Y:S01]  /*7f10*/  LDCU.64 UR4, c[0x0][0x358] ;  /* 0x00006b00ff0477ac */ /* 0x000e620008000a00 */
[----:B------:R-:W-:Y:S02]  /*7f20*/  IMAD.MOV.U32 R80, RZ, RZ, 0x1 ;  /* 0x00000001ff507424 */ /* 0x000fe400078e00ff */
[----:B------:R-:W-:Y:S11]  /*7f30*/  ISETP.NE.AND.EX P3, PT, R75, RZ, PT, P3 ;  /* 0x000000ff4b00720c */ /* 0x000ff60003f65330 */
[----:B------:R-:W-:Y:S02]  /*7f40*/  @!UPT UIADD3 URZ, UPT, UPT, URZ, URZ, URZ ;  /* 0x000000fffffff290 */ /* 0x000fe4000fffe0ff */
[----:B------:R-:W3:Y:S01]  /*7f50*/  @P3 LDC.64 R2, c[0x0][0x888] ;  /* 0x00022200ff023b82 */ /* 0x000ee20000000a00 */
[----:B--2---:R-:W-:Y:S04]  /*7f60*/  @P3 IMAD R0, R76, UR36, RZ ;  /* 0x000000244c003c24 */ /* 0x004fe8000f8e02ff */
[----:B---3--:R-:W-:Y:S04]  /*7f70*/  @P3 IMAD.WIDE R2, R0, 0x4, R2 ;  /* 0x0000000400023825 */ /* 0x008fe800078e0202 */
[----:B------:R-:W-:Y:S01]  /*7f80*/  HFMA2 R0, -RZ, RZ, 0, 5.9604644775390625e-08 ;  /* 0x00000001ff007431 */ /* 0x000fe200000001ff */
[----:B-1---5:R1:W5:Y:S04]  /*7f90*/  @P3 LDG.E R40, desc[UR4][R2.64] ;  /* 0x0000000402283981 */ /* 0x022368000c1e1900 */
[----:B------:R-:W-:Y:S01]  /*7fa0*/  @!P3 PRMT R80, R0, 0x7610, R80 ;  /* 0x000076100050b816 */ /* 0x000fe20000000050 */
[----:B-1----:R-:W3:Y:S06]  /*7fb0*/  @!P3 LDC R40, c[0x0][0x880] ;  /* 0x00022000ff28bb82 */ /* 0x002eec0000000800 */
.L_x_151:
[----:B------:R-:W-:Y:S05]  /*7fc0*/  @!P5 BRA `(.L_x_152) ;  /* 0x000000000024d947 */ /* 0x000fea0003800000 */
[----:B------:R-:W-:Y:S01]  /*7fd0*/  ISETP.NE.U32.AND P3, PT, R70, RZ, PT ;  /* 0x000000ff4600720c */ /* 0x000fe20003f65070 */
[----:B------:R-:W1:Y:S03]  /*7fe0*/  LDCU.64 UR4, c[0x0][0x358] ;  /* 0x00006b00ff0477ac */ /* 0x000e660008000a00 */
[----:B------:R-:W-:Y:S11]  /*7ff0*/  ISETP.NE.AND.EX P3, PT, R71, RZ, PT, P3 ;  /* 0x000000ff4700720c */ /* 0x000ff60003f65330 */
[----:B------:R-:W-:Y:S02]  /*8000*/  @!UPT UIADD3 URZ, UPT, UPT, URZ, URZ, URZ ;  /* 0x000000fffffff290 */ /* 0x000fe4000fffe0ff */
[----:B------:R-:W4:Y:S01]  /*8010*/  @P3 LDC.64 R2, c[0x0][0x8a8] ;  /* 0x00022a00ff023b82 */ /* 0x000f220000000a00 */
[----:B--2---:R-:W-:Y:S04]  /*8020*/  @P3 IMAD R0, R72, UR36, RZ ;  /* 0x0000002448003c24 */ /* 0x004fe8000f8e02ff */
[----:B----4-:R-:W-:Y:S05]  /*8030*/  @P3 IMAD.WIDE R2, R0, 0x4, R2 ;  /* 0x0000000400023825 */ /* 0x010fea00078e0202 */
[----:B-1---5:R1:W5:Y:S02]  /*8040*/  @P3 LDG.E R38, desc[UR4][R2.64] ;  /* 0x0000000402263981 */ /* 0x022364000c1e1900 */
[----:B-1----:R-:W4:Y:S02]  /*8050*/  @!P3 LDC R38, c[0x0][0x8a0] ;  /* 0x00022800ff26bb82 */ /* 0x002f240000000800 */
.L_x_152:
[----:B---3-5:R-:W-:Y:S01]  /*8060*/  ISETP.NE.AND P3, PT, R40, RZ, PT ;  /* 0x000000ff2800720c */ /* 0x028fe20003f65270 */
[----:B------:R-:W-:Y:S01]  /*8070*/  BSSY B1, `(.L_x_153) ;  /* 0x000003f000017945 */ /* 0x000fe20003800000 */
[----:B------:R-:W-:Y:S01]  /*8080*/  SEL R3, RZ, 0xffffffff, P2 ;  /* 0xffffffffff037807 */ /* 0x000fe20001000000 */
[----:B------:R-:W-:Y:S01]  /*8090*/  IMAD.MOV.U32 R43, RZ, RZ, 0x1 ;  /* 0x00000001ff2b7424 */ /* 0x000fe200078e00ff */
[----:B--2---:R-:W-:Y:S01]  /*80a0*/  @!P1 SEL R0, RZ, 0xffffffff, P3 ;  /* 0xffffffffff009807 */ /* 0x004fe20001800000 */
[----:B------:R-:W-:Y:S01]  /*80b0*/  IMAD R39, R36, 0x40, R37 ;  /* 0x0000004024277824 */ /* 0x000fe200078e0225 */
[----:B------:R-:W-:Y:S02]  /*80c0*/  LOP3.LUT P2, RZ, R80, 0xff, RZ, 0xc0, !PT ;  /* 0x000000ff50ff7812 */ /* 0x000fe4000784c0ff */
[----:B------:R-:W-:Y:S02]  /*80d0*/  CS2R R50, SRZ ;  /* 0x0000000000327805 */ /* 0x000fe4000001ff00 */
[----:B------:R-:W-:Y:S02]  /*80e0*/  LEA R4, R85, UR44, 0x3 ;  /* 0x0000002c55047c11 */ /* 0x000fe4000f8e18ff */
[----:B------:R-:W-:Y:S02]  /*80f0*/  CS2R R48, SRZ ;  /* 0x0000000000307805 */ /* 0x000fe4000001ff00 */
[----:B------:R-:W-:Y:S02]  /*8100*/  @P0 SEL R0, R3, R0, !P2 ;  /* 0x0000000003000207 */ /* 0x000fe40005000000 */
[----:B------:R-:W-:Y:S02]  /*8110*/  CS2R R46, SRZ ;  /* 0x00000000002e7805 */ /* 0x000fe4000001ff00 */
[----:B------:R-:W-:Y:S02]  /*8120*/  LEA R82, R36, UR44, 0x3 ;  /* 0x0000002c24527c11 */ /* 0x000fe4000f8e18ff */
[----:B------:R-:W-:Y:S02]  /*8130*/  CS2R R44, SRZ ;  /* 0x00000000002c7805 */ /* 0x000fe4000001ff00 */
[----:B------:R-:W-:Y:S02]  /*8140*/  @!P1 LOP3.LUT R0, R0, 0x1, RZ, 0xc0, !PT ;  /* 0x0000000100009812 */ /* 0x000fe400078ec0ff */
[----:B------:R-:W-:Y:S02]  /*8150*/  SHF.L.U32 R5, R87, 0x1f, RZ ;  /* 0x0000001f57057819 */ /* 0x000fe400000006ff */
[----:B------:R-:W-:Y:S04]  /*8160*/  ISETP.NE.U32.OR P6, PT, R0, 0x1, P1 ;  /* 0x000000010000780c */ /* 0x000fe80000fc5470 */
[----:B------:R-:W-:Y:S09]  /*8170*/  P2R R2, PR, RZ, 0x40 ;  /* 0x00000040ff027803 */ /* 0x000ff20000000000 */
[----:B------:R-:W-:Y:S04]  /*8180*/  @P6 SHF.L.U32 R0, R84, 0x1f, RZ ;  /* 0x0000001f54006819 */ /* 0x000fe800000006ff */
[----:B------:R1:W2:Y:S01]  /*8190*/  @P6 SYNCS.PHASECHK.TRANS64.TRYWAIT P1, [R4+URZ+0x340], R0 ;  /* 0x00034000040065a7 */ /* 0x0002a200080211ff */
[----:B------:R3:W3:Y:S01]  /*81a0*/  SYNCS.PHASECHK.TRANS64.TRYWAIT P0, [R82+URZ+0x390], R5 ;  /* 0x00039005520075a7 */ /* 0x0006e200080011ff */
[----:B-1----:R-:W-:Y:S04]  /*81b0*/  SEL R0, RZ, 0xffffffff, P3 ;  /* 0xffffffffff007807 */ /* 0x002fe80001800000 */
[----:B------:R-:W-:Y:S04]  /*81c0*/  @P4 SEL R0, R3, R0, !P2 ;  /* 0x0000000003004207 */ /* 0x000fe80005000000 */
[----:B------:R-:W-:Y:S04]  /*81d0*/  LOP3.LUT R0, R0, 0x1, RZ, 0xc0, !PT ;  /* 0x0000000100007812 */ /* 0x000fe800078ec0ff */
[----:B------:R-:W-:Y:S04]  /*81e0*/  ISETP.NE.U32.AND P5, PT, R0, 0x1, PT ;  /* 0x000000010000780c */ /* 0x000fe80003fa5070 */
[----:B------:R-:W-:Y:S02]  /*81f0*/  P2R R56, PR, RZ, 0x20 ;  /* 0x00000020ff387803 */ /* 0x000fe40000000000 */
[----:B--2---:R-:W-:Y:S01]  /*8200*/  @P6 SEL R43, RZ, 0x1, !P1 ;  /* 0x00000001ff2b6807 */ /* 0x004fe20004800000 */
[----:B---3--:R-:W-:Y:S06]  /*8210*/  @!P6 BRA `(.L_x_154) ;  /* 0x000000000090e947 */ /* 0x008fec0003800000 */
[----:B------:R-:W-:Y:S01]  /*8220*/  @P5 IMAD R6, R85, 0x1000, R78 ;  /* 0x0000100055065824 */ /* 0x000fe200078e024e */
[----:B------:R-:W-:Y:S01]  /*8230*/  LOP3.LUT P6, RZ, R79, 0x80, RZ, 0xc0, !PT ;  /* 0x000000804fff7812 */ /* 0x000fe200078cc0ff */
[----:B------:R-:W-:Y:S01]  /*8240*/  BSSY B0, `(.L_x_155) ;  /* 0x000000f000007945 */ /* 0x000fe20003800000 */
[----:B------:R-:W-:Y:S01]  /*8250*/  ISETP.NE.AND P2, PT, R43, RZ, PT ;  /* 0x000000ff2b00720c */ /* 0x000fe20003f45270 */
[----:B------:R-:W-:Y:S01]  /*8260*/  @P5 VIADD R0, R6, UR44 ;  /* 0x0000002c06005c36 */ /* 0x000fe20008000000 */
[----:B------:R-:W-:Y:S02]  /*8270*/  PLOP3.LUT P1, PT, PT, PT, PT, 0x8, 0x80 ;  /* 0x000000000080781c */ /* 0x000fe40003f2e170 */
[----:B------:R-:W-:Y:S02]  /*8280*/  CS2R R46, SRZ ;  /* 0x00000000002e7805 */ /* 0x000fe4000001ff00 */
[----:B------:R-:W-:Y:S01]  /*8290*/  @P5 PLOP3.LUT P1, PT, P6, PT, PT, 0x80, 0x8 ;  /* 0x000000000008581c */ /* 0x000fe2000372f070 */
[C---:B------:R-:W-:Y:S01]  /*82a0*/  @P5 VIADD R3, R0.reuse, 0x10 ;  /* 0x0000001000035836 */ /* 0x040fe20000000000 */
[----:B------:R-:W-:Y:S02]  /*82b0*/  CS2R R44, SRZ ;  /* 0x00000000002c7805 */ /* 0x000fe4000001ff00 */
[----:B------:R-:W-:Y:S02]  /*82c0*/  CS2R R50, SRZ ;  /* 0x0000000000327805 */ /* 0x000fe4000001ff00 */
[----:B------:R-:W-:Y:S07]  /*82d0*/  CS2R R48, SRZ ;  /* 0x0000000000307805 */ /* 0x000fee000001ff00 */
[----:B------:R-:W-:Y:S01]  /*82e0*/  @P1 VIADD R3, R0, 0xfffffff0 ;  /* 0xfffffff000031836 */ /* 0x000fe20000000000 */
[----:B------:R-:W-:Y:S06]  /*82f0*/  @P2 BRA `(.L_x_156) ;  /* 0x00000000000c2947 */ /* 0x000fec0003800000 */
[----:B------:R-:W-:Y:S04]  /*8300*/  SHF.L.U32 R0, R84, 0x1f, RZ ;  /* 0x0000001f54007819 */ /* 0x000fe800000006ff */
[----:B------:R-:W1:Y:S02]  /*8310*/  SYNCS.PHASECHK.TRANS64.TRYWAIT P1, [R4+URZ+0x340], R0 ;  /* 0x00034000040075a7 */ /* 0x000e6400080211ff */
[----:B-1----:R-:W-:Y:S05]  /*8320*/  @!P1 BRA `(.L_x_157) ;  /* 0x0000003800089947 */ /* 0x002fea0003800000 */
.L_x_156:
[----:B------:R-:W-:Y:S05]  /*8330*/  BSYNC B0 ;  /* 0x0000000000007941 */ /* 0x000fea0003800000 */
.L_x_155:
[----:B------:R-:W-:Y:S01]  /*8340*/  ISETP.NE.AND P1, PT, R56, RZ, PT ;  /* 0x000000ff3800720c */ /* 0x000fe20003f25270 */
[----:B-1----:R-:W-:Y:S02]  /*8350*/  VIADD R4, R4, 0x350 ;  /* 0x0000035004047836 */ /* 0x002fe40000000000 */
[----:B------:R-:W-:Y:S02]  /*8360*/  IMAD.U32 R0, RZ, RZ, UR46 ;  /* 0x0000002eff007e24 */ /* 0x000fe4000f8e00ff */
[----:B------:R-:W-:Y:S03]  /*8370*/  VIADD R85, R85, 0x1 ;  /* 0x0000000155557836 */ /* 0x000fe60000000000 */
[----:B------:R-:W-:Y:S05]  /*8380*/  PRMT R0, R0, 0x654, R4 ;  /* 0x0000065400007816 */ /* 0x000fea0000000004 */
[----:B------:R1:W2:Y:S04]  /*8390*/  @P1 LDS.128 R44, [R6+UR44+0x500] ;  /* 0x0005002c062c1984 */ /* 0x0002a80008000c00 */
[----:B------:R1:W3:Y:S01]  /*83a0*/  @P1 LDS.128 R48, [R3+0x500] ;  /* 0x0005000003301984 */ /* 0x0002e20000000c00 */
[C---:B------:R-:W-:Y:S01]  /*83b0*/  ISETP.NE.AND P1, PT, R85.reuse, 0x2, PT ;  /* 0x000000025500780c */ /* 0x040fe20003f25270 */
[----:B------:R-:W-:Y:S01]  /*83c0*/  @!PT LDS RZ, [RZ] ;  /* 0x00000000fffff984 */ /* 0x000fe20000000800 */
[----:B------:R-:W-:Y:S01]  /*83d0*/  @!PT LDS RZ, [RZ] ;  /* 0x00000000fffff984 */ /* 0x000fe20000000800 */
[----:B------:R-:W-:Y:S01]  /*83e0*/  @!PT LDS RZ, [RZ] ;  /* 0x00000000fffff984 */ /* 0x000fe20000000800 */
[----:B------:R-:W-:Y:S01]  /*83f0*/  @!PT LDS RZ, [RZ] ;  /* 0x00000000fffff984 */ /* 0x000fe20000000800 */
[----:B------:R5:W-:Y:S06]  /*8400*/  MEMBAR.ALL.CTA ;  /* 0x0000000000007992 */ /* 0x000bec0000008000 */
[----:B-----5:R-:W5:Y:S01]  /*8410*/  FENCE.VIEW.ASYNC.S ;  /* 0x00000000000073c6 */ /* 0x020f620000000000 */
[----:B------:R-:W-:Y:S01]  /*8420*/  SEL R85, R85, RZ, P1 ;  /* 0x000000ff55557207 */ /* 0x000fe20000800000 */
[----:B-----5:R5:W-:Y:S02]  /*8430*/  SYNCS.ARRIVE.TRANS64.RED.A1T0 RZ, [R0+URZ], RZ ;  /* 0x000000ff00ff79a7 */ /* 0x020be400081004ff */
[----:B-----5:R-:W-:Y:S04]  /*8440*/  SEL R0, RZ, 0x1, P1 ;  /* 0x00000001ff007807 */ /* 0x020fe80000800000 */
[----:B-12---:R-:W-:Y:S02]  /*8450*/  LOP3.LUT R84, R84, R0, RZ, 0x3c, !PT ;  /* 0x0000000054547212 */ /* 0x006fe400078e3cff */
.L_x_154:
[----:B------:R-:W-:Y:S05]  /*8460*/  BSYNC B1 ;  /* 0x0000000000017941 */ /* 0x000fea0003800000 */
.L_x_153:
[----:B------:R-:W-:Y:S04]  /*8470*/  SHF.R.U32.HI R0, RZ, 0x15, R39 ;  /* 0x00000015ff007819 */ /* 0x000fe80000011627 */
[----:B------:R-:W-:Y:S01]  /*8480*/  LOP3.LUT P1, RZ, R0, 0x3, R81, 0x48, !PT ;  /* 0x0000000300ff7812 */ /* 0x000fe20007824851 */
[----:B------:R-:W-:Y:S01]  /*8490*/  @!UPT UIADD3 URZ, UPT, UPT, URZ, URZ, URZ ;  /* 0x000000fffffff290 */ /* 0x000fe2000fffe0ff */
[----:B------:R-:W-:Y:S11]  /*84a0*/  @P0 BRA `(.L_x_158) ;  /* 0x0000000000080947 */ /* 0x000ff60003800000 */
[----:B------:R-:W1:Y:S02]  /*84b0*/  SYNCS.PHASECHK.TRANS64.TRYWAIT P0, [R82+URZ+0x390], R5 ;  /* 0x00039005520075a7 */ /* 0x000e6400080011ff */
[----:B-1----:R-:W-:Y:S05]  /*84c0*/  @!P0 BRA `(.L_x_159) ;  /* 0x0000003400b48947 */ /* 0x002fea0003800000 */
.L_x_158:
[----:B------:R-:W-:Y:S05]  /*84d0*/  @!P1 BRA `(.L_x_160) ;  /* 0x0000000000409947 */ /* 0x000fea0003800000 */
[----:B------:R-:W1:Y:S01]  /*84e0*/  LDCU.64 UR8, c[0x4][0x70] ;  /* 0x01000e00ff0877ac */ /* 0x000e620008000a00 */
[----:B------:R-:W-:Y:S01]  /*84f0*/  MOV R15, 0x0 ;  /* 0x00000000000f7802 */ /* 0x000fe20000000f00 */
[----:B------:R-:W-:Y:S02]  /*8500*/  HFMA2 R12, -RZ, RZ, 0, 5.9604644775390625e-08 ;  /* 0x00000001ff0c7431 */ /* 0x000fe400000001ff */
[----:B------:R-:W-:Y:S02]  /*8510*/  IMAD.MOV.U32 R8, RZ, RZ, 0x192 ;  /* 0x00000192ff087424 */ /* 0x000fe400078e00ff */
[----:B------:R-:W-:Y:S01]  /*8520*/  IMAD.MOV.U32 R13, RZ, RZ, RZ ;  /* 0x000000ffff0d7224 */ /* 0x000fe200078e00ff */
[----:B------:R-:W2:Y:S01]  /*8530*/  LDCU.64 UR6, c[0x4][0x78] ;  /* 0x01000f00ff0677ac */ /* 0x000ea20008000a00 */
[----:B------:R-:W3:Y:S01]  /*8540*/  LDC.64 R14, c[0x4][R15] ;  /* 0x010000000f0e7b82 */ /* 0x000ee20000000a00 */
[----:B------:R-:W5:Y:S01]  /*8550*/  LDCU.64 UR4, c[0x4][0x10] ;  /* 0x01000200ff0477ac */ /* 0x000f620008000a00 */
[----:B-1----:R-:W-:Y:S01]  /*8560*/  MOV R5, UR9 ;  /* 0x0000000900057c02 */ /* 0x002fe20008000f00 */
[----:B------:R-:W-:Y:S01]  /*8570*/  IMAD.U32 R4, RZ, RZ, UR8 ;  /* 0x00000008ff047e24 */ /* 0x000fe2000f8e00ff */
[----:B--2---:R-:W-:Y:S01]  /*8580*/  MOV R7, UR7 ;  /* 0x0000000700077c02 */ /* 0x004fe20008000f00 */
[----:B------:R-:W-:Y:S01]  /*8590*/  IMAD.U32 R6, RZ, RZ, UR6 ;  /* 0x00000006ff067e24 */ /* 0x000fe2000f8e00ff */
[----:B-----5:R-:W-:Y:S01]  /*85a0*/  MOV R11, UR5 ;  /* 0x00000005000b7c02 */ /* 0x020fe20008000f00 */
[----:B------:R-:W-:Y:S02]  /*85b0*/  IMAD.U32 R10, RZ, RZ, UR4 ;  /* 0x00000004ff0a7e24 */ /* 0x000fe4000f8e00ff */
[----:B------:R-:W-:Y:S07]  /*85c0*/  LEPC R20, `(.L_x_160) ;  /* 0x000000001014794e */ /* 0x000fee0000000000 */
[----:B---34-:R-:W-:Y:S05]  /*85d0*/  CALL.ABS.NOINC R14 ;  /* 0x000000000e007343 */ /* 0x018fea0003c00000 */
.L_x_160:
[----:B------:R-:W-:Y:S01]  /*85e0*/  IMAD.U32 R42, R45, 0x10000, RZ ;  /* 0x000100002d2a7824 */ /* 0x000fe200078e00ff */
[----:B------:R-:W-:Y:S01]  /*85f0*/  ISETP.NE.AND P6, PT, R2, RZ, PT ;  /* 0x000000ff0200720c */ /* 0x000fe20003fc5270 */
[----:B------:R-:W-:Y:S05]  /*8600*/  WARPSYNC.ALL ;  /* 0x0000000000007948 */ /* 0x000fea0003800000 */
[----:B------:R-:W-:Y:S01]  /*8610*/  R2UR UR4, R39 ;  /* 0x00000000270472ca */ /* 0x000fe200000e0000 */
[----:B------:R-:W-:Y:S01]  /*8620*/  BSSY.RECONVERGENT B0, `(.L_x_161) ;  /* 0x00000a4000007945 */ /* 0x000fe20003800200 */
[C---:B------:R-:W-:Y:S02]  /*8630*/  SHF.L.U32 R2, R44.reuse, 0x10, RZ ;  /* 0x000000102c027819 */ /* 0x040fe400000006ff */
[C---:B------:R-:W-:Y:S02]  /*8640*/  PRMT R3, R44.reuse, 0x8880, RZ ;  /* 0x000088802c037816 */ /* 0x040fe400000000ff */
[----:B------:R-:W-:Y:S02]  /*8650*/  SHF.L.U32 R41, R44, 0x8, RZ ;  /* 0x000000082c297819 */ /* 0x000fe400000006ff */
[----:B------:R-:W-:Y:S02]  /*8660*/  LOP3.LUT P5, RZ, R79, 0x80, RZ, 0xc0, !PT ;  /* 0x000000804fff7812 */ /* 0x000fe400078ac0ff */
[----:B------:R-:W-:Y:S03]  /*8670*/  ISETP.NE.AND P0, PT, R89, RZ, PT ;  /* 0x000000ff5900720c */ /* 0x000fe60003f05270 */
[----:B-1----:R-:W4:Y:S02]  /*8680*/  LDTM.x32 R4, tmem[UR4] ;  /* 0x00000004000479ee */ /* 0x002f2400082c0000 */
[C---:B----4-:R-:W-:Y:S01]  /*8690*/  IMAD R0, R38.reuse, R4, RZ ;  /* 0x0000000426007224 */ /* 0x050fe200078e02ff */
[----:B------:R-:W-:Y:S01]  /*86a0*/  SHF.R.S32.HI R4, RZ, 0x18, R2 ;  /* 0x00000018ff047819 */ /* 0x000fe20000011402 */
[C---:B------:R-:W-:Y:S01]  /*86b0*/  IMAD R2, R38.reuse, R5, RZ ;  /* 0x0000000526027224 */ /* 0x040fe200078e02ff */
[----:B------:R-:W-:Y:S01]  /*86c0*/  SHF.R.S32.HI R5, RZ, 0x18, R41 ;  /* 0x00000018ff057819 */ /* 0x000fe20000011429 */
[----:B------:R-:W-:Y:S01]  /*86d0*/  IMAD R0, R3, R40, R0 ;  /* 0x0000002803007224 */ /* 0x000fe200078e0200 */
[----:B------:R-:W-:Y:S01]  /*86e0*/  PRMT R41, R45, 0x8880, RZ ;  /* 0x000088802d297816 */ /* 0x000fe200000000ff */
[----:B------:R-:W-:Y:S02]  /*86f0*/  IMAD R3, R38, R6, RZ ;  /* 0x0000000626037224 */ /* 0x000fe400078e02ff */
[-C--:B------:R-:W-:Y:S01]  /*8700*/  IMAD R2, R4, R40.reuse, R2 ;  /* 0x0000002804027224 */ /* 0x080fe200078e0202 */
[----:B------:R-:W-:Y:S01]  /*8710*/  SHF.R.S32.HI R4, RZ, 0x18, R44 ;  /* 0x00000018ff047819 */ /* 0x000fe2000001142c */
[C---:B------:R-:W-:Y:S02]  /*8720*/  IMAD R7, R38.reuse, R7, RZ ;  /* 0x0000000726077224 */ /* 0x040fe400078e02ff */
[-C--:B------:R-:W-:Y:S02]  /*8730*/  IMAD R3, R5, R40.reuse, R3 ;  /* 0x0000002805037224 */ /* 0x080fe400078e0203 */
[----:B------:R-:W-:Y:S02]  /*8740*/  IMAD R5, R38, R9, RZ ;  /* 0x0000000926057224 */ /* 0x000fe400078e02ff */
[----:B------:R-:W-:Y:S02]  /*8750*/  IMAD R7, R4, R40, R7 ;  /* 0x0000002804077224 */ /* 0x000fe400078e0207 */
[C---:B------:R-:W-:Y:S02]  /*8760*/  IMAD R9, R38.reuse, R13, RZ ;  /* 0x0000000d26097224 */ /* 0x040fe400078e02ff */
[C---:B------:R-:W-:Y:S01]  /*8770*/  IMAD R4, R38.reuse, R8, RZ ;  /* 0x0000000826047224 */ /* 0x040fe200078e02ff */
[----:B------:R-:W-:Y:S01]  /*8780*/  I2IP.S8.S32.SAT R52, R7, R3, RZ ;  /* 0x0000000307347239 */ /* 0x000fe200000014ff */
[C---:B------:R-:W-:Y:S01]  /*8790*/  IMAD R13, R38.reuse, R17, RZ ;  /* 0x00000011260d7224 */ /* 0x040fe200078e02ff */
[----:B------:R-:W-:Y:S01]  /*87a0*/  SHF.R.S32.HI R7, RZ, 0x18, R45 ;  /* 0x00000018ff077819 */ /* 0x000fe2000001142d */
[----:B------:R-:W-:Y:S01]  /*87b0*/  IMAD R8, R38, R12, RZ ;  /* 0x0000000c26087224 */ /* 0x000fe200078e02ff */
[----:B------:R-:W-:Y:S01]  /*87c0*/  I2IP.S8.S32.SAT R52, R2, R0, R52 ;  /* 0x0000000002347239 */ /* 0x000fe20000001434 */
[----:B------:R-:W-:Y:S01]  /*87d0*/  IMAD R17, R38, R21, RZ ;  /* 0x0000001526117224 */ /* 0x000fe200078e02ff */
[----:B------:R-:W-:Y:S01]  /*87e0*/  SHF.L.U32 R0, R46, 0x8, RZ ;  /* 0x000000082e007819 */ /* 0x000fe200000006ff */
[C---:B------:R-:W-:Y:S01]  /*87f0*/  IMAD R12, R38.reuse, R16, RZ ;  /* 0x00000010260c7224 */ /* 0x040fe200078e02ff */
[----:B------:R-:W-:Y:S01]  /*8800*/  SHF.R.S32.HI R2, RZ, 0x18, R46 ;  /* 0x00000018ff027819 */ /* 0x000fe2000001142e */
[C---:B------:R-:W-:Y:S01]  /*8810*/  IMAD R21, R38.reuse, R25, RZ ;  /* 0x0000001926157224 */ /* 0x040fe200078e02ff */
[----:B------:R-:W-:Y:S01]  /*8820*/  SHF.R.S32.HI R0, RZ, 0x18, R0 ;  /* 0x00000018ff007819 */ /* 0x000fe20000011400 */
[C---:B------:R-:W-:Y:S02]  /*8830*/  IMAD R16, R38.reuse, R20, RZ ;  /* 0x0000001426107224 */ /* 0x040fe400078e02ff */
[C---:B------:R-:W-:Y:S02]  /*8840*/  IMAD R25, R38.reuse, R29, RZ ;  /* 0x0000001d26197224 */ /* 0x040fe400078e02ff */
[C---:B------:R-:W-:Y:S02]  /*8850*/  IMAD R20, R38.reuse, R24, RZ ;  /* 0x0000001826147224 */ /* 0x040fe400078e02ff */
[C---:B------:R-:W-:Y:S01]  /*8860*/  IMAD R29, R38.reuse, R33, RZ ;  /* 0x00000021261d7224 */ /* 0x040fe200078e02ff */
[----:B------:R-:W-:Y:S01]  /*8870*/  SHF.L.U32 R33, R45, 0x8, RZ ;  /* 0x000000082d217819 */ /* 0x000fe200000006ff */
[C---:B------:R-:W-:Y:S02]  /*8880*/  IMAD R24, R38.reuse, R28, RZ ;  /* 0x0000001c26187224 */ /* 0x040fe400078e02ff */
[C---:B------:R-:W-:Y:S01]  /*8890*/  IMAD R28, R38.reuse, R32, RZ ;  /* 0x00000020261c7224 */ /* 0x040fe200078e02ff */
[----:B------:R-:W-:Y:S01]  /*88a0*/  SHF.R.S32.HI R32, RZ, 0x18, R42 ;  /* 0x00000018ff207819 */ /* 0x000fe2000001142a */
[----:B------:R-:W-:Y:S01]  /*88b0*/  IMAD R4, R41, R40, R4 ;  /* 0x0000002829047224 */ /* 0x000fe200078e0204 */
[----:B------:R-:W-:Y:S01]  /*88c0*/  SHF.R.S32.HI R3, RZ, 0x18, R33 ;  /* 0x00000018ff037819 */ /* 0x000fe20000011421 */
[----:B------:R-:W-:Y:S01]  /*88d0*/  IMAD R6, R38, R10, RZ ;  /* 0x0000000a26067224 */ /* 0x000fe200078e02ff */
[----:B------:R-:W-:Y:S01]  /*88e0*/  PRMT R33, R46, 0x8880, RZ ;  /* 0x000088802e217816 */ /* 0x000fe200000000ff */
[-C--:B------:R-:W-:Y:S01]  /*88f0*/  IMAD R5, R32, R40.reuse, R5 ;  /* 0x0000002820057224 */ /* 0x080fe200078e0205 */
[----:B------:R-:W-:Y:S01]  /*8900*/  SHF.L.U32 R32, R46, 0x10, RZ ;  /* 0x000000102e207819 */ /* 0x000fe200000006ff */
[C---:B------:R-:W-:Y:S02]  /*8910*/  IMAD R11, R38.reuse, R11, RZ ;  /* 0x0000000b260b7224 */ /* 0x040fe400078e02ff */
[-C--:B------:R-:W-:Y:S02]  /*8920*/  IMAD R6, R3, R40.reuse, R6 ;  /* 0x0000002803067224 */ /* 0x080fe400078e0206 */
[----:B------:R-:W-:Y:S01]  /*8930*/  IMAD R11, R7, R40, R11 ;  /* 0x00000028070b7224 */ /* 0x000fe200078e020b */
[----:B------:R-:W-:Y:S01]  /*8940*/  SHF.R.S32.HI R7, RZ, 0x18, R32 ;  /* 0x00000018ff077819 */ /* 0x000fe20000011420 */
[----:B------:R-:W-:Y:S02]  /*8950*/  IMAD.MOV.U32 R3, RZ, RZ, R33 ;  /* 0x000000ffff037224 */ /* 0x000fe400078e0021 */
[----:B------:R-:W-:Y:S01]  /*8960*/  IMAD R10, R38, R14, RZ ;  /* 0x0000000e260a7224 */ /* 0x000fe200078e02ff */
[----:B------:R-:W-:Y:S01]  /*8970*/  I2IP.S8.S32.SAT R11, R11, R6, RZ ;  /* 0x000000060b0b7239 */ /* 0x000fe200000014ff */
[-C--:B------:R-:W-:Y:S01]  /*8980*/  IMAD R8, R3, R40.reuse, R8 ;  /* 0x0000002803087224 */ /* 0x080fe200078e0208 */
[----:B------:R-:W-:Y:S01]  /*8990*/  SHF.L.U32 R3, R47, 0x10, RZ ;  /* 0x000000102f037819 */ /* 0x000fe200000006ff */
[-C--:B------:R-:W-:Y:S01]  /*89a0*/  IMAD R9, R7, R40.reuse, R9 ;  /* 0x0000002807097224 */ /* 0x080fe200078e0209 */
[C---:B------:R-:W-:Y:S01]  /*89b0*/  PRMT R7, R47.reuse, 0x8880, RZ ;  /* 0x000088802f077816 */ /* 0x040fe200000000ff */
[----:B------:R-:W-:Y:S01]  /*89c0*/  IMAD R10, R0, R40, R10 ;  /* 0x00000028000a7224 */ /* 0x000fe200078e020a */
[----:B------:R-:W-:Y:S01]  /*89d0*/  SHF.R.S32.HI R3, RZ, 0x18, R3 ;  /* 0x00000018ff037819 */ /* 0x000fe20000011403 */
[----:B------:R-:W-:Y:S01]  /*89e0*/  IMAD R15, R38, R15, RZ ;  /* 0x0000000f260f7224 */ /* 0x000fe200078e02ff */
[----:B------:R-:W-:Y:S01]  /*89f0*/  MOV R0, R7 ;  /* 0x0000000700007202 */ /* 0x000fe20000000f00 */
[----:B------:R-:W-:Y:S01]  /*8a00*/  IMAD.SHL.U32 R6, R47, 0x100, RZ ;  /* 0x000001002f067824 */ /* 0x000fe200078e00ff */
[----:B------:R-:W-:Y:S01]  /*8a10*/  I2IP.S8.S32.SAT R53, R5, R4, R11 ;  /* 0x0000000405357239 */ /* 0x000fe2000000140b */
[-C--:B------:R-:W-:Y:S01]  /*8a20*/  IMAD R15, R2, R40.reuse, R15 ;  /* 0x00000028020f7224 */ /* 0x080fe200078e020f */
[----:B------:R-:W-:Y:S01]  /*8a30*/  SHF.R.S32.HI R2, RZ, 0x18, R47 ;  /* 0x00000018ff027819 */ /* 0x000fe2000001142f */
[----:B------:R-:W-:Y:S01]  /*8a40*/  IMAD R12, R0, R40, R12 ;  /* 0x00000028000c7224 */ /* 0x000fe200078e020c */
[----:B------:R-:W-:Y:S01]  /*8a50*/  SHF.R.S32.HI R6, RZ, 0x18, R6 ;  /* 0x00000018ff067819 */ /* 0x000fe20000011406 */
[----:B------:R-:W-:Y:S01]  /*8a60*/  IMAD R14, R38, R18, RZ ;  /* 0x00000012260e7224 */ /* 0x000fe200078e02ff */
[----:B---3--:R-:W-:Y:S01]  /*8a70*/  PRMT R0, R48, 0x8880, RZ ;  /* 0x0000888030007816 */ /* 0x008fe200000000ff */
[-C--:B------:R-:W-:Y:S01]  /*8a80*/  IMAD R13, R3, R40.reuse, R13 ;  /* 0x00000028030d7224 */ /* 0x080fe200078e020d */
[C---:B------:R-:W-:Y:S01]  /*8a90*/  SHF.L.U32 R4, R49.reuse, 0x10, RZ ;  /* 0x0000001031047819 */ /* 0x040fe200000006ff */
[----:B------:R-:W-:Y:S01]  /*8aa0*/  IMAD R19, R38, R19, RZ ;  /* 0x0000001326137224 */ /* 0x000fe200078e02ff */
[C---:B------:R-:W-:Y:S01]  /*8ab0*/  PRMT R3, R49.reuse, 0x8880, RZ ;  /* 0x0000888031037816 */ /* 0x040fe200000000ff */
[-C--:B------:R-:W-:Y:S01]  /*8ac0*/  IMAD R14, R6, R40.reuse, R14 ;  /* 0x00000028060e7224 */ /* 0x080fe200078e020e */
[----:B------:R-:W-:Y:S01]  /*8ad0*/  SHF.L.U32 R5, R49, 0x8, RZ ;  /* 0x0000000831057819 */ /* 0x000fe200000006ff */
[-C--:B------:R-:W-:Y:S01]  /*8ae0*/  IMAD R19, R2, R40.reuse, R19 ;  /* 0x0000002802137224 */ /* 0x080fe200078e0213 */
[----:B------:R-:W-:Y:S01]  /*8af0*/  SHF.L.U32 R2, R48, 0x10, RZ ;  /* 0x0000001030027819 */ /* 0x000fe200000006ff */
[----:B------:R-:W-:Y:S01]  /*8b00*/  IMAD R16, R0, R40, R16 ;  /* 0x0000002800107224 */ /* 0x000fe200078e0210 */
[----:B------:R-:W-:Y:S01]  /*8b10*/  SHF.R.S32.HI R4, RZ, 0x18, R4 ;  /* 0x00000018ff047819 */ /* 0x000fe20000011404 */
[----:B------:R-:W-:Y:S01]  /*8b20*/  IMAD.SHL.U32 R0, R48, 0x100, RZ ;  /* 0x0000010030007824 */ /* 0x000fe200078e00ff */
[----:B------:R-:W-:Y:S01]  /*8b30*/  SHF.R.S32.HI R2, RZ, 0x18, R2 ;  /* 0x00000018ff027819 */ /* 0x000fe20000011402 */
[C---:B------:R-:W-:Y:S01]  /*8b40*/  IMAD R18, R38.reuse, R22, RZ ;  /* 0x0000001626127224 */ /* 0x040fe200078e02ff */
[----:B------:R-:W-:Y:S01]  /*8b50*/  I2IP.S8.S32.SAT R10, R15, R10, RZ ;  /* 0x0000000a0f0a7239 */ /* 0x000fe200000014ff */
[----:B------:R-:W-:Y:S01]  /*8b60*/  IMAD R23, R38, R23, RZ ;  /* 0x0000001726177224 */ /* 0x000fe200078e02ff */
[----:B------:R-:W-:Y:S01]  /*8b70*/  SHF.R.S32.HI R0, RZ, 0x18, R0 ;  /* 0x00000018ff007819 */ /* 0x000fe20000011400 */
[----:B------:R-:W-:Y:S01]  /*8b80*/  IMAD R17, R2, R40, R17 ;  /* 0x0000002802117224 */ /* 0x000fe200078e0211 */
[----:B------:R-:W-:Y:S01]  /*8b90*/  SHF.R.S32.HI R2, RZ, 0x18, R48 ;  /* 0x00000018ff027819 */ /* 0x000fe20000011430 */
[----:B------:R-:W-:Y:S01]  /*8ba0*/  IMAD R22, R38, R26, RZ ;  /* 0x0000001a26167224 */ /* 0x000fe200078e02ff */
[----:B------:R-:W-:Y:S01]  /*8bb0*/  I2IP.S8.S32.SAT R14, R19, R14, RZ ;  /* 0x0000000e130e7239 */ /* 0x000fe200000014ff */
[-C--:B------:R-:W-:Y:S01]  /*8bc0*/  IMAD R18, R0, R40.reuse, R18 ;  /* 0x0000002800127224 */ /* 0x080fe200078e0212 */
[----:B------:R-:W-:Y:S01]  /*8bd0*/  SHF.R.S32.HI R0, RZ, 0x18, R5 ;  /* 0x00000018ff007819 */ /* 0x000fe20000011405 */
[-C--:B------:R-:W-:Y:S01]  /*8be0*/  IMAD R23, R2, R40.reuse, R23 ;  /* 0x0000002802177224 */ /* 0x080fe200078e0217 */
[----:B------:R-:W-:Y:S01]  /*8bf0*/  SHF.R.S32.HI R2, RZ, 0x18, R49 ;  /* 0x00000018ff027819 */ /* 0x000fe20000011431 */
[-C--:B------:R-:W-:Y:S01]  /*8c00*/  IMAD R20, R3, R40.reuse, R20 ;  /* 0x0000002803147224 */ /* 0x080fe200078e0214 */
[----:B------:R-:W-:Y:S01]  /*8c10*/  SHF.L.U32 R3, R50, 0x8, RZ ;  /* 0x0000000832037819 */ /* 0x000fe200000006ff */
[----:B------:R-:W-:Y:S01]  /*8c20*/  IMAD R21, R4, R40, R21 ;  /* 0x0000002804157224 */ /* 0x000fe200078e0215 */
[----:B------:R-:W-:Y:S01]  /*8c30*/  SHF.R.S32.HI R5, RZ, 0x18, R51 ;  /* 0x00000018ff057819 */ /* 0x000fe20000011433 */
[----:B------:R-:W-:Y:S01]  /*8c40*/  IMAD R27, R38, R27, RZ ;  /* 0x0000001b261b7224 */ /* 0x000fe200078e02ff */
[----:B------:R-:W-:Y:S01]  /*8c50*/  SHF.R.S32.HI R3, RZ, 0x18, R3 ;  /* 0x00000018ff037819 */ /* 0x000fe20000011403 */
[----:B------:R-:W-:Y:S01]  /*8c60*/  IMAD.U32 R4, R50, 0x10000, RZ ;  /* 0x0001000032047824 */ /* 0x000fe200078e00ff */
[----:B------:R-:W-:Y:S01]  /*8c70*/  I2IP.S8.S32.SAT R18, R23, R18, RZ ;  /* 0x0000001217127239 */ /* 0x000fe200000014ff */
[-C--:B------:R-:W-:Y:S01]  /*8c80*/  IMAD R22, R0, R40.reuse, R22 ;  /* 0x0000002800167224 */ /* 0x080fe200078e0216 */
[----:B------:R-:W-:Y:S01]  /*8c90*/  PRMT R0, R50, 0x8880, RZ ;  /* 0x0000888032007816 */ /* 0x000fe200000000ff */
[----:B------:R-:W-:Y:S01]  /*8ca0*/  IMAD R27, R2, R40, R27 ;  /* 0x00000028021b7224 */ /* 0x000fe200078e021b */
[----:B------:R-:W-:Y:S01]  /*8cb0*/  SHF.R.S32.HI R2, RZ, 0x18, R4 ;  /* 0x00000018ff027819 */ /* 0x000fe20000011404 */
[----:B------:R-:W-:Y:S01]  /*8cc0*/  IMAD R26, R38, R30, RZ ;  /* 0x0000001e261a7224 */ /* 0x000fe200078e02ff */
[----:B------:R-:W-:Y:S01]  /*8cd0*/  I2IP.S8.S32.SAT R54, R9, R8, R10 ;  /* 0x0000000809367239 */ /* 0x000fe2000000140a */
[-C--:B------:R-:W-:Y:S01]  /*8ce0*/  IMAD R24, R0, R40.reuse, R24 ;  /* 0x0000002800187224 */ /* 0x080fe200078e0218 */
[----:B------:R-:W-:Y:S01]  /*8cf0*/  SHF.R.S32.HI R0, RZ, 0x18, R50 ;  /* 0x00000018ff007819 */ /* 0x000fe20000011432 */
[-C--:B------:R-:W-:Y:S01]  /*8d00*/  IMAD R25, R2, R40.reuse, R25 ;  /* 0x0000002802197224 */ /* 0x080fe200078e0219 */
[----:B------:R-:W-:Y:S01]  /*8d10*/  PRMT R2, R51, 0x8880, RZ ;  /* 0x0000888033027816 */ /* 0x000fe200000000ff */
[----:B------:R-:W-:Y:S01]  /*8d20*/  IMAD R26, R3, R40, R26 ;  /* 0x00000028031a7224 */ /* 0x000fe200078e021a */
[----:B------:R-:W-:Y:S01]  /*8d30*/  SHF.L.U32 R3, R51, 0x10, RZ ;  /* 0x0000001033037819 */ /* 0x000fe200000006ff */
[----:B------:R-:W-:Y:S01]  /*8d40*/  IMAD R31, R38, R31, RZ ;  /* 0x0000001f261f7224 */ /* 0x000fe200078e02ff */
[----:B------:R-:W-:Y:S01]  /*8d50*/  I2IP.S8.S32.SAT R55, R13, R12, R14 ;  /* 0x0000000c0d377239 */ /* 0x000fe2000000140e */
[----:B------:R-:W-:Y:S01]  /*8d60*/  IMAD.SHL.U32 R4, R51, 0x100, RZ ;  /* 0x0000010033047824 */ /* 0x000fe200078e00ff */
[----:B------:R-:W-:Y:S01]  /*8d70*/  SHF.R.S32.HI R3, RZ, 0x18, R3 ;  /* 0x00000018ff037819 */ /* 0x000fe20000011403 */
[-C--:B------:R-:W-:Y:S02]  /*8d80*/  IMAD R31, R0, R40.reuse, R31 ;  /* 0x00000028001f7224 */ /* 0x080fe400078e021f */
[----:B------:R-:W-:Y:S01]  /*8d90*/  HFMA2 R0, -RZ, RZ, 0, 9.5367431640625e-07 ;  /* 0x00000010ff007431 */ /* 0x000fe200000001ff */
[----:B------:R1:W-:Y:S01]  /*8da0*/  STS.128 [R78+UR44+0x2500], R52 ;  /* 0x002500344e007988 */ /* 0x0003e20008000c2c */
[----:B------:R-:W-:Y:S01]  /*8db0*/  SHF.R.S32.HI R4, RZ, 0x18, R4 ;  /* 0x00000018ff047819 */ /* 0x000fe20000011404 */
[----:B------:R-:W-:Y:S01]  /*8dc0*/  IMAD R28, R2, R40, R28 ;  /* 0x00000028021c7224 */ /* 0x000fe200078e021c */
[----:B------:R-:W-:Y:S01]  /*8dd0*/  I2IP.S8.S32.SAT R16, R17, R16, R18 ;  /* 0x0000001011107239 */ /* 0x000fe20000001412 */
[C---:B------:R-:W-:Y:S01]  /*8de0*/  IMAD R30, R38.reuse, R34, RZ ;  /* 0x00000022261e7224 */ /* 0x040fe200078e02ff */
[----:B------:R-:W-:Y:S01]  /*8df0*/  I2IP.S8.S32.SAT R22, R27, R22, RZ ;  /* 0x000000161b167239 */ /* 0x000fe200000014ff */
[----:B------:R-:W-:Y:S01]  /*8e00*/  IMAD R29, R3, R40, R29 ;  /* 0x00000028031d7224 */ /* 0x000fe200078e021d */
[----:B------:R-:W-:Y:S01]  /*8e10*/  I2IP.S8.S32.SAT R18, R31, R26, RZ ;  /* 0x0000001a1f127239 */ /* 0x000fe200000014ff */
[----:B------:R-:W-:Y:S01]  /*8e20*/  IMAD R35, R38, R35, RZ ;  /* 0x0000002326237224 */ /* 0x000fe200078e02ff */
[----:B------:R-:W-:Y:S01]  /*8e30*/  IADD3 R2, PT, PT, R78, UR44, RZ ;  /* 0x0000002c4e027c10 */ /* 0x000fe2000fffe0ff */
[-C--:B------:R-:W-:Y:S01]  /*8e40*/  IMAD R30, R4, R40.reuse, R30 ;  /* 0x00000028041e7224 */ /* 0x080fe200078e021e */
[----:B------:R-:W-:Y:S01]  /*8e50*/  SEL R0, R0, 0xfffffff0, !P5 ;  /* 0xfffffff000007807 */ /* 0x000fe20006800000 */
[----:B------:R-:W-:Y:S01]  /*8e60*/  IMAD R35, R5, R40, R35 ;  /* 0x0000002805237224 */ /* 0x000fe200078e0223 */
[----:B------:R-:W-:Y:S02]  /*8e70*/  I2IP.S8.S32.SAT R17, R21, R20, R22 ;  /* 0x0000001415117239 */ /* 0x000fe40000001416 */
[----:B------:R-:W-:Y:S02]  /*8e80*/  I2IP.S8.S32.SAT R18, R25, R24, R18 ;  /* 0x0000001819127239 */ /* 0x000fe40000001412 */
[----:B------:R-:W-:Y:S02]  /*8e90*/  I2IP.S8.S32.SAT R19, R35, R30, RZ ;  /* 0x0000001e23137239 */ /* 0x000fe400000014ff */
[----:B------:R-:W-:Y:S02]  /*8ea0*/  IADD3 R90, PT, PT, R2, R0, RZ ;  /* 0x00000000025a7210 */ /* 0x000fe40007ffe0ff */
[----:B------:R-:W-:Y:S02]  /*8eb0*/  I2IP.S8.S32.SAT R19, R29, R28, R19 ;  /* 0x0000001c1d137239 */ /* 0x000fe40000001413 */
[----:B------:R-:W-:Y:S02]  /*8ec0*/  LEA R3, R85, UR44, 0x3 ;  /* 0x0000002c55037c11 */ /* 0x000fe4000f8e18ff */
[----:B------:R-:W-:Y:S01]  /*8ed0*/  @P6 SHF.L.U32 R4, R84, 0x1f, RZ ;  /* 0x0000001f54046819 */ /* 0x000fe200000006ff */
[----:B------:R1:W-:Y:S01]  /*8ee0*/  STS.128 [R90+0x2500], R16 ;  /* 0x002500105a007388 */ /* 0x0003e20000000c00 */
[----:B------:R-:W-:Y:S01]  /*8ef0*/  @!PT LDS RZ, [RZ] ;  /* 0x00000000fffff984 */ /* 0x000fe20000000800 */
[----:B------:R-:W-:Y:S01]  /*8f00*/  @!PT LDS RZ, [RZ] ;  /* 0x00000000fffff984 */ /* 0x000fe20000000800 */
[----:B------:R-:W-:Y:S01]  /*8f10*/  @!PT LDS RZ, [RZ] ;  /* 0x00000000fffff984 */ /* 0x000fe20000000800 */
[----:B------:R-:W-:Y:S01]  /*8f20*/  @!PT LDS RZ, [RZ] ;  /* 0x00000000fffff984 */ /* 0x000fe20000000800 */
[----:B------:R2:W-:Y:S07]  /*8f30*/  MEMBAR.ALL.CTA ;  /* 0x0000000000007992 */ /* 0x0005ee0000008000 */
[----:B--2---:R-:W2:Y:S02]  /*8f40*/  FENCE.VIEW.ASYNC.S ;  /* 0x00000000000073c6 */ /* 0x004ea40000000000 */
[----:B--2---:R-:W-:Y:S06]  /*8f50*/  BAR.SYNC.DEFER_BLOCKING 0x1, 0x80 ;  /* 0x0042000000007b1d */ /* 0x004fec0000010000 */
[----:B------:R-:W-:Y:S05]  /*8f60*/  @P0 BRA `(.L_x_162) ;  /* 0x00000000003c0947 */ /* 0x000fea0003800000 */
[----:B------:R-:W2:Y:S01]  /*8f70*/  LDCU.64 UR6, c[0x0][0x348] ;  /* 0x00006900ff0677ac */ /* 0x000ea20008000a00 */
[----:B------:R-:W-:Y:S01]  /*8f80*/  UIADD3 UR4, UPT, UPT, UR44, 0x2500, URZ ;  /* 0x000025002c047890 */ /* 0x000fe2000fffe0ff */
[----:B------:R-:W-:Y:S01]  /*8f90*/  UMOV UR51, UR36 ;  /* 0x0000002400337c82 */ /* 0x000fe20008000000 */
[----:B------:R-:W-:Y:S02]  /*8fa0*/  UIADD3 UR9, UPT, UPT, UR49, 0x40, URZ ;  /* 0x0000004031097890 */ /* 0x000fe4000fffe0ff */
[----:B------:R-:W-:Y:S02]  /*8fb0*/  UIADD3 UR8, UPT, UPT, UR44, 0x2d00, URZ ;  /* 0x00002d002c087890 */ /* 0x000fe4000fffe0ff */
[----:B------:R-:W-:Y:S01]  /*8fc0*/  MOV R88, UR4 ;  /* 0x0000000400587c02 */ /* 0x000fe20008000f00 */
[----:B------:R-:W-:Y:S01]  /*8fd0*/  UMOV UR10, UR50 ;  /* 0x00000032000a7c82 */ /* 0x000fe20008000000 */
[----:B------:R-:W-:Y:S02]  /*8fe0*/  UMOV UR11, UR36 ;  /* 0x00000024000b7c82 */ /* 0x000fe40008000000 */
[----:B------:R-:W-:Y:S01]  /*8ff0*/  R2UR UR48, R88 ;  /* 0x00000000583072ca */ /* 0x000fe200000e0000 */
[----:B--2---:R-:W-:Y:S04]  /*9000*/  UIADD3 UR4, UP0, UPT, UR6, 0x680, URZ ;  /* 0x0000068006047890 */ /* 0x004fe8000ff1e0ff */
[----:B------:R-:W-:Y:S09]  /*9010*/  UIADD3.X UR5, UPT, UPT, URZ, UR7, URZ, UP0, !UPT ;  /* 0x00000007ff057290 */ /* 0x000ff200087fe4ff */
[----:B------:R2:W-:Y:S01]  /*9020*/  UTMASTG.3D [UR48], [UR4] ;  /* 0x00000030040073b5 */ /* 0x0005e20008010000 */
[----:B------:R2:W-:Y:S01]  /*9030*/  UTMASTG.3D [UR8], [UR4] ;  /* 0x00000008040073b5 */ /* 0x0005e20008010000 */
[----:B------:R0:W-:Y:S01]  /*9040*/  UTMACMDFLUSH ;  /* 0x00000000000079b7 */ /* 0x0001e20000000000 */
[----:B--2---:R-:W-:Y:S04]  /*9050*/  DEPBAR.LE SB0, 0x1 ;  /* 0x000080400000791a */ /* 0x004fe80000000000 */
.L_x_162:
[----:B------:R-:W-:Y:S05]  /*9060*/  BSYNC.RECONVERGENT B0 ;  /* 0x0000000000007941 */ /* 0x000fea0003800200 */
.L_x_161:
[----:B------:R-:W-:Y:S06]  /*9070*/  BAR.SYNC.DEFER_BLOCKING 0x1, 0x80 ;  /* 0x0042000000007b1d */ /* 0x000fec0000010000 */
[----:B------:R-:W2:Y:S01]  /*9080*/  @P6 SYNCS.PHASECHK.TRANS64.TRYWAIT P0, [R3+URZ+0x340], R4 ;  /* 0x00034004030065a7 */ /* 0x000ea200080011ff */
[----:B------:R-:W-:Y:S01]  /*9090*/  BSSY B1, `(.L_x_163) ;  /* 0x000001f000017945 */ /* 0x000fe20003800000 */
[----:B--2---:R-:W-:Y:S03]  /*90a0*/  @P6 SEL R43, RZ, 0x1, !P0 ;  /* 0x00000001ff2b6807 */ /* 0x004fe60004000000 */
[----:B------:R-:W-:Y:S05]  /*90b0*/  @!P6 BRA `(.L_x_164) ;  /* 0x000000000070e947 */ /* 0x000fea0003800000 */
[----:B------:R-:W-:Y:S01]  /*90c0*/  ISETP.NE.AND P1, PT, R56, RZ, PT ;  /* 0x000000ff3800720c */ /* 0x000fe20003f25270 */
[----:B------:R-:W-:Y:S01]  /*90d0*/  BSSY B0, `(.L_x_165) ;  /* 0x0000008000007945 */ /* 0x000fe20003800000 */
[----:B------:R-:W-:Y:S11]  /*90e0*/  ISETP.NE.AND P0, PT, R43, RZ, PT ;  /* 0x000000ff2b00720c */ /* 0x000ff60003f05270 */
[----:B------:R-:W-:Y:S04]  /*90f0*/  @P1 IMAD R2, R85, 0x1000, R2 ;  /* 0x0000100055021824 */ /* 0x000fe800078e0202 */
[----:B------:R-:W-:Y:S01]  /*9100*/  @P1 IMAD.IADD R4, R0, 0x1, R2 ;  /* 0x0000000100041824 */ /* 0x000fe200078e0202 */
[----:B------:R-:W-:Y:S06]  /*9110*/  @P0 BRA `(.L_x_166) ;  /* 0x00000000000c0947 */ /* 0x000fec0003800000 */
[----:B------:R-:W-:Y:S04]  /*9120*/  SHF.L.U32 R0, R84, 0x1f, RZ ;  /* 0x0000001f54007819 */ /* 0x000fe800000006ff */
[----:B------:R-:W2:Y:S02]  /*9130*/  SYNCS.PHASECHK.TRANS64.TRYWAIT P0, [R3+URZ+0x340], R0 ;  /* 0x00034000030075a7 */ /* 0x000ea400080011ff */
[----:B--2---:R-:W-:Y:S05]  /*9140*/  @!P0 BRA `(.L_x_167) ;  /* 0x0000002800a88947 */ /* 0x004fea0003800000 */
.L_x_166:
[----:B------:R-:W-:Y:S05]  /*9150*/  BSYNC B0 ;  /* 0x0000000000007941 */ /* 0x000fea0003800000 */
.L_x_165:
[----:B------:R-:W-:Y:S01]  /*9160*/  ISETP.NE.AND P0, PT, R56, RZ, PT ;  /* 0x000000ff3800720c */ /* 0x000fe20003f05270 */
[----:B--2---:R-:W-:Y:S02]  /*9170*/  VIADD R3, R3, 0x350 ;  /* 0x0000035003037836 */ /* 0x004fe40000000000 */
[----:B------:R-:W-:Y:S02]  /*9180*/  IMAD.U32 R0, RZ, RZ, UR46 ;  /* 0x0000002eff007e24 */ /* 0x000fe4000f8e00ff */
[----:B------:R-:W-:Y:S03]  /*9190*/  VIADD R85, R85, 0x1 ;  /* 0x0000000155557836 */ /* 0x000fe60000000000 */
[----:B------:R-:W-:Y:S05]  /*91a0*/  PRMT R0, R0, 0x654, R3 ;  /* 0x0000065400007816 */ /* 0x000fea0000000003 */
[----:B------:R2:W3:Y:S04]  /*91b0*/  @P0 LDS.128 R44, [R2+0x500] ;  /* 0x00050000022c0984 */ /* 0x0004e80000000c00 */
[----:B------:R2:W4:Y:S01]  /*91c0*/  @P0 LDS.128 R48, [R4+0x500] ;  /* 0x0005000004300984 */ /* 0x0005220000000c00 */
        /* <DEDUP_REMOVED lines=10> */
[----:B--23--:R-:W-:Y:S02]  /*9270*/  LOP3.LUT R84, R84, R0, RZ, 0x3c, !PT ;  /* 0x0000000054547212 */ /* 0x00cfe400078e3cff */
.L_x_164:
[----:B------:R-:W-:Y:S05]  /*9280*/  BSYNC B1 ;  /* 0x0000000000017941 */ /* 0x000fea0003800000 */
.L_x_163:
[----:B------:R-:W-:Y:S05]  /*9290*/  VIADD R0, R39, 0x20 ;  /* 0x0000002027007836 */ /* 0x000fea0000000000 */
[----:B------:R-:W-:Y:S04]  /*92a0*/  SHF.R.U32.HI R0, RZ, 0x15, R0 ;  /* 0x00000015ff007819 */ /* 0x000fe80000011600 */
[----:B------:R-:W-:Y:S11]  /*92b0*/  LOP3.LUT P0, RZ, R0, 0x3, R81, 0x48, !PT ;  /* 0x0000000300ff7812 */ /* 0x000ff60007804851 */
[----:B------:R-:W-:Y:S02]  /*92c0*/  @!UPT UIADD3 URZ, UPT, UPT, URZ, URZ, URZ ;  /* 0x000000fffffff290 */ /* 0x000fe4000fffe0ff */
[----:B------:R-:W-:Y:S05]  /*92d0*/  @!P0 BRA `(.L_x_168) ;  /* 0x0000000000408947 */ /* 0x000fea0003800000 */
[----:B------:R-:W2:Y:S01]  /*92e0*/  LDCU.64 UR8, c[0x4][0x70] ;  /* 0x01000e00ff0877ac */ /* 0x000ea20008000a00 */
[----:B------:R-:W-:Y:S01]  /*92f0*/  MOV R3, 0x0 ;  /* 0x0000000000037802 */ /* 0x000fe20000000f00 */
[----:B------:R-:W-:Y:S02]  /*9300*/  HFMA2 R12, -RZ, RZ, 0, 5.9604644775390625e-08 ;  /* 0x00000001ff0c7431 */ /* 0x000fe400000001ff */
[----:B------:R-:W-:Y:S02]  /*9310*/  IMAD.MOV.U32 R8, RZ, RZ, 0x192 ;  /* 0x00000192ff087424 */ /* 0x000fe400078e00ff */
[----:B------:R-:W-:Y:S01]  /*9320*/  IMAD.MOV.U32 R13, RZ, RZ, RZ ;  /* 0x000000ffff0d7224 */ /* 0x000fe200078e00ff */
[----:B------:R-:W3:Y:S01]  /*9330*/  LDCU.64 UR6, c[0x4][0x78] ;  /* 0x01000f00ff0677ac */ /* 0x000ee20008000a00 */
[----:B------:R-:W1:Y:S01]  /*9340*/  LDC.64 R2, c[0x4][R3] ;  /* 0x0100000003027b82 */ /* 0x000e620000000a00 */
[----:B------:R-:W5:Y:S01]  /*9350*/  LDCU.64 UR4, c[0x4][0x10] ;  /* 0x01000200ff0477ac */ /* 0x000f620008000a00 */
[----:B--2---:R-:W-:Y:S01]  /*9360*/  MOV R5, UR9 ;  /* 0x0000000900057c02 */ /* 0x004fe20008000f00 */
[----:B------:R-:W-:Y:S01]  /*9370*/  IMAD.U32 R4, RZ, RZ, UR8 ;  /* 0x00000008ff047e24 */ /* 0x000fe2000f8e00ff */
[----:B---3--:R-:W-:Y:S01]  /*9380*/  MOV R7, UR7 ;  /* 0x0000000700077c02 */ /* 0x008fe20008000f00 */
[----:B------:R-:W-:Y:S01]  /*9390*/  IMAD.U32 R6, RZ, RZ, UR6 ;  /* 0x00000006ff067e24 */ /* 0x000fe2000f8e00ff */
[----:B-----5:R-:W-:Y:S01]  /*93a0*/  MOV R11, UR5 ;  /* 0x00000005000b7c02 */ /* 0x020fe20008000f00 */
[----:B------:R-:W-:Y:S02]  /*93b0*/  IMAD.U32 R10, RZ, RZ, UR4 ;  /* 0x00000004ff0a7e24 */ /* 0x000fe4000f8e00ff */
[----:B------:R-:W-:Y:S07]  /*93c0*/  LEPC R20, `(.L_x_168) ;  /* 0x000000001014794e */ /* 0x000fee0000000000 */
[----:B-1--4-:R-:W-:Y:S05]  /*93d0*/  CALL.ABS.NOINC R2 ;  /* 0x0000000002007343 */ /* 0x012fea0003c00000 */
.L_x_168:
[----:B------:R-:W-:Y:S01]  /*93e0*/  ISETP.NE.AND P0, PT, R89, RZ, PT ;  /* 0x000000ff5900720c */ /* 0x000fe20003f05270 */
[----:B------:R-:W-:Y:S05]  /*93f0*/  WARPSYNC.ALL ;  /* 0x0000000000007948 */ /* 0x000fea0003800000 */
[----:B------:R-:W-:Y:S01]  /*9400*/  R2UR UR4, R39 ;  /* 0x00000000270472ca */ /* 0x000fe200000e0000 */
[----:B------:R-:W-:Y:S01]  /*9410*/  IMAD.U32 R64, R46, 0x10000, RZ ;  /* 0x000100002e407824 */ /* 0x000fe200078e00ff */
[----:B------:R-:W-:Y:S01]  /*9420*/  SHF.L.U32 R41, R44, 0x10, RZ ;  /* 0x000000102c297819 */ /* 0x000fe200000006ff */
[----:B----4-:R-:W-:Y:S01]  /*9430*/  IMAD.U32 R63, R48, 0x10000, RZ ;  /* 0x00010000303f7824 */ /* 0x010fe200078e00ff */
[----:B------:R-:W-:Y:S01]  /*9440*/  PRMT R39, R44, 0x8880, RZ ;  /* 0x000088802c277816 */ /* 0x000fe200000000ff */
[----:B-1----:R-:W-:Y:S01]  /*9450*/  IMAD.U32 R53, R50, 0x10000, RZ ;  /* 0x0001000032357824 */ /* 0x002fe200078e00ff */
[----:B------:R-:W-:Y:S01]  /*9460*/  SHF.L.U32 R42, R44, 0x8, RZ ;  /* 0x000000082c2a7819 */ /* 0x000fe200000006ff */
[----:B------:R-:W-:Y:S01]  /*9470*/  BSSY.RECONVERGENT B0, `(.L_x_169) ;  /* 0x00000a1000007945 */ /* 0x000fe20003800200 */
[----:B------:R-:W-:Y:S02]  /*9480*/  SHF.R.S32.HI R41, RZ, 0x18, R41 ;  /* 0x00000018ff297819 */ /* 0x000fe40000011429 */
[----:B------:R-:W-:Y:S02]  /*9490*/  SHF.R.S32.HI R42, RZ, 0x18, R42 ;  /* 0x00000018ff2a7819 */ /* 0x000fe4000001142a */
[----:B------:R-:W-:Y:S01]  /*94a0*/  SHF.R.S32.HI R43, RZ, 0x18, R44 ;  /* 0x00000018ff2b7819 */ /* 0x000fe2000001142c */
[----:B------:R-:W1:Y:S01]  /*94b0*/  LDTM.x32 R4, tmem[UR4+0x20] ;  /* 0x00002004000479ee */ /* 0x000e6200082c0000 */
[----:B------:R-:W-:Y:S01]  /*94c0*/  NOP ;  /* 0x0000000000007918 */ /* 0x000fe20000000000 */
[----:B------:R-:W-:Y:S02]  /*94d0*/  IADD3 R82, PT, PT, R82, 0x3b0, RZ ;  /* 0x000003b052527810 */ /* 0x000fe40007ffe0ff */
[C---:B------:R-:W-:Y:S02]  /*94e0*/  PRMT R69, R45.reuse, 0x8880, RZ ;  /* 0x000088802d457816 */ /* 0x040fe400000000ff */
[----:B------:R-:W-:Y:S02]  /*94f0*/  LOP3.LUT R82, R82, 0xfefffff8, RZ, 0xc0, !PT ;  /* 0xfefffff852527812 */ /* 0x000fe400078ec0ff */
[----:B------:R-:W-:Y:S02]  /*9500*/  SHF.L.U32 R68, R45, 0x10, RZ ;  /* 0x000000102d447819 */ /* 0x000fe400000006ff */
[----:B-1----:R1:W-:Y:S01]  /*9510*/  SYNCS.ARRIVE.TRANS64.RED.A1T0 RZ, [R82+URZ], RZ ;  /* 0x000000ff52ff79a7 */ /* 0x0023e200081004ff */
[----:B------:R-:W-:Y:S02]  /*9520*/  SHF.R.S32.HI R44, RZ, 0x18, R45 ;  /* 0x00000018ff2c7819 */ /* 0x000fe4000001142d */
[----:B------:R-:W-:Y:S02]  /*9530*/  PRMT R66, R46, 0x8880, RZ ;  /* 0x000088802e427816 */ /* 0x000fe400000000ff */
[C---:B------:R-:W-:Y:S02]  /*9540*/  PRMT R60, R47.reuse, 0x8880, RZ ;  /* 0x000088802f3c7816 */ /* 0x040fe400000000ff */
[C---:B------:R-:W-:Y:S02]  /*9550*/  SHF.L.U32 R59, R47.reuse, 0x10, RZ ;  /* 0x000000102f3b7819 */ /* 0x040fe400000006ff */
[----:B------:R-:W-:Y:S02]  /*9560*/  SHF.L.U32 R58, R47, 0x8, RZ ;  /* 0x000000082f3a7819 */ /* 0x000fe400000006ff */
[C---:B------:R-:W-:Y:S02]  /*9570*/  PRMT R65, R48.reuse, 0x8880, RZ ;  /* 0x0000888030417816 */ /* 0x040fe400000000ff */
[----:B------:R-:W-:Y:S01]  /*9580*/  SHF.L.U32 R62, R48, 0x8, RZ ;  /* 0x00000008303e7819 */ /* 0x000fe200000006ff */
[C---:B------:R-:W-:Y:S01]  /*9590*/  IMAD R0, R38.reuse, R4, RZ ;  /* 0x0000000426007224 */ /* 0x040fe200078e02ff */
[----:B------:R-:W-:Y:S01]  /*95a0*/  SHF.R.S32.HI R4, RZ, 0x18, R68 ;  /* 0x00000018ff047819 */ /* 0x000fe20000011444 */
[C---:B------:R-:W-:Y:S01]  /*95b0*/  IMAD R2, R38.reuse, R5, RZ ;  /* 0x0000000526027224 */ /* 0x040fe200078e02ff */
[C---:B------:R-:W-:Y:S01]  /*95c0*/  PRMT R57, R49.reuse, 0x8880, RZ ;  /* 0x0000888031397816 */ /* 0x040fe200000000ff */
[C---:B------:R-:W-:Y:S01]  /*95d0*/  IMAD R3, R38.reuse, R6, RZ ;  /* 0x0000000626037224 */ /* 0x040fe200078e02ff */
[----:B------:R-:W-:Y:S01]  /*95e0*/  SHF.L.U32 R56, R49, 0x10, RZ ;  /* 0x0000001031387819 */ /* 0x000fe200000006ff */
[----:B------:R-:W-:Y:S01]  /*95f0*/  IMAD R0, R39, R40, R0 ;  /* 0x0000002827007224 */ /* 0x000fe200078e0200 */
[----:B------:R-:W-:Y:S01]  /*9600*/  MOV R39, R66 ;  /* 0x0000004200277202 */ /* 0x000fe20000000f00 */
[----:B------:R-:W-:Y:S01]  /*9610*/  IMAD R7, R38, R7, RZ ;  /* 0x0000000726077224 */ /* 0x000fe200078e02ff */
[----:B------:R-:W-:Y:S01]  /*9620*/  SHF.L.U32 R55, R49, 0x8, RZ ;  /* 0x0000000831377819 */ /* 0x000fe200000006ff */
[-C--:B------:R-:W-:Y:S01]  /*9630*/  IMAD R2, R41, R40.reuse, R2 ;  /* 0x0000002829027224 */ /* 0x080fe200078e0202 */
[----:B------:R-:W-:Y:S01]  /*9640*/  SHF.R.S32.HI R41, RZ, 0x18, R48 ;  /* 0x00000018ff297819 */ /* 0x000fe20000011430 */
[-C--:B------:R-:W-:Y:S01]  /*9650*/  IMAD R3, R42, R40.reuse, R3 ;  /* 0x000000282a037224 */ /* 0x080fe200078e0203 */
[----:B------:R-:W-:Y:S01]  /*9660*/  SHF.L.U32 R48, R51, 0x8, RZ ;  /* 0x0000000833307819 */ /* 0x000fe200000006ff */
[----:B------:R-:W-:Y:S01]  /*9670*/  IMAD R7, R43, R40, R7 ;  /* 0x000000282b077224 */ /* 0x000fe200078e0207 */
[----:B------:R-:W-:Y:S01]  /*9680*/  SHF.L.U32 R67, R45, 0x8, RZ ;  /* 0x000000082d437819 */ /* 0x000fe200000006ff */
[C---:B------:R-:W-:Y:S01]  /*9690*/  IMAD R8, R38.reuse, R8, RZ ;  /* 0x0000000826087224 */ /* 0x040fe200078e02ff */
[----:B------:R-:W-:Y:S01]  /*96a0*/  SHF.R.S32.HI R45, RZ, 0x18, R46 ;  /* 0x00000018ff2d7819 */ /* 0x000fe2000001142e */
[----:B------:R-:W-:Y:S01]  /*96b0*/  IMAD R9, R38, R9, RZ ;  /* 0x0000000926097224 */ /* 0x000fe200078e02ff */
[----:B------:R-:W-:Y:S01]  /*96c0*/  SHF.L.U32 R61, R46, 0x8, RZ ;  /* 0x000000082e3d7819 */ /* 0x000fe200000006ff */
[C---:B------:R-:W-:Y:S01]  /*96d0*/  IMAD R10, R38.reuse, R10, RZ ;  /* 0x0000000a260a7224 */ /* 0x040fe200078e02ff */
[----:B------:R-:W-:Y:S01]  /*96e0*/  SHF.R.S32.HI R46, RZ, 0x18, R47 ;  /* 0x00000018ff2e7819 */ /* 0x000fe2000001142f */
[C---:B------:R-:W-:Y:S01]  /*96f0*/  IMAD R11, R38.reuse, R11, RZ ;  /* 0x0000000b260b7224 */ /* 0x040fe200078e02ff */
[----:B------:R-:W-:Y:S01]  /*9700*/  SHF.R.S32.HI R42, RZ, 0x18, R49 ;  /* 0x00000018ff2a7819 */ /* 0x000fe20000011431 */
[----:B------:R-:W-:Y:S01]  /*9710*/  IMAD R6, R38, R15, RZ ;  /* 0x0000000f26067224 */ /* 0x000fe200078e02ff */
[----:B------:R-:W-:Y:S01]  /*9720*/  PRMT R54, R50, 0x8880, RZ ;  /* 0x0000888032367816 */ /* 0x000fe200000000ff */
[----:B------:R-:W-:Y:S01]  /*9730*/  IMAD R15, R38, R20, RZ ;  /* 0x00000014260f7224 */ /* 0x000fe200078e02ff */
[----:B------:R-:W-:Y:S01]  /*9740*/  SHF.L.U32 R52, R50, 0x8, RZ ;  /* 0x0000000832347819 */ /* 0x000fe200000006ff */
[C---:B------:R-:W-:Y:S01]  /*9750*/  IMAD R20, R38.reuse, R25, RZ ;  /* 0x0000001926147224 */ /* 0x040fe200078e02ff */
[----:B------:R-:W-:Y:S01]  /*9760*/  SHF.R.S32.HI R43, RZ, 0x18, R50 ;  /* 0x00000018ff2b7819 */ /* 0x000fe20000011432 */
[C---:B------:R-:W-:Y:S01]  /*9770*/  IMAD R25, R38.reuse, R30, RZ ;  /* 0x0000001e26197224 */ /* 0x040fe200078e02ff */
[C---:B------:R-:W-:Y:S01]  /*9780*/  PRMT R50, R51.reuse, 0x8880, RZ ;  /* 0x0000888033327816 */ /* 0x040fe200000000ff */
[C---:B------:R-:W-:Y:S01]  /*9790*/  IMAD R30, R38.reuse, R35, RZ ;  /* 0x00000023261e7224 */ /* 0x040fe200078e02ff */
[----:B------:R-:W-:Y:S02]  /*97a0*/  SHF.L.U32 R49, R51, 0x10, RZ ;  /* 0x0000001033317819 */ /* 0x000fe400000006ff */
[----:B------:R-:W-:Y:S02]  /*97b0*/  SHF.R.S32.HI R47, RZ, 0x18, R51 ;  /* 0x00000018ff2f7819 */ /* 0x000fe40000011433 */
[----:B------:R-:W-:Y:S01]  /*97c0*/  I2IP.S8.S32.SAT R51, R7, R3, RZ ;  /* 0x0000000307337239 */ /* 0x000fe200000014ff */
[----:B------:R-:W-:Y:S01]  /*97d0*/  IMAD.MOV.U32 R3, RZ, RZ, R69 ;  /* 0x000000ffff037224 */ /* 0x000fe200078e0045 */
[----:B------:R-:W-:Y:S01]  /*97e0*/  SHF.R.S32.HI R5, RZ, 0x18, R67 ;  /* 0x00000018ff057819 */ /* 0x000fe20000011443 */
[----:B------:R-:W-:Y:S01]  /*97f0*/  IMAD R7, R38, R16, RZ ;  /* 0x0000001026077224 */ /* 0x000fe200078e02ff */
[----:B------:R-:W-:Y:S01]  /*9800*/  IADD3 R36, PT, PT, R36, 0x1, RZ ;  /* 0x0000000124247810 */ /* 0x000fe20007ffe0ff */
[-C--:B------:R-:W-:Y:S02]  /*9810*/  IMAD R8, R3, R40.reuse, R8 ;  /* 0x0000002803087224 */ /* 0x080fe400078e0208 */
[-C--:B------:R-:W-:Y:S02]  /*9820*/  IMAD R9, R4, R40.reuse, R9 ;  /* 0x0000002804097224 */ /* 0x080fe400078e0209 */
[-C--:B------:R-:W-:Y:S02]  /*9830*/  IMAD R10, R5, R40.reuse, R10 ;  /* 0x00000028050a7224 */ /* 0x080fe400078e020a */
[----:B------:R-:W-:Y:S02]  /*9840*/  IMAD R11, R44, R40, R11 ;  /* 0x000000282c0b7224 */ /* 0x000fe400078e020b */
[C---:B------:R-:W-:Y:S02]  /*9850*/  IMAD R3, R38.reuse, R12, RZ ;  /* 0x0000000c26037224 */ /* 0x040fe400078e02ff */
[C---:B------:R-:W-:Y:S01]  /*9860*/  IMAD R12, R38.reuse, R17, RZ ;  /* 0x00000011260c7224 */ /* 0x040fe200078e02ff */
[----:B------:R-:W-:Y:S01]  /*9870*/  I2IP.S8.S32.SAT R11, R11, R10, RZ ;  /* 0x0000000a0b0b7239 */ /* 0x000fe200000014ff */
[C---:B------:R-:W-:Y:S01]  /*9880*/  IMAD R17, R38.reuse, R22, RZ ;  /* 0x0000001626117224 */ /* 0x040fe200078e02ff */
[----:B------:R-:W-:Y:S01]  /*9890*/  SHF.R.S32.HI R10, RZ, 0x18, R64 ;  /* 0x00000018ff0a7819 */ /* 0x000fe20000011440 */
[C---:B------:R-:W-:Y:S02]  /*98a0*/  IMAD R22, R38.reuse, R27, RZ ;  /* 0x0000001b26167224 */ /* 0x040fe400078e02ff */
[----:B------:R-:W-:Y:S01]  /*98b0*/  IMAD R27, R38, R32, RZ ;  /* 0x00000020261b7224 */ /* 0x000fe200078e02ff */
[----:B------:R-:W-:Y:S01]  /*98c0*/  I2IP.S8.S32.SAT R32, R2, R0, R51 ;  /* 0x0000000002207239 */ /* 0x000fe20000001433 */
[C---:B------:R-:W-:Y:S01]  /*98d0*/  IMAD R4, R38.reuse, R13, RZ ;  /* 0x0000000d26047224 */ /* 0x040fe200078e02ff */
[----:B------:R-:W-:Y:S01]  /*98e0*/  SHF.R.S32.HI R0, RZ, 0x18, R61 ;  /* 0x00000018ff007819 */ /* 0x000fe2000001143d */
[C---:B------:R-:W-:Y:S01]  /*98f0*/  IMAD R5, R38.reuse, R14, RZ ;  /* 0x0000000e26057224 */ /* 0x040fe200078e02ff */
[----:B------:R-:W-:Y:S01]  /*9900*/  MOV R2, R60 ;  /* 0x0000003c00027202 */ /* 0x000fe20000000f00 */
[C---:B------:R-:W-:Y:S02]  /*9910*/  IMAD R13, R38.reuse, R18, RZ ;  /* 0x00000012260d7224 */ /* 0x040fe400078e02ff */
[----:B------:R-:W-:Y:S02]  /*9920*/  IMAD R3, R39, R40, R3 ;  /* 0x0000002827037224 */ /* 0x000fe400078e0203 */
[C---:B------:R-:W-:Y:S02]  /*9930*/  IMAD R18, R38.reuse, R23, RZ ;  /* 0x0000001726127224 */ /* 0x040fe400078e02ff */
[----:B------:R-:W-:Y:S02]  /*9940*/  IMAD R23, R38, R28, RZ ;  /* 0x0000001c26177224 */ /* 0x000fe400078e02ff */
[----:B------:R-:W-:Y:S02]  /*9950*/  IMAD R4, R10, R40, R4 ;  /* 0x000000280a047224 */ /* 0x000fe400078e0204 */
[----:B------:R-:W-:Y:S01]  /*9960*/  IMAD R28, R38, R33, RZ ;  /* 0x00000021261c7224 */ /* 0x000fe200078e02ff */
[----:B------:R-:W-:Y:S01]  /*9970*/  I2IP.S8.S32.SAT R33, R9, R8, R11 ;  /* 0x0000000809217239 */ /* 0x000fe2000000140b */
[-C--:B------:R-:W-:Y:S01]  /*9980*/  IMAD R5, R0, R40.reuse, R5 ;  /* 0x0000002800057224 */ /* 0x080fe200078e0205 */
[----:B------:R-:W-:Y:S01]  /*9990*/  SHF.R.S32.HI R8, RZ, 0x18, R59 ;  /* 0x00000018ff087819 */ /* 0x000fe2000001143b */
[-C--:B------:R-:W-:Y:S01]  /*99a0*/  IMAD R6, R45, R40.reuse, R6 ;  /* 0x000000282d067224 */ /* 0x080fe200078e0206 */
[----:B------:R-:W-:Y:S01]  /*99b0*/  SHF.R.S32.HI R9, RZ, 0x18, R58 ;  /* 0x00000018ff097819 */ /* 0x000fe2000001143a */
[-C--:B------:R-:W-:Y:S01]  /*99c0*/  IMAD R7, R2, R40.reuse, R7 ;  /* 0x0000002802077224 */ /* 0x080fe200078e0207 */
[----:B------:R-:W-:Y:S01]  /*99d0*/  MOV R0, R65 ;  /* 0x0000004100007202 */ /* 0x000fe20000000f00 */
[----:B------:R-:W-:Y:S01]  /*99e0*/  IMAD R14, R38, R19, RZ ;  /* 0x00000013260e7224 */ /* 0x000fe200078e02ff */
[----:B------:R-:W-:Y:S01]  /*99f0*/  I2IP.S8.S32.SAT R5, R6, R5, RZ ;  /* 0x0000000506057239 */ /* 0x000fe200000014ff */
[-C--:B------:R-:W-:Y:S01]  /*9a00*/  IMAD R12, R8, R40.reuse, R12 ;  /* 0x00000028080c7224 */ /* 0x080fe200078e020c */
[----:B------:R-:W-:Y:S01]  /*9a10*/  SHF.R.S32.HI R2, RZ, 0x18, R63 ;  /* 0x00000018ff027819 */ /* 0x000fe2000001143f */
[-C--:B------:R-:W-:Y:S01]  /*9a20*/  IMAD R13, R9, R40.reuse, R13 ;  /* 0x00000028090d7224 */ /* 0x080fe200078e020d */
[----:B------:R-:W-:Y:S01]  /*9a30*/  SHF.R.S32.HI R8, RZ, 0x18, R62 ;  /* 0x00000018ff087819 */ /* 0x000fe2000001143e */
[----:B------:R-:W-:Y:S02]  /*9a40*/  IMAD R16, R38, R21, RZ ;  /* 0x0000001526107224 */ /* 0x000fe400078e02ff */
[-C--:B------:R-:W-:Y:S02]  /*9a50*/  IMAD R14, R46, R40.reuse, R14 ;  /* 0x000000282e0e7224 */ /* 0x080fe400078e020e */
[-C--:B------:R-:W-:Y:S02]  /*9a60*/  IMAD R15, R0, R40.reuse, R15 ;  /* 0x00000028000f7224 */ /* 0x080fe400078e020f */
[----:B------:R-:W-:Y:S01]  /*9a70*/  IMAD R16, R2, R40, R16 ;  /* 0x0000002802107224 */ /* 0x000fe200078e0210 */
[----:B------:R-:W-:Y:S01]  /*9a80*/  I2IP.S8.S32.SAT R13, R14, R13, RZ ;  /* 0x0000000d0e0d7239 */ /* 0x000fe200000014ff */
[C---:B------:R-:W-:Y:S01]  /*9a90*/  IMAD R19, R38.reuse, R24, RZ ;  /* 0x0000001826137224 */ /* 0x040fe200078e02ff */
[----:B------:R-:W-:Y:S01]  /*9aa0*/  SHF.R.S32.HI R2, RZ, 0x18, R56 ;  /* 0x00000018ff027819 */ /* 0x000fe20000011438 */
[----:B------:R-:W-:Y:S01]  /*9ab0*/  IMAD R24, R38, R29, RZ ;  /* 0x0000001d26187224 */ /* 0x000fe200078e02ff */
[----:B------:R-:W-:Y:S01]  /*9ac0*/  I2IP.S8.S32.SAT R35, R12, R7, R13 ;  /* 0x000000070c237239 */ /* 0x000fe2000000140d */
[----:B------:R-:W-:Y:S02]  /*9ad0*/  IMAD R17, R8, R40, R17 ;  /* 0x0000002808117224 */ /* 0x000fe400078e0211 */
[----:B------:R-:W-:Y:S02]  /*9ae0*/  IMAD.MOV.U32 R0, RZ, RZ, R57 ;  /* 0x000000ffff007224 */ /* 0x000fe400078e0039 */
[----:B------:R-:W-:Y:S01]  /*9af0*/  IMAD R29, R38, R34, RZ ;  /* 0x00000022261d7224 */ /* 0x000fe200078e02ff */
[----:B------:R-:W-:Y:S01]  /*9b00*/  I2IP.S8.S32.SAT R34, R4, R3, R5 ;  /* 0x0000000304227239 */ /* 0x000fe20000001405 */
[-C--:B------:R-:W-:Y:S01]  /*9b10*/  IMAD R18, R41, R40.reuse, R18 ;  /* 0x0000002829127224 */ /* 0x080fe200078e0212 */
[----:B------:R-:W-:Y:S01]  /*9b20*/  SHF.R.S32.HI R3, RZ, 0x18, R55 ;  /* 0x00000018ff037819 */ /* 0x000fe20000011437 */
[----:B------:R-:W-:Y:S01]  /*9b30*/  IMAD R19, R0, R40, R19 ;  /* 0x0000002800137224 */ /* 0x000fe200078e0213 */
[----:B------:R-:W-:Y:S01]  /*9b40*/  MOV R0, R54 ;  /* 0x0000003600007202 */ /* 0x000fe20000000f00 */
[----:B------:R1:W-:Y:S01]  /*9b50*/  STS.128 [R78+UR44+0x3500], R32 ;  /* 0x003500204e007988 */ /* 0x0003e20008000c2c */
        /* <DEDUP_REMOVED lines=8> */
[----:B------:R-:W-:Y:S01]  /*9be0*/  I2IP.S8.S32.SAT R16, R16, R15, R17 ;  /* 0x0000000f10107239 */ /* 0x000fe20000001411 */
[-C--:B------:R-:W-:Y:S01]  /*9bf0*/  IMAD R23, R0, R40.reuse, R23 ;  /* 0x0000002800177224 */ /* 0x080fe200078e0217 */
[----:B------:R-:W-:Y:S01]  /*9c00*/  SHF.R.S32.HI R0, RZ, 0x18, R52 ;  /* 0x00000018ff007819 */ /* 0x000fe20000011434 */
[----:B------:R-:W-:Y:S01]  /*9c10*/  IMAD R24, R2, R40, R24 ;  /* 0x0000002802187224 */ /* 0x000fe200078e0218 */
[----:B------:R-:W-:Y:S01]  /*9c20*/  MOV R2, R50 ;  /* 0x0000003200027202 */ /* 0x000fe20000000f00 */
[----:B------:R-:W-:Y:S01]  /*9c30*/  IMAD R26, R38, R31, RZ ;  /* 0x0000001f261a7224 */ /* 0x000fe200078e02ff */
[----:B------:R-:W-:Y:S01]  /*9c40*/  I2IP.S8.S32.SAT R17, R22, R21, RZ ;  /* 0x0000001516117239 */ /* 0x000fe200000014ff */
[-C--:B------:R-:W-:Y:S02]  /*9c50*/  IMAD R25, R0, R40.reuse, R25 ;  /* 0x0000002800197224 */ /* 0x080fe400078e0219 */
[-C--:B------:R-:W-:Y:S01]  /*9c60*/  IMAD R26, R43, R40.reuse, R26 ;  /* 0x000000282b1a7224 */ /* 0x080fe200078e021a */
[----:B------:R-:W-:Y:S01]  /*9c70*/  I2IP.S8.S32.SAT R17, R20, R19, R17 ;  /* 0x0000001314117239 */ /* 0x000fe20000001411 */
[-C--:B------:R-:W-:Y:S02]  /*9c80*/  IMAD R27, R2, R40.reuse, R27 ;  /* 0x00000028021b7224 */ /* 0x080fe400078e021b */
[-C--:B------:R-:W-:Y:S01]  /*9c90*/  IMAD R28, R3, R40.reuse, R28 ;  /* 0x00000028031c7224 */ /* 0x080fe200078e021c */
[----:B------:R-:W-:Y:S01]  /*9ca0*/  I2IP.S8.S32.SAT R18, R26, R25, RZ ;  /* 0x000000191a127239 */ /* 0x000fe200000014ff */
[-C--:B------:R-:W-:Y:S02]  /*9cb0*/  IMAD R29, R4, R40.reuse, R29 ;  /* 0x00000028041d7224 */ /* 0x080fe400078e021d */
[----:B------:R-:W-:Y:S01]  /*9cc0*/  IMAD R30, R47, R40, R30 ;  /* 0x000000282f1e7224 */ /* 0x000fe200078e021e */
[----:B------:R-:W-:Y:S04]  /*9cd0*/  I2IP.S8.S32.SAT R18, R24, R23, R18 ;  /* 0x0000001718127239 */ /* 0x000fe80000001412 */
[----:B------:R-:W-:Y:S04]  /*9ce0*/  I2IP.S8.S32.SAT R29, R30, R29, RZ ;  /* 0x0000001d1e1d7239 */ /* 0x000fe800000014ff */
[----:B------:R-:W-:Y:S05]  /*9cf0*/  I2IP.S8.S32.SAT R19, R28, R27, R29 ;  /* 0x0000001b1c137239 */ /* 0x000fea000000141d */
        /* <DEDUP_REMOVED lines=10> */
[----:B------:R-:W-:Y:S02]  /*9da0*/  UIADD3 UR13, UPT, UPT, UR49, 0x20, URZ ;  /* 0x00000020310d7890 */ /* 0x000fe4000fffe0ff */
[----:B------:R-:W-:Y:S01]  /*9db0*/  UIADD3 UR12, UPT, UPT, UR44, 0x3500, URZ ;  /* 0x000035002c0c7890 */ /* 0x000fe2000fffe0ff */
[----:B------:R-:W-:Y:S01]  /*9dc0*/  UMOV UR14, UR50 ;  /* 0x00000032000e7c82 */ /* 0x000fe20008000000 */
[----:B------:R-:W-:Y:S01]  /*9dd0*/  UMOV UR15, UR36 ;  /* 0x00000024000f7c82 */ /* 0x000fe20008000000 */
[----:B------:R-:W-:Y:S02]  /*9de0*/  UIADD3 UR9, UPT, UPT, UR49, 0x60, URZ ;  /* 0x0000006031097890 */ /* 0x000fe4000fffe0ff */
[----:B------:R-:W-:Y:S01]  /*9df0*/  UIADD3 UR8, UPT, UPT, UR44, 0x3d00, URZ ;  /* 0x00003d002c087890 */ /* 0x000fe2000fffe0ff */
[----:B------:R-:W-:Y:S01]  /*9e00*/  UMOV UR10, UR50 ;  /* 0x00000032000a7c82 */ /* 0x000fe20008000000 */
[----:B------:R-:W-:Y:S01]  /*9e10*/  UMOV UR11, UR36 ;  /* 0x00000024000b7c82 */ /* 0x000fe20008000000 */
[----:B--2---:R-:W-:Y:S04]  /*9e20*/  UIADD3 UR4, UP0, UPT, UR6, 0x680, URZ ;  /* 0x0000068006047890 */ /* 0x004fe8000ff1e0ff */
[----:B------:R-:W-:Y:S09]  /*9e30*/  UIADD3.X UR5, UPT, UPT, URZ, UR7, URZ, UP0, !UPT ;  /* 0x00000007ff057290 */ /* 0x000ff200087fe4ff */
[----:B------:R2:W-:Y:S01]  /*9e40*/  UTMASTG.3D [UR12], [UR4] ;  /* 0x0000000c040073b5 */ /* 0x0005e20008010000 */
[----:B------:R2:W-:Y:S01]  /*9e50*/  UTMASTG.3D [UR8], [UR4] ;  /* 0x00000008040073b5 */ /* 0x0005e20008010000 */
[----:B------:R0:W-:Y:S01]  /*9e60*/  UTMACMDFLUSH ;  /* 0x00000000000079b7 */ /* 0x0001e20000000000 */
[----:B--2---:R-:W-:Y:S04]  /*9e70*/  DEPBAR.LE SB0, 0x1 ;  /* 0x000080400000791a */ /* 0x004fe80000000000 */
.L_x_170:
[----:B------:R-:W-:Y:S05]  /*9e80*/  BSYNC.RECONVERGENT B0 ;  /* 0x0000000000007941 */ /* 0x000fea0003800200 */
.L_x_169:
[----:B------:R-:W-:Y:S01]  /*9e90*/  BAR.SYNC.DEFER_BLOCKING 0x1, 0x80 ;  /* 0x0042000000007b1d */ /* 0x000fe20000010000 */
[----:B------:R-:W-:Y:S01]  /*9ea0*/  ISETP.NE.AND P0, PT, R83, 0x2, PT ;  /* 0x000000025300780c */ /* 0x000fe20003f05270 */
[----:B------:R-:W-:Y:S01]  /*9eb0*/  UISETP.NE.AND UP0, UPT, UR45, URZ, UPT ;  /* 0x000000ff2d00728c */ /* 0x000fe2000bf05270 */
[----:B------:R-:W-:Y:S01]  /*9ec0*/  ISETP.NE.AND P1, PT, R36, 0x4, PT ;  /* 0x000000042400780c */ /* 0x000fe20003f25270 */
[----:B------:R-:W-:Y:S01]  /*9ed0*/  UIADD3 UR20, UPT, UPT, UR37, UR61, URZ ;  /* 0x0000003d25147290 */ /* 0x000fe2000fffe0ff */
[----:B------:R-:W-:Y:S01]  /*9ee0*/  SEL R2, RZ, 0x1, P0 ;  /* 0x00000001ff027807 */ /* 0x000fe20000000000 */
[----:B------:R-:W-:Y:S01]  /*9ef0*/  UIADD3 UR24, UPT, UPT, UR38, UR62, URZ ;  /* 0x0000003e26187290 */ /* 0x000fe2000fffe0ff */
[----:B------:R-:W-:Y:S02]  /*9f00*/  SEL R0, RZ, 0x1, P1 ;  /* 0x00000001ff007807 */ /* 0x000fe40000800000 */
[----:B------:R-:W-:Y:S02]  /*9f10*/  LOP3.LUT R86, R86, R2, RZ, 0x3c, !PT ;  /* 0x0000000256567212 */ /* 0x000fe400078e3cff */
[----:B------:R-:W-:Y:S02]  /*9f20*/  LOP3.LUT R87, R87, R0, RZ, 0x3c, !PT ;  /* 0x0000000057577212 */ /* 0x000fe400078e3cff */
[----:B------:R-:W-:Y:S02]  /*9f30*/  SEL R83, R83, RZ, P0 ;  /* 0x000000ff53537207 */ /* 0x000fe40000000000 */
[----:B------:R-:W-:Y:S01]  /*9f40*/  SEL R36, R36, RZ, P1 ;  /* 0x000000ff24247207 */ /* 0x000fe20000800000 */
[----:B------:R-:W-:Y:S01]  /*9f50*/  UMOV UR36, UR59 ;  /* 0x0000003b00247c82 */ /* 0x000fe20008000000 */
[----:B------:R-:W-:Y:S05]  /*9f60*/  BRA.U UP0, `(.L_x_171) ;  /* 0xffffffd500747547 */ /* 0x000fea000b83ffff */
[----:B------:R-:W-:Y:S05]  /*9f70*/  EXIT ;  /* 0x000000000000794d */ /* 0x000fea0003800000 */
.L_x_25:
[----:B--2---:R2:W3:Y:S02]  /*9f80*/  SYNCS.PHASECHK.TRANS64.TRYWAIT P0, [R0+URZ+0x3e0], R2 ;  /* 0x0003e002000075a7 */ /* 0x0044e400080011ff */
[----:B---3--:R-:W-:Y:S05]  /*9f90*/  @!P0 NANOSLEEP.SYNCS 0x989680 ;  /* 0x009896800000895d */ /* 0x008fea0003900000 */
[----:B------:R-:W3:Y:S02]  /*9fa0*/  @!P0 SYNCS.PHASECHK.TRANS64 P0, [R0+URZ+0x3e0], R2 ;  /* 0x0003e002000085a7 */ /* 0x000ee400080010ff */
[----:B---3--:R-:W-:Y:S05]  /*9fb0*/  @!P0 BRA `(.L_x_25) ;  /* 0xfffffffc00f08947 */ /* 0x008fea000383ffff */
[----:B------:R-:W-:Y:S05]  /*9fc0*/  BRA `(.L_x_172) ;  /* 0xffffff8000207947 */ /* 0x000fea000383ffff */
.L_x_28:
[----:B-1----:R-:W-:-:S07]  /*9fd0*/  MOV R0, UR33 ;  /* 0x0000002100007c02 */ /* 0x002fce0008000f00 */
.L_x_173:
[----:B-1----:R1:W2:Y:S02]  /*9fe0*/  SYNCS.PHASECHK.TRANS64.TRYWAIT P0, [R0+URZ+0x1a0], R3 ;  /* 0x0001a003000075a7 */ /* 0x0022a400080011ff */
[----:B--2---:R-:W-:Y:S05]  /*9ff0*/  @!P0 NANOSLEEP.SYNCS 0x989680 ;  /* 0x009896800000895d */ /* 0x004fea0003900000 */
[----:B------:R-:W2:Y:S02]  /*a000*/  @!P0 SYNCS.PHASECHK.TRANS64 P0, [R0+URZ+0x1a0], R3 ;  /* 0x0001a003000085a7 */ /* 0x000ea400080010ff */
[----:B--2---:R-:W-:Y:S05]  /*a010*/  @!P0 BRA `(.L_x_173) ;  /* 0xfffffffc00f08947 */ /* 0x004fea000383ffff */
[----:B------:R-:W-:Y:S05]  /*a020*/  BRA `(.L_x_27) ;  /* 0xffffff8000787947 */ /* 0x000fea000383ffff */
.L_x_35:
[----:B-1----:R-:W-:-:S07]  /*a030*/  MOV R0, UR17 ;  /* 0x0000001100007c02 */ /* 0x002fce0008000f00 */
.L_x_174:
[----:B-1----:R1:W2:Y:S02]  /*a040*/  SYNCS.PHASECHK.TRANS64.TRYWAIT P0, [R0+URZ+0x1a0], R3 ;  /* 0x0001a003000075a7 */ /* 0x0022a400080011ff */
[----:B--2---:R-:W-:Y:S05]  /*a050*/  @!P0 NANOSLEEP.SYNCS 0x989680 ;  /* 0x009896800000895d */ /* 0x004fea0003900000 */
[----:B------:R-:W2:Y:S02]  /*a060*/  @!P0 SYNCS.PHASECHK.TRANS64 P0, [R0+URZ+0x1a0], R3 ;  /* 0x0001a003000085a7 */ /* 0x000ea400080010ff */
[----:B--2---:R-:W-:Y:S05]  /*a070*/  @!P0 BRA `(.L_x_174) ;  /* 0xfffffffc00f08947 */ /* 0x004fea000383ffff */
[----:B------:R-:W-:Y:S05]  /*a080*/  BRA `(.L_x_34) ;  /* 0xffffff8400387947 */ /* 0x000fea000383ffff */
.L_x_40:
[----:B-1----:R1:W2:Y:S02]  /*a090*/  SYNCS.PHASECHK.TRANS64.TRYWAIT P0, [R3+URZ+0x370], R0 ;  /* 0x00037000030075a7 */ /* 0x0022a400080011ff */
[----:B--2---:R-:W-:Y:S05]  /*a0a0*/  @!P0 NANOSLEEP.SYNCS 0x989680 ;  /* 0x009896800000895d */ /* 0x004fea0003900000 */
[----:B------:R-:W2:Y:S02]  /*a0b0*/  @!P0 SYNCS.PHASECHK.TRANS64 P0, [R3+URZ+0x370], R0 ;  /* 0x00037000030085a7 */ /* 0x000ea400080010ff */
[----:B--2---:R-:W-:Y:S05]  /*a0c0*/  @!P0 BRA `(.L_x_40) ;  /* 0xfffffffc00f08947 */ /* 0x004fea000383ffff */
[----:B------:R-:W-:Y:S05]  /*a0d0*/  BRA `(.L_x_175) ;  /* 0xffffff8400e07947 */ /* 0x000fea000383ffff */
.L_x_44:
[----:B------:R-:W-:-:S07]  /*a0e0*/  MOV R0, UR4 ;  /* 0x0000000400007c02 */ /* 0x000fce0008000f00 */
.L_x_176:
[----:B-1----:R1:W2:Y:S02]  /*a0f0*/  SYNCS.PHASECHK.TRANS64.TRYWAIT P0, [R0+URZ], R2 ;  /* 0x00000002000075a7 */ /* 0x0022a400080011ff */
[----:B--2---:R-:W-:Y:S05]  /*a100*/  @!P0 NANOSLEEP.SYNCS 0x989680 ;  /* 0x009896800000895d */ /* 0x004fea0003900000 */
[----:B------:R-:W2:Y:S02]  /*a110*/  @!P0 SYNCS.PHASECHK.TRANS64 P0, [R0+URZ], R2 ;  /* 0x00000002000085a7 */ /* 0x000ea400080010ff */
[----:B--2---:R-:W-:Y:S05]  /*a120*/  @!P0 BRA `(.L_x_176) ;  /* 0xfffffffc00f08947 */ /* 0x004fea000383ffff */
[----:B------:R-:W-:Y:S05]  /*a130*/  BRA `(.L_x_177) ;  /* 0xffffff8c00847947 */ /* 0x000fea000383ffff */
.L_x_45:
[----:B------:R-:W-:-:S07]  /*a140*/  MOV R0, UR5 ;  /* 0x0000000500007c02 */ /* 0x000fce0008000f00 */
.L_x_178:
[----:B-1----:R1:W2:Y:S02]  /*a150*/  SYNCS.PHASECHK.TRANS64.TRYWAIT P0, [R0+URZ], R3 ;  /* 0x00000003000075a7 */ /* 0x0022a400080011ff */
[----:B--2---:R-:W-:Y:S05]  /*a160*/  @!P0 NANOSLEEP.SYNCS 0x989680 ;  /* 0x009896800000895d */ /* 0x004fea0003900000 */
[----:B------:R-:W2:Y:S02]  /*a170*/  @!P0 SYNCS.PHASECHK.TRANS64 P0, [R0+URZ], R3 ;  /* 0x00000003000085a7 */ /* 0x000ea400080010ff */
[----:B--2---:R-:W-:Y:S05]  /*a180*/  @!P0 BRA `(.L_x_178) ;  /* 0xfffffffc00f08947 */ /* 0x004fea000383ffff */
[----:B------:R-:W-:Y:S05]  /*a190*/  BRA `(.L_x_179) ;  /* 0xffffff8c00907947 */ /* 0x000fea000383ffff */
.L_x_46:
[----:B------:R-:W-:-:S07]  /*a1a0*/  MOV R0, UR5 ;  /* 0x0000000500007c02 */ /* 0x000fce0008000f00 */
.L_x_180:
[----:B-1----:R1:W2:Y:S02]  /*a1b0*/  SYNCS.PHASECHK.TRANS64.TRYWAIT P0, [R0+URZ], R3 ;  /* 0x00000003000075a7 */ /* 0x0022a400080011ff */
[----:B--2---:R-:W-:Y:S05]  /*a1c0*/  @!P0 NANOSLEEP.SYNCS 0x989680 ;  /* 0x009896800000895d */ /* 0x004fea0003900000 */
[----:B------:R-:W2:Y:S02]  /*a1d0*/  @!P0 SYNCS.PHASECHK.TRANS64 P0, [R0+URZ], R3 ;  /* 0x00000003000085a7 */ /* 0x000ea400080010ff */
[----:B--2---:R-:W-:Y:S05]  /*a1e0*/  @!P0 BRA `(.L_x_180) ;  /* 0xfffffffc00f08947 */ /* 0x004fea000383ffff */
[----:B------:R-:W-:Y:S05]  /*a1f0*/  BRA `(.L_x_181) ;  /* 0xffffff8c009c7947 */ /* 0x000fea000383ffff */
.L_x_47:
[----:B------:R-:W-:-:S07]  /*a200*/  MOV R0, UR5 ;  /* 0x0000000500007c02 */ /* 0x000fce0008000f00 */
.L_x_182:
[----:B-1----:R1:W2:Y:S02]  /*a210*/  SYNCS.PHASECHK.TRANS64.TRYWAIT P0, [R0+URZ], R3 ;  /* 0x00000003000075a7 */ /* 0x0022a400080011ff */
[----:B--2---:R-:W-:Y:S05]  /*a220*/  @!P0 NANOSLEEP.SYNCS 0x989680 ;  /* 0x009896800000895d */ /* 0x004fea0003900000 */
[----:B------:R-:W2:Y:S02]  /*a230*/  @!P0 SYNCS.PHASECHK.TRANS64 P0, [R0+URZ], R3 ;  /* 0x00000003000085a7 */ /* 0x000ea400080010ff */
[----:B--2---:R-:W-:Y:S05]  /*a240*/  @!P0 BRA `(.L_x_182) ;  /* 0xfffffffc00f08947 */ /* 0x004fea000383ffff */
[----:B------:R-:W-:Y:S05]  /*a250*/  BRA `(.L_x_183) ;  /* 0xffffff8c00a87947 */ /* 0x000fea000383ffff */
.L_x_48:
[----:B------:R-:W-:-:S07]  /*a260*/  MOV R0, UR5 ;  /* 0x0000000500007c02 */ /* 0x000fce0008000f00 */
.L_x_184:
[----:B-1----:R1:W2:Y:S02]  /*a270*/  SYNCS.PHASECHK.TRANS64.TRYWAIT P0, [R0+URZ], R3 ;  /* 0x00000003000075a7 */ /* 0x0022a400080011ff */
[----:B--2---:R-:W-:Y:S05]  /*a280*/  @!P0 NANOSLEEP.SYNCS 0x989680 ;  /* 0x009896800000895d */ /* 0x004fea0003900000 */
[----:B------:R-:W2:Y:S02]  /*a290*/  @!P0 SYNCS.PHASECHK.TRANS64 P0, [R0+URZ], R3 ;  /* 0x00000003000085a7 */ /* 0x000ea400080010ff */
[----:B--2---:R-:W-:Y:S05]  /*a2a0*/  @!P0 BRA `(.L_x_184) ;  /* 0xfffffffc00f08947 */ /* 0x004fea000383ffff */
[----:B------:R-:W-:Y:S05]  /*a2b0*/  BRA `(.L_x_185) ;  /* 0xffffff8c00b47947 */ /* 0x000fea000383ffff */
.L_x_49:
[----:B------:R-:W-:-:S07]  /*a2c0*/  MOV R0, UR5 ;  /* 0x0000000500007c02 */ /* 0x000fce0008000f00 */
.L_x_186:
[----:B-1----:R1:W2:Y:S02]  /*a2d0*/  SYNCS.PHASECHK.TRANS64.TRYWAIT P0, [R0+URZ], R3 ;  /* 0x00000003000075a7 */ /* 0x0022a400080011ff */
[----:B--2---:R-:W-:Y:S05]  /*a2e0*/  @!P0 NANOSLEEP.SYNCS 0x989680 ;  /* 0x009896800000895d */ /* 0x004fea0003900000 */
[----:B------:R-:W2:Y:S02]  /*a2f0*/  @!P0 SYNCS.PHASECHK.TRANS64 P0, [R0+URZ], R3 ;  /* 0x00000003000085a7 */ /* 0x000ea400080010ff */
[----:B--2---:R-:W-:Y:S05]  /*a300*/  @!P0 BRA `(.L_x_186) ;  /* 0xfffffffc00f08947 */ /* 0x004fea000383ffff */
[----:B------:R-:W-:Y:S05]  /*a310*/  BRA `(.L_x_187) ;  /* 0xffffff8c00c07947 */ /* 0x000fea000383ffff */
.L_x_50:
[----:B------:R-:W-:-:S07]  /*a320*/  MOV R0, UR5 ;  /* 0x0000000500007c02 */ /* 0x000fce0008000f00 */
.L_x_188:
[----:B-1----:R1:W2:Y:S02]  /*a330*/  SYNCS.PHASECHK.TRANS64.TRYWAIT P0, [R0+URZ], R3 ;  /* 0x00000003000075a7 */ /* 0x0022a400080011ff */
[----:B--2---:R-:W-:Y:S05]  /*a340*/  @!P0 NANOSLEEP.SYNCS 0x989680 ;  /* 0x009896800000895d */ /* 0x004fea0003900000 */
[----:B------:R-:W2:Y:S02]  /*a350*/  @!P0 SYNCS.PHASECHK.TRANS64 P0, [R0+URZ], R3 ;  /* 0x00000003000085a7 */ /* 0x000ea400080010ff */
[----:B--2---:R-:W-:Y:S05]  /*a360*/  @!P0 BRA `(.L_x_188) ;  /* 0xfffffffc00f08947 */ /* 0x004fea000383ffff */
[----:B------:R-:W-:Y:S05]  /*a370*/  BRA `(.L_x_189) ;  /* 0xffffff8c00cc7947 */ /* 0x000fea000383ffff */
.L_x_51:
[----:B------:R-:W-:-:S07]  /*a380*/  MOV R0, UR5 ;  /* 0x0000000500007c02 */ /* 0x000fce0008000f00 */
.L_x_190:
[----:B-1----:R1:W2:Y:S02]  /*a390*/  SYNCS.PHASECHK.TRANS64.TRYWAIT P0, [R0+URZ], R3 ;  /* 0x00000003000075a7 */ /* 0x0022a400080011ff */
[----:B--2---:R-:W-:Y:S05]  /*a3a0*/  @!P0 NANOSLEEP.SYNCS 0x989680 ;  /* 0x009896800000895d */ /* 0x004fea0003900000 */
[----:B------:R-:W2:Y:S02]  /*a3b0*/  @!P0 SYNCS.PHASECHK.TRANS64 P0, [R0+URZ], R3 ;  /* 0x00000003000085a7 */ /* 0x000ea400080010ff */
[----:B--2---:R-:W-:Y:S05]  /*a3c0*/  @!P0 BRA `(.L_x_190) ;  /* 0xfffffffc00f08947 */ /* 0x004fea000383ffff */
[----:B------:R-:W-:Y:S05]  /*a3d0*/  BRA `(.L_x_191) ;  /* 0xffffff8c00d87947 */ /* 0x000fea000383ffff */
.L_x_52:
[----:B------:R-:W-:-:S07]  /*a3e0*/  MOV R0, UR5 ;  /* 0x0000000500007c02 */ /* 0x000fce0008000f00 */
.L_x_192:
[----:B-1----:R1:W2:Y:S02]  /*a3f0*/  SYNCS.PHASECHK.TRANS64.TRYWAIT P0, [R0+URZ], R3 ;  /* 0x00000003000075a7 */ /* 0x0022a400080011ff */
[----:B--2---:R-:W-:Y:S05]  /*a400*/  @!P0 NANOSLEEP.SYNCS 0x989680 ;  /* 0x009896800000895d */ /* 0x004fea0003900000 */
[----:B------:R-:W2:Y:S02]  /*a410*/  @!P0 SYNCS.PHASECHK.TRANS64 P0, [R0+URZ], R3 ;  /* 0x00000003000085a7 */ /* 0x000ea400080010ff */
[----:B--2---:R-:W-:Y:S05]  /*a420*/  @!P0 BRA `(.L_x_192) ;  /* 0xfffffffc00f08947 */ /* 0x004fea000383ffff */
[----:B------:R-:W-:Y:S05]  /*a430*/  BRA `(.L_x_193) ;  /* 0xffffff8c00e47947 */ /* 0x000fea000383ffff */
.L_x_53:
[----:B------:R-:W-:-:S07]  /*a440*/  MOV R0, UR5 ;  /* 0x0000000500007c02 */ /* 0x000fce0008000f00 */
.L_x_194:
[----:B-1----:R1:W2:Y:S02]  /*a450*/  SYNCS.PHASECHK.TRANS64.TRYWAIT P0, [R0+URZ], R3 ;  /* 0x00000003000075a7 */ /* 0x0022a400080011ff */
[----:B--2---:R-:W-:Y:S05]  /*a460*/  @!P0 NANOSLEEP.SYNCS 0x989680 ;  /* 0x009896800000895d */ /* 0x004fea0003900000 */
[----:B------:R-:W2:Y:S02]  /*a470*/  @!P0 SYNCS.PHASECHK.TRANS64 P0, [R0+URZ], R3 ;  /* 0x00000003000085a7 */ /* 0x000ea400080010ff */
[----:B--2---:R-:W-:Y:S05]  /*a480*/  @!P0 BRA `(.L_x_194) ;  /* 0xfffffffc00f08947 */ /* 0x004fea000383ffff */
[----:B------:R-:W-:Y:S05]  /*a490*/  BRA `(.L_x_195) ;  /* 0xffffff8c00f07947 */ /* 0x000fea000383ffff */
.L_x_54:
[----:B------:R-:W-:-:S07]  /*a4a0*/  MOV R0, UR5 ;  /* 0x0000000500007c02 */ /* 0x000fce0008000f00 */
.L_x_196:
[----:B-1----:R1:W2:Y:S02]  /*a4b0*/  SYNCS.PHASECHK.TRANS64.TRYWAIT P0, [R0+URZ], R3 ;  /* 0x00000003000075a7 */ /* 0x0022a400080011ff */
[----:B--2---:R-:W-:Y:S05]  /*a4c0*/  @!P0 NANOSLEEP.SYNCS 0x989680 ;  /* 0x009896800000895d */ /* 0x004fea0003900000 */
[----:B------:R-:W2:Y:S02]  /*a4d0*/  @!P0 SYNCS.PHASECHK.TRANS64 P0, [R0+URZ], R3 ;  /* 0x00000003000085a7 */ /* 0x000ea400080010ff */
[----:B--2---:R-:W-:Y:S05]  /*a4e0*/  @!P0 BRA `(.L_x_196) ;  /* 0xfffffffc00f08947 */ /* 0x004fea000383ffff */
[----:B------:R-:W-:Y:S05]  /*a4f0*/  BRA `(.L_x_197) ;  /* 0xffffff8c00fc7947 */ /* 0x000fea000383ffff */
.L_x_55:
[----:B------:R-:W-:-:S07]  /*a500*/  MOV R0, UR5 ;  /* 0x0000000500007c02 */ /* 0x000fce0008000f00 */
.L_x_198:
[----:B-1----:R1:W2:Y:S02]  /*a510*/  SYNCS.PHASECHK.TRANS64.TRYWAIT P0, [R0+URZ], R3 ;  /* 0x00000003000075a7 */ /* 0x0022a400080011ff */
[----:B--2---:R-:W-:Y:S05]  /*a520*/  @!P0 NANOSLEEP.SYNCS 0x989680 ;  /* 0x009896800000895d */ /* 0x004fea0003900000 */
[----:B------:R-:W2:Y:S02]  /*a530*/  @!P0 SYNCS.PHASECHK.TRANS64 P0, [R0+URZ], R3 ;  /* 0x00000003000085a7 */ /* 0x000ea400080010ff */
[----:B--2---:R-:W-:Y:S05]  /*a540*/  @!P0 BRA `(.L_x_198) ;  /* 0xfffffffc00f08947 */ /* 0x004fea000383ffff */
[----:B------:R-:W-:Y:S05]  /*a550*/  BRA `(.L_x_199) ;  /* 0xffffff9000087947 */ /* 0x000fea000383ffff */
.L_x_56:
[----:B------:R-:W-:-:S07]  /*a560*/  MOV R0, UR5 ;  /* 0x0000000500007c02 */ /* 0x000fce0008000f00 */
.L_x_200:
[----:B-1----:R1:W2:Y:S02]  /*a570*/  SYNCS.PHASECHK.TRANS64.TRYWAIT P0, [R0+URZ], R3 ;  /* 0x00000003000075a7 */ /* 0x0022a400080011ff */
[----:B--2---:R-:W-:Y:S05]  /*a580*/  @!P0 NANOSLEEP.SYNCS 0x989680 ;  /* 0x009896800000895d */ /* 0x004fea0003900000 */
[----:B------:R-:W2:Y:S02]  /*a590*/  @!P0 SYNCS.PHASECHK.TRANS64 P0, [R0+URZ], R3 ;  /* 0x00000003000085a7 */ /* 0x000ea400080010ff */
[----:B--2---:R-:W-:Y:S05]  /*a5a0*/  @!P0 BRA `(.L_x_200) ;  /* 0xfffffffc00f08947 */ /* 0x004fea000383ffff */
[----:B------:R-:W-:Y:S05]  /*a5b0*/  BRA `(.L_x_201) ;  /* 0xffffff9000147947 */ /* 0x000fea000383ffff */
.L_x_57:
[----:B------:R-:W-:-:S07]  /*a5c0*/  MOV R0, UR5 ;  /* 0x0000000500007c02 */ /* 0x000fce0008000f00 */
.L_x_202:
[----:B-1----:R1:W2:Y:S02]  /*a5d0*/  SYNCS.PHASECHK.TRANS64.TRYWAIT P0, [R0+URZ], R3 ;  /* 0x00000003000075a7 */ /* 0x0022a400080011ff */
[----:B--2---:R-:W-:Y:S05]  /*a5e0*/  @!P0 NANOSLEEP.SYNCS 0x989680 ;  /* 0x009896800000895d */ /* 0x004fea0003900000 */
[----:B------:R-:W2:Y:S02]  /*a5f0*/  @!P0 SYNCS.PHASECHK.TRANS64 P0, [R0+URZ], R3 ;  /* 0x00000003000085a7 */ /* 0x000ea400080010ff */
[----:B--2---:R-:W-:Y:S05]  /*a600*/  @!P0 BRA `(.L_x_202) ;  /* 0xfffffffc00f08947 */ /* 0x004fea000383ffff */
[----:B------:R-:W-:Y:S05]  /*a610*/  BRA `(.L_x_203) ;  /* 0xffffff9000207947 */ /* 0x000fea000383ffff */
.L_x_58:
[----:B------:R-:W-:-:S07]  /*a620*/  MOV R0, UR5 ;  /* 0x0000000500007c02 */ /* 0x000fce0008000f00 */
.L_x_204:
[----:B-1----:R1:W2:Y:S02]  /*a630*/  SYNCS.PHASECHK.TRANS64.TRYWAIT P0, [R0+URZ], R3 ;  /* 0x00000003000075a7 */ /* 0x0022a400080011ff */
[----:B--2---:R-:W-:Y:S05]  /*a640*/  @!P0 NANOSLEEP.SYNCS 0x989680 ;  /* 0x009896800000895d */ /* 0x004fea0003900000 */
[----:B------:R-:W2:Y:S02]  /*a650*/  @!P0 SYNCS.PHASECHK.TRANS64 P0, [R0+URZ], R3 ;  /* 0x00000003000085a7 */ /* 0x000ea400080010ff */
[----:B--2---:R-:W-:Y:S05]  /*a660*/  @!P0 BRA `(.L_x_204) ;  /* 0xfffffffc00f08947 */ /* 0x004fea000383ffff */
[----:B------:R-:W-:Y:S05]  /*a670*/  BRA `(.L_x_205) ;  /* 0xffffff90002c7947 */ /* 0x000fea000383ffff */
.L_x_59:
[----:B------:R-:W-:-:S07]  /*a680*/  MOV R0, UR5 ;  /* 0x0000000500007c02 */ /* 0x000fce0008000f00 */
.L_x_206:
[----:B-1----:R1:W2:Y:S02]  /*a690*/  SYNCS.PHASECHK.TRANS64.TRYWAIT P0, [R0+URZ], R3 ;  /* 0x00000003000075a7 */ /* 0x0022a400080011ff */
[----:B--2---:R-:W-:Y:S05]  /*a6a0*/  @!P0 NANOSLEEP.SYNCS 0x989680 ;  /* 0x009896800000895d */ /* 0x004fea0003900000 */
[----:B------:R-:W2:Y:S02]  /*a6b0*/  @!P0 SYNCS.PHASECHK.TRANS64 P0, [R0+URZ], R3 ;  /* 0x00000003000085a7 */ /* 0x000ea400080010ff */
[----:B--2---:R-:W-:Y:S05]  /*a6c0*/  @!P0 BRA `(.L_x_206) ;  /* 0xfffffffc00f08947 */ /* 0x004fea000383ffff */
[----:B------:R-:W-:Y:S05]  /*a6d0*/  BRA `(.L_x_207) ;  /* 0xffffff9000387947 */ /* 0x000fea000383ffff */
.L_x_60:
[----:B------:R-:W-:-:S07]  /*a6e0*/  MOV R0, UR5 ;  /* 0x0000000500007c02 */ /* 0x000fce0008000f00 */
.L_x_208:
[----:B-1----:R1:W2:Y:S02]  /*a6f0*/  SYNCS.PHASECHK.TRANS64.TRYWAIT P0, [R0+URZ], R3 ;  /* 0x00000003000075a7 */ /* 0x0022a400080011ff */
[----:B--2---:R-:W-:Y:S05]  /*a700*/  @!P0 NANOSLEEP.SYNCS 0x989680 ;  /* 0x009896800000895d */ /* 0x004fea0003900000 */
[----:B------:R-:W2:Y:S02]  /*a710*/  @!P0 SYNCS.PHASECHK.TRANS64 P0, [R0+URZ], R3 ;  /* 0x00000003000085a7 */ /* 0x000ea400080010ff */
[----:B--2---:R-:W-:Y:S05]  /*a720*/  @!P0 BRA `(.L_x_208) ;  /* 0xfffffffc00f08947 */ /* 0x004fea000383ffff */
[----:B------:R-:W-:Y:S05]  /*a730*/  BRA `(.L_x_209) ;  /* 0xffffff9000447947 */ /* 0x000fea000383ffff */
.L_x_61:
[----:B------:R-:W-:-:S07]  /*a740*/  MOV R0, UR5 ;  /* 0x0000000500007c02 */ /* 0x000fce0008000f00 */
.L_x_210:
[----:B-1----:R1:W2:Y:S02]  /*a750*/  SYNCS.PHASECHK.TRANS64.TRYWAIT P0, [R0+URZ], R3 ;  /* 0x00000003000075a7 */ /* 0x0022a400080011ff */
[----:B--2---:R-:W-:Y:S05]  /*a760*/  @!P0 NANOSLEEP.SYNCS 0x989680 ;  /* 0x009896800000895d */ /* 0x004fea0003900000 */
[----:B------:R-:W2:Y:S02]  /*a770*/  @!P0 SYNCS.PHASECHK.TRANS64 P0, [R0+URZ], R3 ;  /* 0x00000003000085a7 */ /* 0x000ea400080010ff */
[----:B--2---:R-:W-:Y:S05]  /*a780*/  @!P0 BRA `(.L_x_210) ;  /* 0xfffffffc00f08947 */ /* 0x004fea000383ffff */
[----:B------:R-:W-:Y:S05]  /*a790*/  BRA `(.L_x_211) ;  /* 0xffffff9000507947 */ /* 0x000fea000383ffff */
.L_x_62:
[----:B------:R-:W-:-:S07]  /*a7a0*/  MOV R0, UR5 ;  /* 0x0000000500007c02 */ /* 0x000fce0008000f00 */
.L_x_212:
[----:B-1----:R1:W2:Y:S02]  /*a7b0*/  SYNCS.PHASECHK.TRANS64.TRYWAIT P0, [R0+URZ], R3 ;  /* 0x00000003000075a7 */ /* 0x0022a400080011ff */
[----:B--2---:R-:W-:Y:S05]  /*a7c0*/  @!P0 NANOSLEEP.SYNCS 0x989680 ;  /* 0x009896800000895d */ /* 0x004fea0003900000 */
[----:B------:R-:W2:Y:S02]  /*a7d0*/  @!P0 SYNCS.PHASECHK.TRANS64 P0, [R0+URZ], R3 ;  /* 0x00000003000085a7 */ /* 0x000ea400080010ff */
[----:B--2---:R-:W-:Y:S05]  /*a7e0*/  @!P0 BRA `(.L_x_212) ;  /* 0xfffffffc00f08947 */ /* 0x004fea000383ffff */
[----:B------:R-:W-:Y:S05]  /*a7f0*/  BRA `(.L_x_213) ;  /* 0xffffff90005c7947 */ /* 0x000fea000383ffff */
.L_x_63:
[----:B------:R-:W-:-:S07]  /*a800*/  MOV R0, UR5 ;  /* 0x0000000500007c02 */ /* 0x000fce0008000f00 */
.L_x_214:
[----:B-1----:R1:W2:Y:S02]  /*a810*/  SYNCS.PHASECHK.TRANS64.TRYWAIT P0, [R0+URZ], R3 ;  /* 0x00000003000075a7 */ /* 0x0022a400080011ff */
[----:B--2---:R-:W-:Y:S05]  /*a820*/  @!P0 NANOSLEEP.SYNCS 0x989680 ;  /* 0x009896800000895d */ /* 0x004fea0003900000 */
[----:B------:R-:W2:Y:S02]  /*a830*/  @!P0 SYNCS.PHASECHK.TRANS64 P0, [R0+URZ], R3 ;  /* 0x00000003000085a7 */ /* 0x000ea400080010ff */
[----:B--2---:R-:W-:Y:S05]  /*a840*/  @!P0 BRA `(.L_x_214) ;  /* 0xfffffffc00f08947 */ /* 0x004fea000383ffff */
[----:B------:R-:W-:Y:S05]  /*a850*/  BRA `(.L_x_215) ;  /* 0xffffff9000687947 */ /* 0x000fea000383ffff */
.L_x_64:
[----:B------:R-:W-:-:S07]  /*a860*/  MOV R0, UR5 ;  /* 0x0000000500007c02 */ /* 0x000fce0008000f00 */
.L_x_216:
[----:B-1----:R1:W2:Y:S02]  /*a870*/  SYNCS.PHASECHK.TRANS64.TRYWAIT P0, [R0+URZ], R3 ;  /* 0x00000003000075a7 */ /* 0x0022a400080011ff */
[----:B--2---:R-:W-:Y:S05]  /*a880*/  @!P0 NANOSLEEP.SYNCS 0x989680 ;  /* 0x009896800000895d */ /* 0x004fea0003900000 */
[----:B------:R-:W2:Y:S02]  /*a890*/  @!P0 SYNCS.PHASECHK.TRANS64 P0, [R0+URZ], R3 ;  /* 0x00000003000085a7 */ /* 0x000ea400080010ff */
[----:B--2---:R-:W-:Y:S05]  /*a8a0*/  @!P0 BRA `(.L_x_216) ;  /* 0xfffffffc00f08947 */ /* 0x004fea000383ffff */
[----:B------:R-:W-:Y:S05]  /*a8b0*/  BRA `(.L_x_217) ;  /* 0xffffff9000747947 */ /* 0x000fea000383ffff */
.L_x_65:
[----:B------:R-:W-:-:S07]  /*a8c0*/  MOV R0, UR5 ;  /* 0x0000000500007c02 */ /* 0x000fce0008000f00 */
.L_x_218:
[----:B-1----:R1:W2:Y:S02]  /*a8d0*/  SYNCS.PHASECHK.TRANS64.TRYWAIT P0, [R0+URZ], R3 ;  /* 0x00000003000075a7 */ /* 0x0022a400080011ff */
[----:B--2---:R-:W-:Y:S05]  /*a8e0*/  @!P0 NANOSLEEP.SYNCS 0x989680 ;  /* 0x009896800000895d */ /* 0x004fea0003900000 */
[----:B------:R-:W2:Y:S02]  /*a8f0*/  @!P0 SYNCS.PHASECHK.TRANS64 P0, [R0+URZ], R3 ;  /* 0x00000003000085a7 */ /* 0x000ea400080010ff */
[----:B--2---:R-:W-:Y:S05]  /*a900*/  @!P0 BRA `(.L_x_218) ;  /* 0xfffffffc00f08947 */ /* 0x004fea000383ffff */
[----:B------:R-:W-:Y:S05]  /*a910*/  BRA `(.L_x_219) ;  /* 0xffffff9000807947 */ /* 0x000fea000383ffff */
.L_x_66:
[----:B------:R-:W-:-:S07]  /*a920*/  MOV R0, UR5 ;  /* 0x0000000500007c02 */ /* 0x000fce0008000f00 */
.L_x_220:
[----:B-1----:R1:W2:Y:S02]  /*a930*/  SYNCS.PHASECHK.TRANS64.TRYWAIT P0, [R0+URZ], R3 ;  /* 0x00000003000075a7 */ /* 0x0022a400080011ff */
[----:B--2---:R-:W-:Y:S05]  /*a940*/  @!P0 NANOSLEEP.SYNCS 0x989680 ;  /* 0x009896800000895d */ /* 0x004fea0003900000 */
[----:B------:R-:W2:Y:S02]  /*a950*/  @!P0 SYNCS.PHASECHK.TRANS64 P0, [R0+URZ], R3 ;  /* 0x00000003000085a7 */ /* 0x000ea400080010ff */
[----:B--2---:R-:W-:Y:S05]  /*a960*/  @!P0 BRA `(.L_x_220) ;  /* 0xfffffffc00f08947 */ /* 0x004fea000383ffff */
[----:B------:R-:W-:Y:S05]  /*a970*/  BRA `(.L_x_221) ;  /* 0xffffff90008c7947 */ /* 0x000fea000383ffff */
.L_x_67:
[----:B------:R-:W-:-:S07]  /*a980*/  MOV R0, UR5 ;  /* 0x0000000500007c02 */ /* 0x000fce0008000f00 */
.L_x_222:
[----:B-1----:R1:W2:Y:S02]  /*a990*/  SYNCS.PHASECHK.TRANS64.TRYWAIT P0, [R0+URZ], R3 ;  /* 0x00000003000075a7 */ /* 0x0022a400080011ff */
[----:B--2---:R-:W-:Y:S05]  /*a9a0*/  @!P0 NANOSLEEP.SYNCS 0x989680 ;  /* 0x009896800000895d */ /* 0x004fea0003900000 */
[----:B------:R-:W2:Y:S02]  /*a9b0*/  @!P0 SYNCS.PHASECHK.TRANS64 P0, [R0+URZ], R3 ;  /* 0x00000003000085a7 */ /* 0x000ea400080010ff */
[----:B--2---:R-:W-:Y:S05]  /*a9c0*/  @!P0 BRA `(.L_x_222) ;  /* 0xfffffffc00f08947 */ /* 0x004fea000383ffff */
[----:B------:R-:W-:Y:S05]  /*a9d0*/  BRA `(.L_x_223) ;  /* 0xffffff9000987947 */ /* 0x000fea000383ffff */
.L_x_68:
[----:B------:R-:W-:-:S07]  /*a9e0*/  MOV R0, UR5 ;  /* 0x0000000500007c02 */ /* 0x000fce0008000f00 */
.L_x_224:
[----:B-1----:R1:W2:Y:S02]  /*a9f0*/  SYNCS.PHASECHK.TRANS64.TRYWAIT P0, [R0+URZ], R3 ;  /* 0x00000003000075a7 */ /* 0x0022a400080011ff */
[----:B--2---:R-:W-:Y:S05]  /*aa00*/  @!P0 NANOSLEEP.SYNCS 0x989680 ;  /* 0x009896800000895d */ /* 0x004fea0003900000 */
[----:B------:R-:W2:Y:S02]  /*aa10*/  @!P0 SYNCS.PHASECHK.TRANS64 P0, [R0+URZ], R3 ;  /* 0x00000003000085a7 */ /* 0x000ea400080010ff */
[----:B--2---:R-:W-:Y:S05]  /*aa20*/  @!P0 BRA `(.L_x_224) ;  /* 0xfffffffc00f08947 */ /* 0x004fea000383ffff */
[----:B------:R-:W-:Y:S05]  /*aa30*/  BRA `(.L_x_225) ;  /* 0xffffff9000a47947 */ /* 0x000fea000383ffff */
.L_x_69:
[----:B------:R-:W-:-:S07]  /*aa40*/  MOV R0, UR5 ;  /* 0x0000000500007c02 */ /* 0x000fce0008000f00 */
.L_x_226:
[----:B-1----:R1:W2:Y:S02]  /*aa50*/  SYNCS.PHASECHK.TRANS64.TRYWAIT P0, [R0+URZ], R3 ;  /* 0x00000003000075a7 */ /* 0x0022a400080011ff */
[----:B--2---:R-:W-:Y:S05]  /*aa60*/  @!P0 NANOSLEEP.SYNCS 0x989680 ;  /* 0x009896800000895d */ /* 0x004fea0003900000 */
[----:B------:R-:W2:Y:S02]  /*aa70*/  @!P0 SYNCS.PHASECHK.TRANS64 P0, [R0+URZ], R3 ;  /* 0x00000003000085a7 */ /* 0x000ea400080010ff */
[----:B--2---:R-:W-:Y:S05]  /*aa80*/  @!P0 BRA `(.L_x_226) ;  /* 0xfffffffc00f08947 */ /* 0x004fea000383ffff */
[----:B------:R-:W-:Y:S05]  /*aa90*/  BRA `(.L_x_227) ;  /* 0xffffff9000b07947 */ /* 0x000fea000383ffff */
.L_x_70:
[----:B------:R-:W-:-:S07]  /*aaa0*/  MOV R0, UR5 ;  /* 0x0000000500007c02 */ /* 0x000fce0008000f00 */
.L_x_228:
[----:B-1----:R1:W2:Y:S02]  /*aab0*/  SYNCS.PHASECHK.TRANS64.TRYWAIT P0, [R0+URZ], R3 ;  /* 0x00000003000075a7 */ /* 0x0022a400080011ff */
[----:B--2---:R-:W-:Y:S05]  /*aac0*/  @!P0 NANOSLEEP.SYNCS 0x989680 ;  /* 0x009896800000895d */ /* 0x004fea0003900000 */
[----:B------:R-:W2:Y:S02]  /*aad0*/  @!P0 SYNCS.PHASECHK.TRANS64 P0, [R0+URZ], R3 ;  /* 0x00000003000085a7 */ /* 0x000ea400080010ff */
[----:B--2---:R-:W-:Y:S05]  /*aae0*/  @!P0 BRA `(.L_x_228) ;  /* 0xfffffffc00f08947 */ /* 0x004fea000383ffff */
[----:B------:R-:W-:Y:S05]  /*aaf0*/  BRA `(.L_x_229) ;  /* 0xffffff9000bc7947 */ /* 0x000fea000383ffff */
.L_x_71:
[----:B------:R-:W-:-:S07]  /*ab00*/  MOV R0, UR5 ;  /* 0x0000000500007c02 */ /* 0x000fce0008000f00 */
.L_x_230:
[----:B-1----:R1:W2:Y:S02]  /*ab10*/  SYNCS.PHASECHK.TRANS64.TRYWAIT P0, [R0+URZ], R3 ;  /* 0x00000003000075a7 */ /* 0x0022a400080011ff */
[----:B--2---:R-:W-:Y:S05]  /*ab20*/  @!P0 NANOSLEEP.SYNCS 0x989680 ;  /* 0x009896800000895d */ /* 0x004fea0003900000 */
[----:B------:R-:W2:Y:S02]  /*ab30*/  @!P0 SYNCS.PHASECHK.TRANS64 P0, [R0+URZ], R3 ;  /* 0x00000003000085a7 */ /* 0x000ea400080010ff */
[----:B--2---:R-:W-:Y:S05]  /*ab40*/  @!P0 BRA `(.L_x_230) ;  /* 0xfffffffc00f08947 */ /* 0x004fea000383ffff */
[----:B------:R-:W-:Y:S05]  /*ab50*/  BRA `(.L_x_231) ;  /* 0xffffff9000c87947 */ /* 0x000fea000383ffff */
.L_x_72:
[----:B------:R-:W-:-:S07]  /*ab60*/  MOV R0, UR5 ;  /* 0x0000000500007c02 */ /* 0x000fce0008000f00 */
.L_x_232:
[----:B-1----:R1:W2:Y:S02]  /*ab70*/  SYNCS.PHASECHK.TRANS64.TRYWAIT P0, [R0+URZ], R3 ;  /* 0x00000003000075a7 */ /* 0x0022a400080011ff */
[----:B--2---:R-:W-:Y:S05]  /*ab80*/  @!P0 NANOSLEEP.SYNCS 0x989680 ;  /* 0x009896800000895d */ /* 0x004fea0003900000 */
[----:B------:R-:W2:Y:S02]  /*ab90*/  @!P0 SYNCS.PHASECHK.TRANS64 P0, [R0+URZ], R3 ;  /* 0x00000003000085a7 */ /* 0x000ea400080010ff */
[----:B--2---:R-:W-:Y:S05]  /*aba0*/  @!P0 BRA `(.L_x_232) ;  /* 0xfffffffc00f08947 */ /* 0x004fea000383ffff */
[----:B------:R-:W-:Y:S05]  /*abb0*/  BRA `(.L_x_233) ;  /* 0xffffff9000d47947 */ /* 0x000fea000383ffff */
.L_x_73:
[----:B------:R-:W-:-:S07]  /*abc0*/  MOV R0, UR5 ;  /* 0x0000000500007c02 */ /* 0x000fce0008000f00 */
.L_x_234:
[----:B-1----:R1:W2:Y:S02]  /*abd0*/  SYNCS.PHASECHK.TRANS64.TRYWAIT P0, [R0+URZ], R3 ;  /* 0x00000003000075a7 */ /* 0x0022a400080011ff */
[----:B--2---:R-:W-:Y:S05]  /*abe0*/  @!P0 NANOSLEEP.SYNCS 0x989680 ;  /* 0x009896800000895d */ /* 0x004fea0003900000 */
[----:B------:R-:W2:Y:S02]  /*abf0*/  @!P0 SYNCS.PHASECHK.TRANS64 P0, [R0+URZ], R3 ;  /* 0x00000003000085a7 */ /* 0x000ea400080010ff */
[----:B--2---:R-:W-:Y:S05]  /*ac00*/  @!P0 BRA `(.L_x_234) ;  /* 0xfffffffc00f08947 */ /* 0x004fea000383ffff */
[----:B------:R-:W-:Y:S05]  /*ac10*/  BRA `(.L_x_235) ;  /* 0xffffff9000e07947 */ /* 0x000fea000383ffff */
.L_x_74:
[----:B------:R-:W-:-:S07]  /*ac20*/  MOV R0, UR5 ;  /* 0x0000000500007c02 */ /* 0x000fce0008000f00 */
.L_x_236:
[----:B-1----:R1:W2:Y:S02]  /*ac30*/  SYNCS.PHASECHK.TRANS64.TRYWAIT P0, [R0+URZ], R3 ;  /* 0x00000003000075a7 */ /* 0x0022a400080011ff */
[----:B--2---:R-:W-:Y:S05]  /*ac40*/  @!P0 NANOSLEEP.SYNCS 0x989680 ;  /* 0x009896800000895d */ /* 0x004fea0003900000 */
[----:B------:R-:W2:Y:S02]  /*ac50*/  @!P0 SYNCS.PHASECHK.TRANS64 P0, [R0+URZ], R3 ;  /* 0x00000003000085a7 */ /* 0x000ea400080010ff */
[----:B--2---:R-:W-:Y:S05]  /*ac60*/  @!P0 BRA `(.L_x_236) ;  /* 0xfffffffc00f08947 */ /* 0x004fea000383ffff */
[----:B------:R-:W-:Y:S05]  /*ac70*/  BRA `(.L_x_237) ;  /* 0xffffff9000ec7947 */ /* 0x000fea000383ffff */
.L_x_75:
[----:B------:R-:W-:-:S07]  /*ac80*/  MOV R0, UR5 ;  /* 0x0000000500007c02 */ /* 0x000fce0008000f00 */
.L_x_238:
[----:B-1----:R1:W2:Y:S02]  /*ac90*/  SYNCS.PHASECHK.TRANS64.TRYWAIT P0, [R0+URZ], R3 ;  /* 0x00000003000075a7 */ /* 0x0022a400080011ff */
[----:B--2---:R-:W-:Y:S05]  /*aca0*/  @!P0 NANOSLEEP.SYNCS 0x989680 ;  /* 0x009896800000895d */ /* 0x004fea0003900000 */
[----:B------:R-:W2:Y:S02]  /*acb0*/  @!P0 SYNCS.PHASECHK.TRANS64 P0, [R0+URZ], R3 ;  /* 0x00000003000085a7 */ /* 0x000ea400080010ff */
[----:B--2---:R-:W-:Y:S05]  /*acc0*/  @!P0 BRA `(.L_x_238) ;  /* 0xfffffffc00f08947 */ /* 0x004fea000383ffff */
[----:B------:R-:W-:Y:S05]  /*acd0*/  BRA `(.L_x_239) ;  /* 0xffffff9000f87947 */ /* 0x000fea000383ffff */
.L_x_76:
[----:B------:R-:W-:-:S07]  /*ace0*/  MOV R0, UR5 ;  /* 0x0000000500007c02 */ /* 0x000fce0008000f00 */
.L_x_240:
[----:B-1----:R1:W2:Y:S02]  /*acf0*/  SYNCS.PHASECHK.TRANS64.TRYWAIT P0, [R0+URZ], R3 ;  /* 0x00000003000075a7 */ /* 0x0022a400080011ff */
[----:B--2---:R-:W-:Y:S05]  /*ad00*/  @!P0 NANOSLEEP.SYNCS 0x989680 ;  /* 0x009896800000895d */ /* 0x004fea0003900000 */
[----:B------:R-:W2:Y:S02]  /*ad10*/  @!P0 SYNCS.PHASECHK.TRANS64 P0, [R0+URZ], R3 ;  /* 0x00000003000085a7 */ /* 0x000ea400080010ff */
[----:B--2---:R-:W-:Y:S05]  /*ad20*/  @!P0 BRA `(.L_x_240) ;  /* 0xfffffffc00f08947 */ /* 0x004fea000383ffff */
[----:B------:R-:W-:Y:S05]  /*ad30*/  BRA `(.L_x_241) ;  /* 0xffffff9400047947 */ /* 0x000fea000383ffff */
.L_x_77:
[----:B------:R-:W-:-:S07]  /*ad40*/  MOV R0, UR5 ;  /* 0x0000000500007c02 */ /* 0x000fce0008000f00 */
.L_x_242:
[----:B-1----:R1:W2:Y:S02]  /*ad50*/  SYNCS.PHASECHK.TRANS64.TRYWAIT P0, [R0+URZ], R3 ;  /* 0x00000003000075a7 */ /* 0x0022a400080011ff */
[----:B--2---:R-:W-:Y:S05]  /*ad60*/  @!P0 NANOSLEEP.SYNCS 0x989680 ;  /* 0x009896800000895d */ /* 0x004fea0003900000 */
[----:B------:R-:W2:Y:S02]  /*ad70*/  @!P0 SYNCS.PHASECHK.TRANS64 P0, [R0+URZ], R3 ;  /* 0x00000003000085a7 */ /* 0x000ea400080010ff */
[----:B--2---:R-:W-:Y:S05]  /*ad80*/  @!P0 BRA `(.L_x_242) ;  /* 0xfffffffc00f08947 */ /* 0x004fea000383ffff */
[----:B------:R-:W-:Y:S05]  /*ad90*/  BRA `(.L_x_243) ;  /* 0xffffff9400107947 */ /* 0x000fea000383ffff */
.L_x_78:
[----:B------:R-:W-:-:S07]  /*ada0*/  MOV R0, UR5 ;  /* 0x0000000500007c02 */ /* 0x000fce0008000f00 */
.L_x_244:
[----:B-1----:R1:W2:Y:S02]  /*adb0*/  SYNCS.PHASECHK.TRANS64.TRYWAIT P0, [R0+URZ], R3 ;  /* 0x00000003000075a7 */ /* 0x0022a400080011ff */
[----:B--2---:R-:W-:Y:S05]  /*adc0*/  @!P0 NANOSLEEP.SYNCS 0x989680 ;  /* 0x009896800000895d */ /* 0x004fea0003900000 */
[----:B------:R-:W2:Y:S02]  /*add0*/  @!P0 SYNCS.PHASECHK.TRANS64 P0, [R0+URZ], R3 ;  /* 0x00000003000085a7 */ /* 0x000ea400080010ff */
[----:B--2---:R-:W-:Y:S05]  /*ade0*/  @!P0 BRA `(.L_x_244) ;  /* 0xfffffffc00f08947 */ /* 0x004fea000383ffff */
[----:B------:R-:W-:Y:S05]  /*adf0*/  BRA `(.L_x_245) ;  /* 0xffffff94001c7947 */ /* 0x000fea000383ffff */
.L_x_79:
[----:B------:R-:W-:-:S07]  /*ae00*/  MOV R0, UR5 ;  /* 0x0000000500007c02 */ /* 0x000fce0008000f00 */
.L_x_246:
[----:B-1----:R1:W2:Y:S02]  /*ae10*/  SYNCS.PHASECHK.TRANS64.TRYWAIT P0, [R0+URZ], R3 ;  /* 0x00000003000075a7 */ /* 0x0022a400080011ff */
[----:B--2---:R-:W-:Y:S05]  /*ae20*/  @!P0 NANOSLEEP.SYNCS 0x989680 ;  /* 0x009896800000895d */ /* 0x004fea0003900000 */
[----:B------:R-:W2:Y:S02]  /*ae30*/  @!P0 SYNCS.PHASECHK.TRANS64 P0, [R0+URZ], R3 ;  /* 0x00000003000085a7 */ /* 0x000ea400080010ff */
[----:B--2---:R-:W-:Y:S05]  /*ae40*/  @!P0 BRA `(.L_x_246) ;  /* 0xfffffffc00f08947 */ /* 0x004fea000383ffff */
[----:B------:R-:W-:Y:S05]  /*ae50*/  BRA `(.L_x_247) ;  /* 0xffffff9400287947 */ /* 0x000fea000383ffff */
.L_x_80:
[----:B------:R-:W-:-:S07]  /*ae60*/  MOV R0, UR5 ;  /* 0x0000000500007c02 */ /* 0x000fce0008000f00 */
.L_x_248:
[----:B-1----:R1:W2:Y:S02]  /*ae70*/  SYNCS.PHASECHK.TRANS64.TRYWAIT P0, [R0+URZ], R3 ;  /* 0x00000003000075a7 */ /* 0x0022a400080011ff */
[----:B--2---:R-:W-:Y:S05]  /*ae80*/  @!P0 NANOSLEEP.SYNCS 0x989680 ;  /* 0x009896800000895d */ /* 0x004fea0003900000 */
[----:B------:R-:W2:Y:S02]  /*ae90*/  @!P0 SYNCS.PHASECHK.TRANS64 P0, [R0+URZ], R3 ;  /* 0x00000003000085a7 */ /* 0x000ea400080010ff */
[----:B--2---:R-:W-:Y:S05]  /*aea0*/  @!P0 BRA `(.L_x_248) ;  /* 0xfffffffc00f08947 */ /* 0x004fea000383ffff */
[----:B------:R-:W-:Y:S05]  /*aeb0*/  BRA `(.L_x_249) ;  /* 0xffffff9400347947 */ /* 0x000fea000383ffff */
.L_x_81:
[----:B------:R-:W-:-:S07]  /*aec0*/  MOV R0, UR5 ;  /* 0x0000000500007c02 */ /* 0x000fce0008000f00 */
.L_x_250:
[----:B-1----:R1:W2:Y:S02]  /*aed0*/  SYNCS.PHASECHK.TRANS64.TRYWAIT P0, [R0+URZ], R3 ;  /* 0x00000003000075a7 */ /* 0x0022a400080011ff */
[----:B--2---:R-:W-:Y:S05]  /*aee0*/  @!P0 NANOSLEEP.SYNCS 0x989680 ;  /* 0x009896800000895d */ /* 0x004fea0003900000 */
[----:B------:R-:W2:Y:S02]  /*aef0*/  @!P0 SYNCS.PHASECHK.TRANS64 P0, [R0+URZ], R3 ;  /* 0x00000003000085a7 */ /* 0x000ea400080010ff */
[----:B--2---:R-:W-:Y:S05]  /*af00*/  @!P0 BRA `(.L_x_250) ;  /* 0xfffffffc00f08947 */ /* 0x004fea000383ffff */
[----:B------:R-:W-:Y:S05]  /*af10*/  BRA `(.L_x_251) ;  /* 0xffffff9400407947 */ /* 0x000fea000383ffff */
.L_x_82:
[----:B------:R-:W-:-:S07]  /*af20*/  MOV R0, UR5 ;  /* 0x0000000500007c02 */ /* 0x000fce0008000f00 */
.L_x_252:
[----:B-1----:R1:W2:Y:S02]  /*af30*/  SYNCS.PHASECHK.TRANS64.TRYWAIT P0, [R0+URZ], R3 ;  /* 0x00000003000075a7 */ /* 0x0022a400080011ff */
[----:B--2---:R-:W-:Y:S05]  /*af40*/  @!P0 NANOSLEEP.SYNCS 0x989680 ;  /* 0x009896800000895d */ /* 0x004fea0003900000 */
[----:B------:R-:W2:Y:S02]  /*af50*/  @!P0 SYNCS.PHASECHK.TRANS64 P0, [R0+URZ], R3 ;  /* 0x00000003000085a7 */ /* 0x000ea400080010ff */
[----:B--2---:R-:W-:Y:S05]  /*af60*/  @!P0 BRA `(.L_x_252) ;  /* 0xfffffffc00f08947 */ /* 0x004fea000383ffff */
[----:B------:R-:W-:Y:S05]  /*af70*/  BRA `(.L_x_253) ;  /* 0xffffff94004c7947 */ /* 0x000fea000383ffff */
.L_x_83:
[----:B------:R-:W-:-:S07]  /*af80*/  MOV R0, UR5 ;  /* 0x0000000500007c02 */ /* 0x000fce0008000f00 */
.L_x_254:
[----:B-1----:R1:W2:Y:S02]  /*af90*/  SYNCS.PHASECHK.TRANS64.TRYWAIT P0, [R0+URZ], R3 ;  /* 0x00000003000075a7 */ /* 0x0022a400080011ff */
[----:B--2---:R-:W-:Y:S05]  /*afa0*/  @!P0 NANOSLEEP.SYNCS 0x989680 ;  /* 0x009896800000895d */ /* 0x004fea0003900000 */
[----:B------:R-:W2:Y:S02]  /*afb0*/  @!P0 SYNCS.PHASECHK.TRANS64 P0, [R0+URZ], R3 ;  /* 0x00000003000085a7 */ /* 0x000ea400080010ff */
[----:B--2---:R-:W-:Y:S05]  /*afc0*/  @!P0 BRA `(.L_x_254) ;  /* 0xfffffffc00f08947 */ /* 0x004fea000383ffff */
[----:B------:R-:W-:Y:S05]  /*afd0*/  BRA `(.L_x_255) ;  /* 0xffffff9400587947 */ /* 0x000fea000383ffff */
.L_x_84:
[----:B------:R-:W-:-:S07]  /*afe0*/  MOV R0, UR5 ;  /* 0x0000000500007c02 */ /* 0x000fce0008000f00 */
.L_x_256:
[----:B-1----:R1:W2:Y:S02]  /*aff0*/  SYNCS.PHASECHK.TRANS64.TRYWAIT P0, [R0+URZ], R3 ;  /* 0x00000003000075a7 */ /* 0x0022a400080011ff */
[----:B--2---:R-:W-:Y:S05]  /*b000*/  @!P0 NANOSLEEP.SYNCS 0x989680 ;  /* 0x009896800000895d */ /* 0x004fea0003900000 */
[----:B------:R-:W2:Y:S02]  /*b010*/  @!P0 SYNCS.PHASECHK.TRANS64 P0, [R0+URZ], R3 ;  /* 0x00000003000085a7 */ /* 0x000ea400080010ff */
[----:B--2---:R-:W-:Y:S05]  /*b020*/  @!P0 BRA `(.L_x_256) ;  /* 0xfffffffc00f08947 */ /* 0x004fea000383ffff */
[----:B------:R-:W-:Y:S05]  /*b030*/  BRA `(.L_x_257) ;  /* 0xffffff9400647947 */ /* 0x000fea000383ffff */
.L_x_85:
[----:B------:R-:W-:-:S07]  /*b040*/  MOV R0, UR5 ;  /* 0x0000000500007c02 */ /* 0x000fce0008000f00 */
.L_x_258:
[----:B-1----:R1:W2:Y:S02]  /*b050*/  SYNCS.PHASECHK.TRANS64.TRYWAIT P0, [R0+URZ], R3 ;  /* 0x00000003000075a7 */ /* 0x0022a400080011ff */
[----:B--2---:R-:W-:Y:S05]  /*b060*/  @!P0 NANOSLEEP.SYNCS 0x989680 ;  /* 0x009896800000895d */ /* 0x004fea0003900000 */
[----:B------:R-:W2:Y:S02]  /*b070*/  @!P0 SYNCS.PHASECHK.TRANS64 P0, [R0+URZ], R3 ;  /* 0x00000003000085a7 */ /* 0x000ea400080010ff */
[----:B--2---:R-:W-:Y:S05]  /*b080*/  @!P0 BRA `(.L_x_258) ;  /* 0xfffffffc00f08947 */ /* 0x004fea000383ffff */
[----:B------:R-:W-:Y:S05]  /*b090*/  BRA `(.L_x_259) ;  /* 0xffffff9400707947 */ /* 0x000fea000383ffff */
.L_x_86:
[----:B------:R-:W-:-:S07]  /*b0a0*/  MOV R0, UR5 ;  /* 0x0000000500007c02 */ /* 0x000fce0008000f00 */
.L_x_260:
[----:B-1----:R1:W2:Y:S02]  /*b0b0*/  SYNCS.PHASECHK.TRANS64.TRYWAIT P0, [R0+URZ], R3 ;  /* 0x00000003000075a7 */ /* 0x0022a400080011ff */
[----:B--2---:R-:W-:Y:S05]  /*b0c0*/  @!P0 NANOSLEEP.SYNCS 0x989680 ;  /* 0x009896800000895d */ /* 0x004fea0003900000 */
[----:B------:R-:W2:Y:S02]  /*b0d0*/  @!P0 SYNCS.PHASECHK.TRANS64 P0, [R0+URZ], R3 ;  /* 0x00000003000085a7 */ /* 0x000ea400080010ff */
[----:B--2---:R-:W-:Y:S05]  /*b0e0*/  @!P0 BRA `(.L_x_260) ;  /* 0xfffffffc00f08947 */ /* 0x004fea000383ffff */
[----:B------:R-:W-:Y:S05]  /*b0f0*/  BRA `(.L_x_261) ;  /* 0xffffff94007c7947 */ /* 0x000fea000383ffff */
.L_x_87:
[----:B------:R-:W-:-:S07]  /*b100*/  MOV R0, UR5 ;  /* 0x0000000500007c02 */ /* 0x000fce0008000f00 */
.L_x_262:
[----:B-1----:R1:W2:Y:S02]  /*b110*/  SYNCS.PHASECHK.TRANS64.TRYWAIT P0, [R0+URZ], R3 ;  /* 0x00000003000075a7 */ /* 0x0022a400080011ff */
[----:B--2---:R-:W-:Y:S05]  /*b120*/  @!P0 NANOSLEEP.SYNCS 0x989680 ;  /* 0x009896800000895d */ /* 0x004fea0003900000 */
[----:B------:R-:W2:Y:S02]  /*b130*/  @!P0 SYNCS.PHASECHK.TRANS64 P0, [R0+URZ], R3 ;  /* 0x00000003000085a7 */ /* 0x000ea400080010ff */
[----:B--2---:R-:W-:Y:S05]  /*b140*/  @!P0 BRA `(.L_x_262) ;  /* 0xfffffffc00f08947 */ /* 0x004fea000383ffff */
[----:B------:R-:W-:Y:S05]  /*b150*/  BRA `(.L_x_263) ;  /* 0xffffff9400887947 */ /* 0x000fea000383ffff */
.L_x_88:
[----:B------:R-:W-:-:S07]  /*b160*/  MOV R0, UR5 ;  /* 0x0000000500007c02 */ /* 0x000fce0008000f00 */
.L_x_264:
[----:B-1----:R1:W2:Y:S02]  /*b170*/  SYNCS.PHASECHK.TRANS64.TRYWAIT P0, [R0+URZ], R3 ;  /* 0x00000003000075a7 */ /* 0x0022a400080011ff */
[----:B--2---:R-:W-:Y:S05]  /*b180*/  @!P0 NANOSLEEP.SYNCS 0x989680 ;  /* 0x009896800000895d */ /* 0x004fea0003900000 */
[----:B------:R-:W2:Y:S02]  /*b190*/  @!P0 SYNCS.PHASECHK.TRANS64 P0, [R0+URZ], R3 ;  /* 0x00000003000085a7 */ /* 0x000ea400080010ff */
[----:B--2---:R-:W-:Y:S05]  /*b1a0*/  @!P0 BRA `(.L_x_264) ;  /* 0xfffffffc00f08947 */ /* 0x004fea000383ffff */
[----:B------:R-:W-:Y:S05]  /*b1b0*/  BRA `(.L_x_265) ;  /* 0xffffff9400947947 */ /* 0x000fea000383ffff */
.L_x_89:
[----:B------:R-:W-:-:S07]  /*b1c0*/  MOV R0, UR5 ;  /* 0x0000000500007c02 */ /* 0x000fce0008000f00 */
.L_x_266:
[----:B-1----:R1:W2:Y:S02]  /*b1d0*/  SYNCS.PHASECHK.TRANS64.TRYWAIT P0, [R0+URZ], R3 ;  /* 0x00000003000075a7 */ /* 0x0022a400080011ff */
[----:B--2---:R-:W-:Y:S05]  /*b1e0*/  @!P0 NANOSLEEP.SYNCS 0x989680 ;  /* 0x009896800000895d */ /* 0x004fea0003900000 */
[----:B------:R-:W2:Y:S02]  /*b1f0*/  @!P0 SYNCS.PHASECHK.TRANS64 P0, [R0+URZ], R3 ;  /* 0x00000003000085a7 */ /* 0x000ea400080010ff */
[----:B--2---:R-:W-:Y:S05]  /*b200*/  @!P0 BRA `(.L_x_266) ;  /* 0xfffffffc00f08947 */ /* 0x004fea000383ffff */
[----:B------:R-:W-:Y:S05]  /*b210*/  BRA `(.L_x_267) ;  /* 0xffffff9400a07947 */ /* 0x000fea000383ffff */
.L_x_90:
[----:B------:R-:W-:-:S07]  /*b220*/  MOV R0, UR5 ;  /* 0x0000000500007c02 */ /* 0x000fce0008000f00 */
.L_x_268:
[----:B-1----:R1:W2:Y:S02]  /*b230*/  SYNCS.PHASECHK.TRANS64.TRYWAIT P0, [R0+URZ], R3 ;  /* 0x00000003000075a7 */ /* 0x0022a400080011ff */
[----:B--2---:R-:W-:Y:S05]  /*b240*/  @!P0 NANOSLEEP.SYNCS 0x989680 ;  /* 0x009896800000895d */ /* 0x004fea0003900000 */
[----:B------:R-:W2:Y:S02]  /*b250*/  @!P0 SYNCS.PHASECHK.TRANS64 P0, [R0+URZ], R3 ;  /* 0x00000003000085a7 */ /* 0x000ea400080010ff */
[----:B--2---:R-:W-:Y:S05]  /*b260*/  @!P0 BRA `(.L_x_268) ;  /* 0xfffffffc00f08947 */ /* 0x004fea000383ffff */
[----:B------:R-:W-:Y:S05]  /*b270*/  BRA `(.L_x_269) ;  /* 0xffffff9400ac7947 */ /* 0x000fea000383ffff */
.L_x_91:
[----:B------:R-:W-:-:S07]  /*b280*/  MOV R0, UR5 ;  /* 0x0000000500007c02 */ /* 0x000fce0008000f00 */
.L_x_270:
[----:B-1----:R1:W2:Y:S02]  /*b290*/  SYNCS.PHASECHK.TRANS64.TRYWAIT P0, [R0+URZ], R3 ;  /* 0x00000003000075a7 */ /* 0x0022a400080011ff */
[----:B--2---:R-:W-:Y:S05]  /*b2a0*/  @!P0 NANOSLEEP.SYNCS 0x989680 ;  /* 0x009896800000895d */ /* 0x004fea0003900000 */
[----:B------:R-:W2:Y:S02]  /*b2b0*/  @!P0 SYNCS.PHASECHK.TRANS64 P0, [R0+URZ], R3 ;  /* 0x00000003000085a7 */ /* 0x000ea400080010ff */
[----:B--2---:R-:W-:Y:S05]  /*b2c0*/  @!P0 BRA `(.L_x_270) ;  /* 0xfffffffc00f08947 */ /* 0x004fea000383ffff */
[----:B------:R-:W-:Y:S05]  /*b2d0*/  BRA `(.L_x_271) ;  /* 0xffffff9400b87947 */ /* 0x000fea000383ffff */
.L_x_92:
[----:B------:R-:W-:-:S07]  /*b2e0*/  MOV R0, UR5 ;  /* 0x0000000500007c02 */ /* 0x000fce0008000f00 */
.L_x_272:
[----:B-1----:R1:W2:Y:S02]  /*b2f0*/  SYNCS.PHASECHK.TRANS64.TRYWAIT P0, [R0+URZ], R3 ;  /* 0x00000003000075a7 */ /* 0x0022a400080011ff */
[----:B--2---:R-:W-:Y:S05]  /*b300*/  @!P0 NANOSLEEP.SYNCS 0x989680 ;  /* 0x009896800000895d */ /* 0x004fea0003900000 */
[----:B------:R-:W2:Y:S02]  /*b310*/  @!P0 SYNCS.PHASECHK.TRANS64 P0, [R0+URZ], R3 ;  /* 0x00000003000085a7 */ /* 0x000ea400080010ff */
[----:B--2---:R-:W-:Y:S05]  /*b320*/  @!P0 BRA `(.L_x_272) ;  /* 0xfffffffc00f08947 */ /* 0x004fea000383ffff */
[----:B------:R-:W-:Y:S05]  /*b330*/  BRA `(.L_x_273) ;  /* 0xffffff9400c47947 */ /* 0x000fea000383ffff */
.L_x_93:
[----:B------:R-:W-:-:S07]  /*b340*/  MOV R0, UR5 ;  /* 0x0000000500007c02 */ /* 0x000fce0008000f00 */
.L_x_274:
[----:B-1----:R1:W2:Y:S02]  /*b350*/  SYNCS.PHASECHK.TRANS64.TRYWAIT P0, [R0+URZ], R3 ;  /* 0x00000003000075a7 */ /* 0x0022a400080011ff */
[----:B--2---:R-:W-:Y:S05]  /*b360*/  @!P0 NANOSLEEP.SYNCS 0x989680 ;  /* 0x009896800000895d */ /* 0x004fea0003900000 */
[----:B------:R-:W2:Y:S02]  /*b370*/  @!P0 SYNCS.PHASECHK.TRANS64 P0, [R0+URZ], R3 ;  /* 0x00000003000085a7 */ /* 0x000ea400080010ff */
[----:B--2---:R-:W-:Y:S05]  /*b380*/  @!P0 BRA `(.L_x_274) ;  /* 0xfffffffc00f08947 */ /* 0x004fea000383ffff */
[----:B------:R-:W-:Y:S05]  /*b390*/  BRA `(.L_x_275) ;  /* 0xffffff9400d07947 */ /* 0x000fea000383ffff */
.L_x_94:
[----:B------:R-:W-:-:S07]  /*b3a0*/  MOV R0, UR5 ;  /* 0x0000000500007c02 */ /* 0x000fce0008000f00 */
.L_x_276:
[----:B-1----:R1:W2:Y:S02]  /*b3b0*/  SYNCS.PHASECHK.TRANS64.TRYWAIT P0, [R0+URZ], R3 ;  /* 0x00000003000075a7 */ /* 0x0022a400080011ff */
[----:B--2---:R-:W-:Y:S05]  /*b3c0*/  @!P0 NANOSLEEP.SYNCS 0x989680 ;  /* 0x009896800000895d */ /* 0x004fea0003900000 */
[----:B------:R-:W2:Y:S02]  /*b3d0*/  @!P0 SYNCS.PHASECHK.TRANS64 P0, [R0+URZ], R3 ;  /* 0x00000003000085a7 */ /* 0x000ea400080010ff */
[----:B--2---:R-:W-:Y:S05]  /*b3e0*/  @!P0 BRA `(.L_x_276) ;  /* 0xfffffffc00f08947 */ /* 0x004fea000383ffff */
[----:B------:R-:W-:Y:S05]  /*b3f0*/  BRA `(.L_x_277) ;  /* 0xffffff9400dc7947 */ /* 0x000fea000383ffff */
.L_x_97:
[----:B--2---:R2:W3:Y:S02]  /*b400*/  SYNCS.PHASECHK.TRANS64.TRYWAIT P0, [R2+URZ+0x3d0], R4 ;  /* 0x0003d004020075a7 */ /* 0x0044e400080011ff */
[----:B---3--:R-:W-:Y:S05]  /*b410*/  @!P0 NANOSLEEP.SYNCS 0x989680 ;  /* 0x009896800000895d */ /* 0x008fea0003900000 */
[----:B------:R-:W3:Y:S02]  /*b420*/  @!P0 SYNCS.PHASECHK.TRANS64 P0, [R2+URZ+0x3d0], R4 ;  /* 0x0003d004020085a7 */ /* 0x000ee400080010ff */
[----:B---3--:R-:W-:Y:S05]  /*b430*/  @!P0 BRA `(.L_x_97) ;  /* 0xfffffffc00f08947 */ /* 0x008fea000383ffff */
[----:B------:R-:W-:Y:S05]  /*b440*/  BRA `(.L_x_278) ;  /* 0xffffff9800387947 */ /* 0x000fea000383ffff */
.L_x_98:
[----:B------:R-:W-:-:S07]  /*b450*/  MOV R2, UR4 ;  /* 0x0000000400027c02 */ /* 0x000fce0008000f00 */
.L_x_279:
[----:B--2---:R2:W3:Y:S02]  /*b460*/  SYNCS.PHASECHK.TRANS64.TRYWAIT P0, [R2+URZ+0x380], R5 ;  /* 0x00038005020075a7 */ /* 0x0044e400080011ff */
[----:B---3--:R-:W-:Y:S05]  /*b470*/  @!P0 NANOSLEEP.SYNCS 0x989680 ;  /* 0x009896800000895d */ /* 0x008fea0003900000 */
[----:B------:R-:W3:Y:S02]  /*b480*/  @!P0 SYNCS.PHASECHK.TRANS64 P0, [R2+URZ+0x380], R5 ;  /* 0x00038005020085a7 */ /* 0x000ee400080010ff */
[----:B---3--:R-:W-:Y:S05]  /*b490*/  @!P0 BRA `(.L_x_279) ;  /* 0xfffffffc00f08947 */ /* 0x008fea000383ffff */
[----:B------:R-:W-:Y:S05]  /*b4a0*/  BRA `(.L_x_280) ;  /* 0xffffff9800487947 */ /* 0x000fea000383ffff */
.L_x_99:
[----:B--2---:R2:W3:Y:S02]  /*b4b0*/  SYNCS.PHASECHK.TRANS64.TRYWAIT P1, [R2+URZ+0x370], R4 ;  /* 0x00037004020075a7 */ /* 0x0044e400080211ff */
[----:B---3--:R-:W-:Y:S05]  /*b4c0*/  @!P1 NANOSLEEP.SYNCS 0x989680 ;  /* 0x009896800000995d */ /* 0x008fea0003900000 */
[----:B------:R-:W3:Y:S02]  /*b4d0*/  @!P1 SYNCS.PHASECHK.TRANS64 P1, [R2+URZ+0x370], R4 ;  /* 0x00037004020095a7 */ /* 0x000ee400080210ff */
[----:B---3--:R-:W-:Y:S05]  /*b4e0*/  @!P1 BRA `(.L_x_99) ;  /* 0xfffffffc00f09947 */ /* 0x008fea000383ffff */
[----:B------:R-:W-:Y:S05]  /*b4f0*/  BRA `(.L_x_281) ;  /* 0xffffff9800787947 */ /* 0x000fea000383ffff */
.L_x_102:
[----:B------:R-:W-:-:S07]  /*b500*/  MOV R0, UR4 ;  /* 0x0000000400007c02 */ /* 0x000fce0008000f00 */
.L_x_282:
[----:B--2---:R2:W3:Y:S02]  /*b510*/  SYNCS.PHASECHK.TRANS64.TRYWAIT P0, [R0+URZ+0x380], R2 ;  /* 0x00038002000075a7 */ /* 0x0044e400080011ff */
[----:B---3--:R-:W-:Y:S05]  /*b520*/  @!P0 NANOSLEEP.SYNCS 0x989680 ;  /* 0x009896800000895d */ /* 0x008fea0003900000 */
[----:B------:R-:W3:Y:S02]  /*b530*/  @!P0 SYNCS.PHASECHK.TRANS64 P0, [R0+URZ+0x380], R2 ;  /* 0x00038002000085a7 */ /* 0x000ee400080010ff */
[----:B---3--:R-:W-:Y:S05]  /*b540*/  @!P0 BRA `(.L_x_282) ;  /* 0xfffffffc00f08947 */ /* 0x008fea000383ffff */
[----:B------:R-:W-:Y:S05]  /*b550*/  BRA `(.L_x_101) ;  /* 0xffffff9800cc7947 */ /* 0x000fea000383ffff */
.L_x_111:
[----:B--2---:R-:W-:-:S04]  /*b560*/  MOV R5, UR5 ;  /* 0x0000000500057c02 */ /* 0x004fc80008000f00 */
[----:B------:R2:W3:Y:S03]  /*b570*/  SYNCS.PHASECHK.TRANS64.TRYWAIT P0, [R5+URZ+0x8], R6 ;  /* 0x00000806050075a7 */ /* 0x0004e600080011ff */
[----:B---3--:R-:W-:Y:S05]  /*b580*/  @!P0 NANOSLEEP.SYNCS 0x989680 ;  /* 0x009896800000895d */ /* 0x008fea0003900000 */
[----:B------:R-:W3:Y:S02]  /*b590*/  @!P0 SYNCS.PHASECHK.TRANS64 P0, [R5+URZ+0x8], R6 ;  /* 0x00000806050085a7 */ /* 0x000ee400080010ff */
[----:B---3--:R-:W-:Y:S05]  /*b5a0*/  @!P0 BRA `(.L_x_111) ;  /* 0xfffffffc00ec8947 */ /* 0x008fea000383ffff */
[----:B------:R-:W-:Y:S05]  /*b5b0*/  BRA `(.L_x_110) ;  /* 0xffffff9c00807947 */ /* 0x000fea000383ffff */
.L_x_113:
[----:B------:R-:W-:Y:S01]  /*b5c0*/  BSSY B0, `(.L_x_283) ;  /* 0x0000006000007945 */ /* 0x000fe20003800000 */
[----:B------:R-:W-:-:S07]  /*b5d0*/  MOV R15, 0xffffffff ;  /* 0xffffffff000f7802 */ /* 0x000fce0000000f00 */
[----:B-12--5:R-:W-:Y:S05]  /*b5e0*/  WARPSYNC.COLLECTIVE R15, `(.L_x_284) ;  /* 0x000000000f0c7348 */ /* 0x026fea0003c00000 */
[----:B------:R-:W-:Y:S02]  /*b5f0*/  ELECT P6, UR79, PT ;  /* 0x00000000004f782f */ /* 0x000fe400038c0000 */
[----:B------:R-:W-:Y:S01]  /*b600*/  MOV R14, UR79 ;  /* 0x0000004f000e7c02 */ /* 0x000fe20008000f00 */
[----:B-12--5:R-:W-:Y:S10]  /*b610*/  ENDCOLLECTIVE ;  /* 0x000000000000791b */ /* 0x026ff40003800000 */
.L_x_284:
[----:B------:R-:W-:Y:S05]  /*b620*/  BSYNC B0 ;  /* 0x0000000000007941 */ /* 0x000fea0003800000 */
.L_x_283:
[----:B------:R-:W-:Y:S05]  /*b630*/  BRA `(.L_x_285) ;  /* 0xffffff9c00b07947 */ /* 0x000fea000383ffff */
.L_x_115:
[----:B--2---:R-:W-:-:S04]  /*b640*/  MOV R0, UR5 ;  /* 0x0000000500007c02 */ /* 0x004fc80008000f00 */
[----:B------:R2:W3:Y:S03]  /*b650*/  SYNCS.PHASECHK.TRANS64.TRYWAIT P0, [R0+URZ+0x8], R4 ;  /* 0x00000804000075a7 */ /* 0x0004e600080011ff */
[----:B---3--:R-:W-:Y:S05]  /*b660*/  @!P0 NANOSLEEP.SYNCS 0x989680 ;  /* 0x009896800000895d */ /* 0x008fea0003900000 */
[----:B------:R-:W3:Y:S02]  /*b670*/  @!P0 SYNCS.PHASECHK.TRANS64 P0, [R0+URZ+0x8], R4 ;  /* 0x00000804000085a7 */ /* 0x000ee400080010ff */
[----:B---3--:R-:W-:Y:S05]  /*b680*/  @!P0 BRA `(.L_x_115) ;  /* 0xfffffffc00ec8947 */ /* 0x008fea000383ffff */
[----:B------:R-:W-:Y:S05]  /*b690*/  BRA `(.L_x_114) ;  /* 0xffffff9c00b47947 */ /* 0x000fea000383ffff */
.L_x_116:
[----:B-1----:R1:W2:Y:S02]  /*b6a0*/  SYNCS.PHASECHK.TRANS64.TRYWAIT P0, [R0+URZ+0x370], R4 ;  /* 0x00037004000075a7 */ /* 0x0022a400080011ff */
[----:B--2---:R-:W-:Y:S05]  /*b6b0*/  @!P0 NANOSLEEP.SYNCS 0x989680 ;  /* 0x009896800000895d */ /* 0x004fea0003900000 */
[----:B------:R-:W2:Y:S02]  /*b6c0*/  @!P0 SYNCS.PHASECHK.TRANS64 P0, [R0+URZ+0x370], R4 ;  /* 0x00037004000085a7 */ /* 0x000ea400080010ff */
[----:B--2---:R-:W-:Y:S05]  /*b6d0*/  @!P0 BRA `(.L_x_116) ;  /* 0xfffffffc00f08947 */ /* 0x004fea000383ffff */
[----:B------:R-:W-:Y:S05]  /*b6e0*/  BRA `(.L_x_286) ;  /* 0xffffffa000887947 */ /* 0x000fea000383ffff */
.L_x_118:
[----:B------:R-:W-:-:S07]  /*b6f0*/  MOV R0, UR19 ;  /* 0x0000001300007c02 */ /* 0x000fce0008000f00 */
.L_x_287:
[----:B-1----:R1:W2:Y:S02]  /*b700*/  SYNCS.PHASECHK.TRANS64.TRYWAIT P0, [R0+URZ+0x3b0], R4 ;  /* 0x0003b004000075a7 */ /* 0x0022a400080011ff */
[----:B--2---:R-:W-:Y:S05]  /*b710*/  @!P0 NANOSLEEP.SYNCS 0x989680 ;  /* 0x009896800000895d */ /* 0x004fea0003900000 */
[----:B------:R-:W2:Y:S02]  /*b720*/  @!P0 SYNCS.PHASECHK.TRANS64 P0, [R0+URZ+0x3b0], R4 ;  /* 0x0003b004000085a7 */ /* 0x000ea400080010ff */
[----:B--2---:R-:W-:Y:S05]  /*b730*/  @!P0 BRA `(.L_x_287) ;  /* 0xfffffffc00f08947 */ /* 0x004fea000383ffff */
[----:B------:R-:W-:Y:S05]  /*b740*/  BRA `(.L_x_288) ;  /* 0xffffffa000d07947 */ /* 0x000fea000383ffff */
.L_x_121:
[----:B------:R-:W-:Y:S07]  /*b750*/  MOV R0, UR6 ;  /* 0x0000000600007c02 */ /* 0x000fee0008000f00 */
.L_x_289:
[----:B-1----:R1:W2:Y:S02]  /*b760*/  SYNCS.PHASECHK.TRANS64.TRYWAIT P0, [R0+URZ], R4 ;  /* 0x00000004000075a7 */ /* 0x0022a400080011ff */
[----:B--2---:R-:W-:Y:S05]  /*b770*/  @!P0 NANOSLEEP.SYNCS 0x989680 ;  /* 0x009896800000895d */ /* 0x004fea0003900000 */
[----:B------:R-:W2:Y:S02]  /*b780*/  @!P0 SYNCS.PHASECHK.TRANS64 P0, [R0+URZ], R4 ;  /* 0x00000004000085a7 */ /* 0x000ea400080010ff */
[----:B--2---:R-:W-:Y:S05]  /*b790*/  @!P0 BRA `(.L_x_289) ;  /* 0xfffffffc00f08947 */ /* 0x004fea000383ffff */
[----:B------:R-:W-:Y:S05]  /*b7a0*/  BRA `(.L_x_120) ;  /* 0xffffffa000e87947 */ /* 0x000fea000383ffff */
.L_x_125:
[----:B-1----:R-:W-:-:S07]  /*b7b0*/  MOV R0, UR4 ;  /* 0x0000000400007c02 */ /* 0x002fce0008000f00 */
.L_x_290:
[----:B-1----:R1:W2:Y:S02]  /*b7c0*/  SYNCS.PHASECHK.TRANS64.TRYWAIT P0, [R0+URZ], R2 ;  /* 0x00000002000075a7 */ /* 0x0022a400080011ff */
[----:B--2---:R-:W-:Y:S05]  /*b7d0*/  @!P0 NANOSLEEP.SYNCS 0x989680 ;  /* 0x009896800000895d */ /* 0x004fea0003900000 */
[----:B------:R-:W2:Y:S02]  /*b7e0*/  @!P0 SYNCS.PHASECHK.TRANS64 P0, [R0+URZ], R2 ;  /* 0x00000002000085a7 */ /* 0x000ea400080010ff */
[----:B--2---:R-:W-:Y:S05]  /*b7f0*/  @!P0 BRA `(.L_x_290) ;  /* 0xfffffffc00f08947 */ /* 0x004fea000383ffff */
[----:B------:R-:W-:Y:S05]  /*b800*/  BRA `(.L_x_291) ;  /* 0xffffffa400a07947 */ /* 0x000fea000383ffff */
.L_x_126:
[----:B------:R-:W-:-:S07]  /*b810*/  MOV R0, UR5 ;  /* 0x0000000500007c02 */ /* 0x000fce0008000f00 */
.L_x_292:
[----:B-1----:R1:W2:Y:S02]  /*b820*/  SYNCS.PHASECHK.TRANS64.TRYWAIT P0, [R0+URZ], R3 ;  /* 0x00000003000075a7 */ /* 0x0022a400080011ff */
[----:B--2---:R-:W-:Y:S05]  /*b830*/  @!P0 NANOSLEEP.SYNCS 0x989680 ;  /* 0x009896800000895d */ /* 0x004fea0003900000 */
[----:B------:R-:W2:Y:S02]  /*b840*/  @!P0 SYNCS.PHASECHK.TRANS64 P0, [R0+URZ], R3 ;  /* 0x00000003000085a7 */ /* 0x000ea400080010ff */
[----:B--2---:R-:W-:Y:S05]  /*b850*/  @!P0 BRA `(.L_x_292) ;  /* 0xfffffffc00f08947 */ /* 0x004fea000383ffff */
[----:B------:R-:W-:Y:S05]  /*b860*/  BRA `(.L_x_293) ;  /* 0xffffffa400ac7947 */ /* 0x000fea000383ffff */
.L_x_127:
[----:B------:R-:W-:-:S07]  /*b870*/  MOV R0, UR5 ;  /* 0x0000000500007c02 */ /* 0x000fce0008000f00 */
.L_x_294:
[----:B-1----:R1:W2:Y:S02]  /*b880*/  SYNCS.PHASECHK.TRANS64.TRYWAIT P0, [R0+URZ], R3 ;  /* 0x00000003000075a7 */ /* 0x0022a400080011ff */
[----:B--2---:R-:W-:Y:S05]  /*b890*/  @!P0 NANOSLEEP.SYNCS 0x989680 ;  /* 0x009896800000895d */ /* 0x004fea0003900000 */
[----:B------:R-:W2:Y:S02]  /*b8a0*/  @!P0 SYNCS.PHASECHK.TRANS64 P0, [R0+URZ], R3 ;  /* 0x00000003000085a7 */ /* 0x000ea400080010ff */
[----:B--2---:R-:W-:Y:S05]  /*b8b0*/  @!P0 BRA `(.L_x_294) ;  /* 0xfffffffc00f08947 */ /* 0x004fea000383ffff */
[----:B------:R-:W-:Y:S05]  /*b8c0*/  BRA `(.L_x_295) ;  /* 0xffffffa400b87947 */ /* 0x000fea000383ffff */
.L_x_130:
[----:B------:R-:W-:-:S07]  /*b8d0*/  MOV R0, UR13 ;  /* 0x0000000d00007c02 */ /* 0x000fce0008000f00 */
.L_x_296:
[----:B-1----:R1:W2:Y:S02]  /*b8e0*/  SYNCS.PHASECHK.TRANS64.TRYWAIT P1, [R0+URZ+0x3f0], R2 ;  /* 0x0003f002000075a7 */ /* 0x0022a400080211ff */
[----:B--2---:R-:W-:Y:S05]  /*b8f0*/  @!P1 NANOSLEEP.SYNCS 0x989680 ;  /* 0x009896800000995d */ /* 0x004fea0003900000 */
[----:B------:R-:W2:Y:S02]  /*b900*/  @!P1 SYNCS.PHASECHK.TRANS64 P1, [R0+URZ+0x3f0], R2 ;  /* 0x0003f002000095a7 */ /* 0x000ea400080210ff */
[----:B--2---:R-:W-:Y:S05]  /*b910*/  @!P1 BRA `(.L_x_296) ;  /* 0xfffffffc00f09947 */ /* 0x004fea000383ffff */
[----:B------:R-:W-:Y:S05]  /*b920*/  BRA `(.L_x_297) ;  /* 0xffffffa800047947 */ /* 0x000fea000383ffff */
.L_x_135:
[----:B---3--:R3:W4:Y:S02]  /*b930*/  SYNCS.PHASECHK.TRANS64.TRYWAIT P0, [R12+URZ+0x370], R0 ;  /* 0x000370000c0075a7 */ /* 0x00872400080011ff */
[----:B----4-:R-:W-:Y:S05]  /*b940*/  @!P0 NANOSLEEP.SYNCS 0x989680 ;  /* 0x009896800000895d */ /* 0x010fea0003900000 */
[----:B------:R-:W4:Y:S02]  /*b950*/  @!P0 SYNCS.PHASECHK.TRANS64 P0, [R12+URZ+0x370], R0 ;  /* 0x000370000c0085a7 */ /* 0x000f2400080010ff */
[----:B----4-:R-:W-:Y:S05]  /*b960*/  @!P0 BRA `(.L_x_135) ;  /* 0xfffffffc00f08947 */ /* 0x010fea000383ffff */
[----:B------:R-:W-:Y:S05]  /*b970*/  BRA `(.L_x_298) ;  /* 0xffffffac00247947 */ /* 0x000fea000383ffff */
.L_x_138:
[----:B-1----:R-:W-:Y:S07]  /*b980*/  MOV R0, UR21 ;  /* 0x0000001500007c02 */ /* 0x002fee0008000f00 */
.L_x_299:
[----:B-1----:R1:W3:Y:S02]  /*b990*/  SYNCS.PHASECHK.TRANS64.TRYWAIT P2, [R0+URZ+0x368], R6 ;  /* 0x00036806000075a7 */ /* 0x0022e400080411ff */
[----:B---3--:R-:W-:Y:S05]  /*b9a0*/  @!P2 NANOSLEEP.SYNCS 0x989680 ;  /* 0x009896800000a95d */ /* 0x008fea0003900000 */
[----:B------:R-:W3:Y:S02]  /*b9b0*/  @!P2 SYNCS.PHASECHK.TRANS64 P2, [R0+URZ+0x368], R6 ;  /* 0x000368060000a5a7 */ /* 0x000ee400080410ff */
[----:B---3--:R-:W-:Y:S05]  /*b9c0*/  @!P2 BRA `(.L_x_299) ;  /* 0xfffffffc00f0a947 */ /* 0x008fea000383ffff */
[----:B------:R-:W-:Y:S05]  /*b9d0*/  BRA `(.L_x_137) ;  /* 0xffffffb0008c7947 */ /* 0x000fea000383ffff */
.L_x_141:
[----:B------:R-:W-:Y:S07]  /*b9e0*/  MOV R0, UR21 ;  /* 0x0000001500007c02 */ /* 0x000fee0008000f00 */
.L_x_300:
[----:B-1----:R1:W3:Y:S02]  /*b9f0*/  SYNCS.PHASECHK.TRANS64.TRYWAIT P0, [R0+URZ+0x350], R9 ;  /* 0x00035009000075a7 */ /* 0x0022e400080011ff */
[----:B---3--:R-:W-:Y:S05]  /*ba00*/  @!P0 NANOSLEEP.SYNCS 0x989680 ;  /* 0x009896800000895d */ /* 0x008fea0003900000 */
[----:B------:R-:W3:Y:S02]  /*ba10*/  @!P0 SYNCS.PHASECHK.TRANS64 P0, [R0+URZ+0x350], R9 ;  /* 0x00035009000085a7 */ /* 0x000ee400080010ff */
[----:B---3--:R-:W-:Y:S05]  /*ba20*/  @!P0 BRA `(.L_x_300) ;  /* 0xfffffffc00f08947 */ /* 0x008fea000383ffff */
[----:B------:R-:W-:Y:S05]  /*ba30*/  BRA `(.L_x_301) ;  /* 0xffffffb000e87947 */ /* 0x000fea000383ffff */
.L_x_142:
[----:B------:R-:W-:Y:S07]  /*ba40*/  MOV R0, UR21 ;  /* 0x0000001500007c02 */ /* 0x000fee0008000f00 */
.L_x_302:
[----:B-1----:R1:W3:Y:S02]  /*ba50*/  SYNCS.PHASECHK.TRANS64.TRYWAIT P0, [R0+URZ+0x358], R9 ;  /* 0x00035809000075a7 */ /* 0x0022e400080011ff */
[----:B---3--:R-:W-:Y:S05]  /*ba60*/  @!P0 NANOSLEEP.SYNCS 0x989680 ;  /* 0x009896800000895d */ /* 0x008fea0003900000 */
[----:B------:R-:W3:Y:S02]  /*ba70*/  @!P0 SYNCS.PHASECHK.TRANS64 P0, [R0+URZ+0x358], R9 ;  /* 0x00035809000085a7 */ /* 0x000ee400080010ff */
[----:B---3--:R-:W-:Y:S05]  /*ba80*/  @!P0 BRA `(.L_x_302) ;  /* 0xfffffffc00f08947 */ /* 0x008fea000383ffff */
[----:B------:R-:W-:Y:S05]  /*ba90*/  BRA `(.L_x_303) ;  /* 0xffffffb400407947 */ /* 0x000fea000383ffff */
.L_x_144:
[----:B------:R-:W-:-:S07]  /*baa0*/  MOV R0, UR21 ;  /* 0x0000001500007c02 */ /* 0x000fce0008000f00 */
.L_x_304:
[----:B-1----:R1:W4:Y:S02]  /*bab0*/  SYNCS.PHASECHK.TRANS64.TRYWAIT P0, [R0+URZ+0x350], R2 ;  /* 0x00035002000075a7 */ /* 0x00232400080011ff */
[----:B----4-:R-:W-:Y:S05]  /*bac0*/  @!P0 NANOSLEEP.SYNCS 0x989680 ;  /* 0x009896800000895d */ /* 0x010fea0003900000 */
[----:B------:R-:W4:Y:S02]  /*bad0*/  @!P0 SYNCS.PHASECHK.TRANS64 P0, [R0+URZ+0x350], R2 ;  /* 0x00035002000085a7 */ /* 0x000f2400080010ff */
[----:B----4-:R-:W-:Y:S05]  /*bae0*/  @!P0 BRA `(.L_x_304) ;  /* 0xfffffffc00f08947 */ /* 0x010fea000383ffff */
[----:B------:R-:W-:Y:S05]  /*baf0*/  BRA `(.L_x_305) ;  /* 0xffffffb400cc7947 */ /* 0x000fea000383ffff */
.L_x_146:
[----:B--2---:R2:W3:Y:S02]  /*bb00*/  SYNCS.PHASECHK.TRANS64.TRYWAIT P0, [R3+URZ+0x370], R0 ;  /* 0x00037000030075a7 */ /* 0x0044e400080011ff */
[----:B---3--:R-:W-:Y:S05]  /*bb10*/  @!P0 NANOSLEEP.SYNCS 0x989680 ;  /* 0x009896800000895d */ /* 0x008fea0003900000 */
[----:B------:R-:W3:Y:S02]  /*bb20*/  @!P0 SYNCS.PHASECHK.TRANS64 P0, [R3+URZ+0x370], R0 ;  /* 0x00037000030085a7 */ /* 0x000ee400080010ff */
[----:B---3--:R-:W-:Y:S05]  /*bb30*/  @!P0 BRA `(.L_x_146) ;  /* 0xfffffffc00f08947 */ /* 0x008fea000383ffff */
[----:B------:R-:W-:Y:S05]  /*bb40*/  BRA `(.L_x_306) ;  /* 0xffffffb800907947 */ /* 0x000fea000383ffff */
.L_x_157:
[----:B-1----:R1:W2:Y:S02]  /*bb50*/  SYNCS.PHASECHK.TRANS64.TRYWAIT P1, [R4+URZ+0x340], R0 ;  /* 0x00034000040075a7 */ /* 0x0022a400080211ff */
[----:B--2---:R-:W-:Y:S05]  /*bb60*/  @!P1 NANOSLEEP.SYNCS 0x989680 ;  /* 0x009896800000995d */ /* 0x004fea0003900000 */
[----:B------:R-:W2:Y:S02]  /*bb70*/  @!P1 SYNCS.PHASECHK.TRANS64 P1, [R4+URZ+0x340], R0 ;  /* 0x00034000040095a7 */ /* 0x000ea400080210ff */
[----:B--2---:R-:W-:Y:S05]  /*bb80*/  @!P1 BRA `(.L_x_157) ;  /* 0xfffffffc00f09947 */ /* 0x004fea000383ffff */
[----:B------:R-:W-:Y:S05]  /*bb90*/  BRA `(.L_x_156) ;  /* 0xffffffc400e47947 */ /* 0x000fea000383ffff */
.L_x_159:
[----:B-1----:R1:W2:Y:S02]  /*bba0*/  SYNCS.PHASECHK.TRANS64.TRYWAIT P0, [R82+URZ+0x390], R5 ;  /* 0x00039005520075a7 */ /* 0x0022a400080011ff */
[----:B--2---:R-:W-:Y:S05]  /*bbb0*/  @!P0 NANOSLEEP.SYNCS 0x989680 ;  /* 0x009896800000895d */ /* 0x004fea0003900000 */
[----:B------:R-:W2:Y:S02]  /*bbc0*/  @!P0 SYNCS.PHASECHK.TRANS64 P0, [R82+URZ+0x390], R5 ;  /* 0x00039005520085a7 */ /* 0x000ea400080010ff */
[----:B--2---:R-:W-:Y:S05]  /*bbd0*/  @!P0 BRA `(.L_x_159) ;  /* 0xfffffffc00f08947 */ /* 0x004fea000383ffff */
[----:B------:R-:W-:Y:S05]  /*bbe0*/  BRA `(.L_x_158) ;  /* 0xffffffc800387947 */ /* 0x000fea000383ffff */
.L_x_167:
[----:B--2---:R2:W3:Y:S02]  /*bbf0*/  SYNCS.PHASECHK.TRANS64.TRYWAIT P0, [R3+URZ+0x340], R0 ;  /* 0x00034000030075a7 */ /* 0x0044e400080011ff */
[----:B---3--:R-:W-:Y:S05]  /*bc00*/  @!P0 NANOSLEEP.SYNCS 0x989680 ;  /* 0x009896800000895d */ /* 0x008fea0003900000 */
[----:B------:R-:W3:Y:S02]  /*bc10*/  @!P0 SYNCS.PHASECHK.TRANS64 P0, [R3+URZ+0x340], R0 ;  /* 0x00034000030085a7 */ /* 0x000ee400080010ff */
[----:B---3--:R-:W-:Y:S05]  /*bc20*/  @!P0 BRA `(.L_x_167) ;  /* 0xfffffffc00f08947 */ /* 0x008fea000383ffff */
[----:B------:R-:W-:Y:S05]  /*bc30*/  BRA `(.L_x_166) ;  /* 0xffffffd400447947 */ /* 0x000fea000383ffff */
        .weak           $__internal_0_$__cuda_sm10x_tcgen05_guardrail_trap_col_being_dealloced_not_returned_by_alloc
        .type           $__internal_0_$__cuda_sm10x_tcgen05_guardrail_trap_col_being_dealloced_not_returned_by_alloc,@function
        .size           $__internal_0_$__cuda_sm10x_tcgen05_guardrail_trap_col_being_dealloced_not_returned_by_alloc,($__internal_1_$__cuda_sm10x_tcgen05_guardrail_trap_phase_invalid_during_alloc - $__internal_0_$__cuda_sm10x_tcgen05_guardrail_trap_col_being_dealloced_not_returned_by_alloc)
$__internal_0_$__cuda_sm10x_tcgen05_guardrail_trap_col_being_dealloced_not_returned_by_alloc:
[----:B------:R-:W-:Y:S05]  /*bc40*/  BPT.TRAP 0x1 ;  /* 0x000000040000795c */ /* 0x000fea0000300000 */
[----:B------:R-:W-:-:S04]  /*bc50*/  HFMA2 R3, -RZ, RZ, 0, 0 ;  /* 0x00000000ff037431 */ /* 0x000fc800000001ff */
[----:B------:R-:W-:Y:S05]  /*bc60*/  RET.REL.NODEC R2 `(_ZN7cutlass13device_kernelINS_4gemm6kernel13GemmUniversalIN4cute5tupleIJiiiiEEENS1_10collective13CollectiveMmaINS1_35MainloopSm100TmaUmmaWarpSpecializedILi52ELi2ELi4ENS5_IJNS4_1CILi2EEENSA_ILi4EEENSA_ILi1EEEEEEEENS5_IJNSA_ILi128EEESG_NSA_ILi32EEEEEEaNS5_IJlSD_lEEEaSJ_NS4_8TiledMMAINS4_8MMA_AtomIJNS4_21SM100_MMA_S8_2x1SM_SSIaaiLi128ELi128ELNS4_4UMMA5MajorE0ELSO_0ELNSN_8SaturateE0EEEEEENS4_6LayoutINS5_IJSD_SD_SD_EEENS5_IJNSA_ILi0EEESU_SU_EEEEENS5_IJNS4_10UnderscoreESX_SX_EEEEENS4_28SM100_TMA_2SM_LOAD_MULTICASTENS4_14ComposedLayoutINS4_7SwizzleILi1ELi4ELi3EEENS4_18smem_ptr_flag_bitsILi8EEENSS_INS5_IJNSA_ILi8EEESH_EEENS5_IJSH_SD_EEEEEEEvNS4_8identityENS4_18SM100_TMA_2SM_LOADES1A_vS1B_EENS_8epilogue10collective18CollectiveEpilogueINS1E_23Sm100TmaWarpSpecializedILi2ELi2ELi32ELb0ELb0EEEJNS5_IJNSA_ILi64EEESG_SH_EEENS5_IJNSS_IS1J_SD_EENSS_INS5_IJSH_SB_EEENS5_IJSD_S1J_EEEEEEEEaSJ_aSJ_NS1E_6fusion15FusionCallbacksIS1I_NS1Q_17LinearCombinationIaiaiLNS_15FloatRoundStyleE2EEES1K_S1P_JEEENS4_5SM1004TMEM4LOAD26SM100_TMEM_LOAD_32dp32b32xENS4_13SM90_TMA_LOADES1A_NS4_39AutoVectorizingCopyWithAssumedAlignmentILi128EEENS4_14SM90_TMA_STOREES1A_S22_S22_EEEvvEEEEvNT_6ParamsE) ;  /* 0xffffff4002e47950 */ /* 0x000fea0003c3ffff */
        .weak           $__internal_1_$__cuda_sm10x_tcgen05_guardrail_trap_phase_invalid_during_alloc
        .type           $__internal_1_$__cuda_sm10x_tcgen05_guardrail_trap_phase_invalid_during_alloc,@function
        .size           $__internal_1_$__cuda_sm10x_tcgen05_guardrail_trap_phase_invalid_during_alloc,($__internal_2_$__cuda_sm10x_tcgen05_guardrail_trap_unallocated_columns_being_dealloced - $__internal_1_$__cuda_sm10x_tcgen05_guardrail_trap_phase_invalid_during_alloc)
$__internal_1_$__cuda_sm10x_tcgen05_guardrail_trap_phase_invalid_during_alloc:
[----:B------:R-:W-:Y:S05]  /*bc70*/  BPT.TRAP 0x1 ;  /* 0x000000040000795c */ /* 0x000fea0000300000 */
[----:B------:R-:W-:-:S04]  /*bc80*/  MOV R5, 0x0 ;  /* 0x0000000000057802 */ /* 0x000fc80000000f00 */
[----:B------:R-:W-:Y:S05]  /*bc90*/  RET.REL.NODEC R4 `(_ZN7cutlass13device_kernelINS_4gemm6kernel13GemmUniversalIN4cute5tupleIJiiiiEEENS1_10collective13CollectiveMmaINS1_35MainloopSm100TmaUmmaWarpSpecializedILi52ELi2ELi4ENS5_IJNS4_1CILi2EEENSA_ILi4EEENSA_ILi1EEEEEEEENS5_IJNSA_ILi128EEESG_NSA_ILi32EEEEEEaNS5_IJlSD_lEEEaSJ_NS4_8TiledMMAINS4_8MMA_AtomIJNS4_21SM100_MMA_S8_2x1SM_SSIaaiLi128ELi128ELNS4_4UMMA5MajorE0ELSO_0ELNSN_8SaturateE0EEEEEENS4_6LayoutINS5_IJSD_SD_SD_EEENS5_IJNSA_ILi0EEESU_SU_EEEEENS5_IJNS4_10UnderscoreESX_SX_EEEEENS4_28SM100_TMA_2SM_LOAD_MULTICASTENS4_14ComposedLayoutINS4_7SwizzleILi1ELi4ELi3EEENS4_18smem_ptr_flag_bitsILi8EEENSS_INS5_IJNSA_ILi8EEESH_EEENS5_IJSH_SD_EEEEEEEvNS4_8identityENS4_18SM100_TMA_2SM_LOADES1A_vS1B_EENS_8epilogue10collective18CollectiveEpilogueINS1E_23Sm100TmaWarpSpecializedILi2ELi2ELi32ELb0ELb0EEEJNS5_IJNSA_ILi64EEESG_SH_EEENS5_IJNSS_IS1J_SD_EENSS_INS5_IJSH_SB_EEENS5_IJSD_S1J_EEEEEEEEaSJ_aSJ_NS1E_6fusion15FusionCallbacksIS1I_NS1Q_17LinearCombinationIaiaiLNS_15FloatRoundStyleE2EEES1K_S1P_JEEENS4_5SM1004TMEM4LOAD26SM100_TMEM_LOAD_32dp32b32xENS4_13SM90_TMA_LOADES1A_NS4_39AutoVectorizingCopyWithAssumedAlignmentILi128EEENS4_14SM90_TMA_STOREES1A_S22_S22_EEEvvEEEEvNT_6ParamsE) ;  /* 0xffffff4004d87950 */ /* 0x000fea0003c3ffff */
        .weak           $__internal_2_$__cuda_sm10x_tcgen05_guardrail_trap_unallocated_columns_being_dealloced
        .type           $__internal_2_$__cuda_sm10x_tcgen05_guardrail_trap_unallocated_columns_being_dealloced,@function
        .size           $__internal_2_$__cuda_sm10x_tcgen05_guardrail_trap_unallocated_columns_being_dealloced,(.L_x_308 - $__internal_2_$__cuda_sm10x_tcgen05_guardrail_trap_unallocated_columns_being_dealloced)
$__internal_2_$__cuda_sm10x_tcgen05_guardrail_trap_unallocated_columns_being_dealloced:
[----:B------:R-:W-:Y:S05]  /*bca0*/  BPT.TRAP 0x1 ;  /* 0x000000040000795c */ /* 0x000fea0000300000 */
[----:B------:R-:W-:-:S04]  /*bcb0*/  HFMA2 R3, -RZ, RZ, 0, 0 ;  /* 0x00000000ff037431 */ /* 0x000fc800000001ff */
[----:B------:R-:W-:Y:S05]  /*bcc0*/  RET.REL.NODEC R2 `(_ZN7cutlass13device_kernelINS_4gemm6kernel13GemmUniversalIN4cute5tupleIJiiiiEEENS1_10collective13CollectiveMmaINS1_35MainloopSm100TmaUmmaWarpSpecializedILi52ELi2ELi4ENS5_IJNS4_1CILi2EEENSA_ILi4EEENSA_ILi1EEEEEEEENS5_IJNSA_ILi128EEESG_NSA_ILi32EEEEEEaNS5_IJlSD_lEEEaSJ_NS4_8TiledMMAINS4_8MMA_AtomIJNS4_21SM100_MMA_S8_2x1SM_SSIaaiLi128ELi128ELNS4_4UMMA5MajorE0ELSO_0ELNSN_8SaturateE0EEEEEENS4_6LayoutINS5_IJSD_SD_SD_EEENS5_IJNSA_ILi0EEESU_SU_EEEEENS5_IJNS4_10UnderscoreESX_SX_EEEEENS4_28SM100_TMA_2SM_LOAD_MULTICASTENS4_14ComposedLayoutINS4_7SwizzleILi1ELi4ELi3EEENS4_18smem_ptr_flag_bitsILi8EEENSS_INS5_IJNSA_ILi8EEESH_EEENS5_IJSH_SD_EEEEEEEvNS4_8identityENS4_18SM100_TMA_2SM_LOADES1A_vS1B_EENS_8epilogue10collective18CollectiveEpilogueINS1E_23Sm100TmaWarpSpecializedILi2ELi2ELi32ELb0ELb0EEEJNS5_IJNSA_ILi64EEESG_SH_EEENS5_IJNSS_IS1J_SD_EENSS_INS5_IJSH_SB_EEENS5_IJSD_S1J_EEEEEEEEaSJ_aSJ_NS1E_6fusion15FusionCallbacksIS1I_NS1Q_17LinearCombinationIaiaiLNS_15FloatRoundStyleE2EEES1K_S1P_JEEENS4_5SM1004TMEM4LOAD26SM100_TMEM_LOAD_32dp32b32xENS4_13SM90_TMA_LOADES1A_NS4_39AutoVectorizingCopyWithAssumedAlignmentILi128EEENS4_14SM90_TMA_STOREES1A_S22_S22_EEEvvEEEEvNT_6ParamsE) ;  /* 0xffffff4002cc7950 */ /* 0x000fea0003c3ffff */
.L_x_307:
[----:B------:R-:W-:-:S00]  /*bcd0*/  BRA `(.L_x_307) ;  /* 0xfffffffc00fc7947 */ /* 0x000fc0000383ffff */
[----:B------:R-:W-:-:S00]  /*bce0*/  NOP ;  /* 0x0000000000007918 */ /* 0x000fc00000000000 */
        /* <DEDUP_REMOVED lines=9> */
.L_x_308:


//--------------------- .nv.global.init           --------------------------
	.section	.nv.global.init,"aw",@progbits
.nv.global.init:
	.type		$str$27,@object
	.size		$str$27,($str$28 - $str$27)
$str$27:
        /*0000*/ 	.byte	0x28, 0x61, 0x64, 0x64, 0x72, 0x65, 0x73, 0x73, 0x20, 0x26, 0x20, 0x6d, 0x61, 0x73, 0x6b, 0x29
        /*0010*/ 	.byte	0x20, 0x3d, 0x3d, 0x20, 0x30, 0x00
	.type		$str$28,@object
	.size		$str$28,($str$26 - $str$28)
$str$28:
        /*0016*/ 	.byte	0x2f, 0x74, 0x6d, 0x70, 0x2f, 0x63, 0x75, 0x74, 0x6c, 0x61, 0x73, 0x73, 0x5f, 0x73, 0x77, 0x65
        /*0026*/ 	.byte	0x65, 0x70, 0x5f, 0x73, 0x72, 0x63, 0x2f, 0x69, 0x6e, 0x63, 0x6c, 0x75, 0x64, 0x65, 0x2f, 0x63
        /*0036*/ 	.byte	0x75, 0x74, 0x65, 0x2f, 0x70, 0x6f, 0x69, 0x6e, 0x74, 0x65, 0x72, 0x5f, 0x66, 0x6c, 0x61, 0x67
        /*0046*/ 	.byte	0x67, 0x65, 0x64, 0x2e, 0x68, 0x70, 0x70, 0x00
	.type		$str$26,@object
	.size		$str$26,($str$25 - $str$26)
$str$26:
        /*004e*/ 	.byte	0x2f, 0x74, 0x6d, 0x70, 0x2f, 0x63, 0x75, 0x74, 0x6c, 0x61, 0x73, 0x73, 0x5f, 0x73, 0x77, 0x65
        /*005e*/ 	.byte	0x65, 0x70, 0x5f, 0x73, 0x72, 0x63, 0x2f, 0x69, 0x6e, 0x63, 0x6c, 0x75, 0x64, 0x65, 0x2f, 0x63
        /*006e*/ 	.byte	0x75, 0x74, 0x65, 0x2f, 0x61, 0x74, 0x6f, 0x6d, 0x2f, 0x63, 0x6f, 0x70, 0x79, 0x5f, 0x74, 0x72
        /*007e*/ 	.byte	0x61, 0x69, 0x74, 0x73, 0x5f, 0x73, 0x6d, 0x31, 0x30, 0x30, 0x2e, 0x68, 0x70, 0x70, 0x00
	.type		$str$25,@object
	.size		$str$25,(__unnamed_1 - $str$25)
$str$25:
        /*008d*/ 	.byte	0x28, 0x28, 0x75, 0x69, 0x6e, 0x74, 0x33, 0x32, 0x5f, 0x74, 0x28, 0x74, 0x68, 0x72, 0x65, 0x61
        /*009d*/ 	.byte	0x64, 0x49, 0x64, 0x78, 0x2e, 0x78, 0x29, 0x20, 0x2f, 0x20, 0x33, 0x32, 0x29, 0x20, 0x25, 0x20
        /*00ad*/ 	.byte	0x34, 0x29, 0x20, 0x3d, 0x3d, 0x20, 0x28, 0x28, 0x28, 0x74, 0x6d, 0x65, 0x6d, 0x5f, 0x61, 0x64
        /*00bd*/ 	.byte	0x64, 0x72, 0x20, 0x3e, 0x3e, 0x20, 0x31, 0x36, 0x29, 0x20, 0x2f, 0x20, 0x33, 0x32, 0x29, 0x20
        /*00cd*/ 	.byte	0x25, 0x20, 0x34, 0x29, 0x00
	.type		__unnamed_1,@object
	.size		__unnamed_1,(__unnamed_2 - __unnamed_1)
__unnamed_1:
        /*00d2*/ 	.byte	0x61, 0x75, 0x74, 0x6f, 0x20, 0x63, 0x75, 0x74, 0x65, 0x3a, 0x3a, 0x61, 0x73, 0x5f, 0x70, 0x6f
        /* <DEDUP_REMOVED lines=24> */
        /*0262*/ 	.byte	0x3e, 0x3e, 0x5d, 0x00
	.type		__unnamed_2,@object
	.size		__unnamed_2,(.L_2 - __unnamed_2)
__unnamed_2:
        /* <DEDUP_REMOVED lines=41> */
.L_2:


//--------------------- .nv.shared._ZN7cutlass13device_kernelINS_4gemm6kernel13GemmUniversalIN4cute5tupleIJiiiiEEENS1_10collective13CollectiveMmaINS1_35MainloopSm100TmaUmmaWarpSpecializedILi52ELi2ELi4ENS5_IJNS4_1CILi2EEENSA_ILi4EEENSA_ILi1EEEEEEEENS5_IJNSA_ILi128EEESG_NSA_ILi32EEEEEEaNS5_IJlSD_lEEEaSJ_NS4_8TiledMMAINS4_8MMA_AtomIJNS4_21SM100_MMA_S8_2x1SM_SSIaaiLi128ELi128ELNS4_4UMMA5MajorE0ELSO_0ELNSN_8SaturateE0EEEEEENS4_6LayoutINS5_IJSD_SD_SD_EEENS5_IJNSA_ILi0EEESU_SU_EEEEENS5_IJNS4_10UnderscoreESX_SX_EEEEENS4_28SM100_TMA_2SM_LOAD_MULTICASTENS4_14ComposedLayoutINS4_7SwizzleILi1ELi4ELi3EEENS4_18smem_ptr_flag_bitsILi8EEENSS_INS5_IJNSA_ILi8EEESH_EEENS5_IJSH_SD_EEEEEEEvNS4_8identityENS4_18SM100_TMA_2SM_LOADES1A_vS1B_EENS_8epilogue10collective18CollectiveEpilogueINS1E_23Sm100TmaWarpSpecializedILi2ELi2ELi32ELb0ELb0EEEJNS5_IJNSA_ILi64EEESG_SH_EEENS5_IJNSS_IS1J_SD_EENSS_INS5_IJSH_SB_EEENS5_IJSD_S1J_EEEEEEEEaSJ_aSJ_NS1E_6fusion15FusionCallbacksIS1I_NS1Q_17LinearCombinationIaiaiLNS_15FloatRoundStyleE2EEES1K_S1P_JEEENS4_5SM1004TMEM4LOAD26SM100_TMEM_LOAD_32dp32b32xENS4_13SM90_TMA_LOADES1A_NS4_39AutoVectorizingCopyWithAssumedAlignmentILi128EEENS4_14SM90_TMA_STOREES1A_S22_S22_EEEvvEEEEvNT_6ParamsE --------------------------
	.section	.nv.shared._ZN7cutlass13device_kernelINS_4gemm6kernel13GemmUniversalIN4cute5tupleIJiiiiEEENS1_10collective13CollectiveMmaINS1_35MainloopSm100TmaUmmaWarpSpecializedILi52ELi2ELi4ENS5_IJNS4_1CILi2EEENSA_ILi4EEENSA_ILi1EEEEEEEENS5_IJNSA_ILi128EEESG_NSA_ILi32EEEEEEaNS5_IJlSD_lEEEaSJ_NS4_8TiledMMAINS4_8MMA_AtomIJNS4_21SM100_MMA_S8_2x1SM_SSIaaiLi128ELi128ELNS4_4UMMA5MajorE0ELSO_0ELNSN_8SaturateE0EEEEEENS4_6LayoutINS5_IJSD_SD_SD_EEENS5_IJNSA_ILi0EEESU_SU_EEEEENS5_IJNS4_10UnderscoreESX_SX_EEEEENS4_28SM100_TMA_2SM_LOAD_MULTICASTENS4_14ComposedLayoutINS4_7SwizzleILi1ELi4ELi3EEENS4_18smem_ptr_flag_bitsILi8EEENSS_INS5_IJNSA_ILi8EEESH_EEENS5_IJSH_SD_EEEEEEEvNS4_8identityENS4_18SM100_TMA_2SM_LOADES1A_vS1B_EENS_8epilogue10collective18CollectiveEpilogueINS1E_23Sm100TmaWarpSpecializedILi2ELi2ELi32ELb0ELb0EEEJNS5_IJNSA_ILi64EEESG_SH_EEENS5_IJNSS_IS1J_SD_EENSS_INS5_IJSH_SB_EEENS5_IJSD_S1J_EEEEEEEEaSJ_aSJ_NS1E_6fusion15FusionCallbacksIS1I_NS1Q_17LinearCombinationIaiaiLNS_15FloatRoundStyleE2EEES1K_S1P_JEEENS4_5SM1004TMEM4LOAD26SM100_TMEM_LOAD_32dp32b32xENS4_13SM90_TMA_LOADES1A_NS4_39AutoVectorizingCopyWithAssumedAlignmentILi128EEENS4_14SM90_TMA_STOREES1A_S22_S22_EEEvvEEEEvNT_6ParamsE,"aw",@nobits
	.sectionflags	@""
	.align	16
	.zero		1024


//--------------------- .nv.shared.reserved.0     --------------------------
	.section	.nv.shared.reserved.0,"aw",@nobits
	.weak		__nv_reservedSMEM_offset_0_alias
	.size		__nv_reservedSMEM_offset_0_alias, 0, 64
	.other		__nv_reservedSMEM_offset_0_alias,@"STO_CUDA_RESERVED_SHARED STV_DEFAULT"
__nv_reservedSMEM_offset_0_alias:
	.zero		0
.nv.shared.reserved.0:
	.zero		64
	.weak		__nv_reservedSMEM_tcgen05_partition
	.type		__nv_reservedSMEM_tcgen05_partition,@object
	.size		__nv_reservedSMEM_tcgen05_partition,(.L_0 - __nv_reservedSMEM_tcgen05_partition)
__nv_reservedSMEM_tcgen05_partition:
	.zero		32
.L_0:


//--------------------- .nv.global                --------------------------
	.section	.nv.global,"aw",@nobits
.nv.global:
	.type		_ZN40_INTERNAL_cde3457b_4_k_cu_92bf1e0b_357124cute1_E,@object
	.size		_ZN40_INTERNAL_cde3457b_4_k_cu_92bf1e0b_357124cute1_E,(_ZN40_INTERNAL_cde3457b_4_k_cu_92bf1e0b_357124cuda3std3__45__cpo6cbeginE - _ZN40_INTERNAL_cde3457b_4_k_cu_92bf1e0b_357124cute1_E)
_ZN40_INTERNAL_cde3457b_4_k_cu_92bf1e0b_357124cute1_E:
	.zero		1
	.type		_ZN40_INTERNAL_cde3457b_4_k_cu_92bf1e0b_357124cuda3std3__45__cpo6cbeginE,@object
	.size		_ZN40_INTERNAL_cde3457b_4_k_cu_92bf1e0b_357124cuda3std3__45__cpo6cbeginE,(_ZN40_INTERNAL_cde3457b_4_k_cu_92bf1e0b_357124cuda3std3__48in_placeE - _ZN40_INTERNAL_cde3457b_4_k_cu_92bf1e0b_357124cuda3std3__45__cpo6cbeginE)
_ZN40_INTERNAL_cde3457b_4_k_cu_92bf1e0b_357124cuda3std3__45__cpo6cbeginE:
	.zero		1
	.type		_ZN40_INTERNAL_cde3457b_4_k_cu_92bf1e0b_357124cuda3std3__48in_placeE,@object
	.size		_ZN40_INTERNAL_cde3457b_4_k_cu_92bf1e0b_357124cuda3std3__48in_placeE,(_ZN40_INTERNAL_cde3457b_4_k_cu_92bf1e0b_357124cuda3std6ranges3__45__cpo9iter_moveE - _ZN40_INTERNAL_cde3457b_4_k_cu_92bf1e0b_357124cuda3std3__48in_placeE)
_ZN40_INTERNAL_cde3457b_4_k_cu_92bf1e0b_357124cuda3std3__48in_placeE:
	.zero		1
	.type		_ZN40_INTERNAL_cde3457b_4_k_cu_92bf1e0b_357124cuda3std6ranges3__45__cpo9iter_moveE,@object
	.size		_ZN40_INTERNAL_cde3457b_4_k_cu_92bf1e0b_357124cuda3std6ranges3__45__cpo9iter_moveE,(_ZN40_INTERNAL_cde3457b_4_k_cu_92bf1e0b_357124cuda3std3__45__cpo5beginE - _ZN40_INTERNAL_cde3457b_4_k_cu_92bf1e0b_357124cuda3std6ranges3__45__cpo9iter_moveE)
_ZN40_INTERNAL_cde3457b_4_k_cu_92bf1e0b_357124cuda3std6ranges3__45__cpo9iter_moveE:
	.zero		1
	.type		_ZN40_INTERNAL_cde3457b_4_k_cu_92bf1e0b_357124cuda3std3__45__cpo5beginE,@object
	.size		_ZN40_INTERNAL_cde3457b_4_k_cu_92bf1e0b_357124cuda3std3__45__cpo5beginE,(_ZN40_INTERNAL_cde3457b_4_k_cu_92bf1e0b_357124cuda3std3__442_GLOBAL__N__cde3457b_4_k_cu_92bf1e0b_357126ignoreE - _ZN40_INTERNAL_cde3457b_4_k_cu_92bf1e0b_357124cuda3std3__45__cpo5beginE)
_ZN40_INTERNAL_cde3457b_4_k_cu_92bf1e0b_357124cuda3std3__45__cpo5beginE:
	.zero		1
	.type		_ZN40_INTERNAL_cde3457b_4_k_cu_92bf1e0b_357124cuda3std3__442_GLOBAL__N__cde3457b_4_k_cu_92bf1e0b_357126ignoreE,@object
	.size		_ZN40_INTERNAL_cde3457b_4_k_cu_92bf1e0b_357124cuda3std3__442_GLOBAL__N__cde3457b_4_k_cu_92bf1e0b_357126ignoreE,(_ZN40_INTERNAL_cde3457b_4_k_cu_92bf1e0b_357124cute7productE - _ZN40_INTERNAL_cde3457b_4_k_cu_92bf1e0b_357124cuda3std3__442_GLOBAL__N__cde3457b_4_k_cu_92bf1e0b_357126ignoreE)
_ZN40_INTERNAL_cde3457b_4_k_cu_92bf1e0b_357124cuda3std3__442_GLOBAL__N__cde3457b_4_k_cu_92bf1e0b_357126ignoreE:
	.zero		1
	.type		_ZN40_INTERNAL_cde3457b_4_k_cu_92bf1e0b_357124cute7productE,@object
	.size		_ZN40_INTERNAL_cde3457b_4_k_cu_92bf1e0b_357124cute7productE,(_ZN40_INTERNAL_cde3457b_4_k_cu_92bf1e0b_357124cuda3std3__45__cpo3endE - _ZN40_INTERNAL_cde3457b_4_k_cu_92bf1e0b_357124cute7productE)
_ZN40_INTERNAL_cde3457b_4_k_cu_92bf1e0b_357124cute7productE:
	.zero		1
	.type		_ZN40_INTERNAL_cde3457b_4_k_cu_92bf1e0b_357124cuda3std3__45__cpo3endE,@object
	.size		_ZN40_INTERNAL_cde3457b_4_k_cu_92bf1e0b_357124cuda3std3__45__cpo3endE,(_ZN40_INTERNAL_cde3457b_4_k_cu_92bf1e0b_357124cuda3std3__419piecewise_constructE - _ZN40_INTERNAL_cde3457b_4_k_cu_92bf1e0b_357124cuda3std3__45__cpo3endE)
_ZN40_INTERNAL_cde3457b_4_k_cu_92bf1e0b_357124cuda3std3__45__cpo3endE:
	.zero		1
	.type		_ZN40_INTERNAL_cde3457b_4_k_cu_92bf1e0b_357124cuda3std3__419piecewise_constructE,@object
	.size		_ZN40_INTERNAL_cde3457b_4_k_cu_92bf1e0b_357124cuda3std3__419piecewise_constructE,(_ZN40_INTERNAL_cde3457b_4_k_cu_92bf1e0b_357124cuda3std3__45__cpo4cendE - _ZN40_INTERNAL_cde3457b_4_k_cu_92bf1e0b_357124cuda3std3__419piecewise_constructE)
_ZN40_INTERNAL_cde3457b_4_k_cu_92bf1e0b_357124cuda3std3__419piecewise_constructE:
	.zero		1
	.type		_ZN40_INTERNAL_cde3457b_4_k_cu_92bf1e0b_357124cuda3std3__45__cpo4cendE,@object
	.size		_ZN40_INTERNAL_cde3457b_4_k_cu_92bf1e0b_357124cuda3std3__45__cpo4cendE,(_ZN40_INTERNAL_cde3457b_4_k_cu_92bf1e0b_357124cuda3std6ranges3__45__cpo4swapE - _ZN40_INTERNAL_cde3457b_4_k_cu_92bf1e0b_357124cuda3std3__45__cpo4cendE)
_ZN40_INTERNAL_cde3457b_4_k_cu_92bf1e0b_357124cuda3std3__45__cpo4cendE:
	.zero		1
	.type		_ZN40_INTERNAL_cde3457b_4_k_cu_92bf1e0b_357124cuda3std6ranges3__45__cpo4swapE,@object
	.size		_ZN40_INTERNAL_cde3457b_4_k_cu_92bf1e0b_357124cuda3std6ranges3__45__cpo4swapE,(.L_10 - _ZN40_INTERNAL_cde3457b_4_k_cu_92bf1e0b_357124cuda3std6ranges3__45__cpo4swapE)
_ZN40_INTERNAL_cde3457b_4_k_cu_92bf1e0b_357124cuda3std6ranges3__45__cpo4swapE:
	.zero		1
.L_10:


//--------------------- .nv.constant0._ZN7cutlass13device_kernelINS_4gemm6kernel13GemmUniversalIN4cute5tupleIJiiiiEEENS1_10collective13CollectiveMmaINS1_35MainloopSm100TmaUmmaWarpSpecializedILi52ELi2ELi4ENS5_IJNS4_1CILi2EEENSA_ILi4EEENSA_ILi1EEEEEEEENS5_IJNSA_ILi128EEESG_NSA_ILi32EEEEEEaNS5_IJlSD_lEEEaSJ_NS4_8TiledMMAINS4_8MMA_AtomIJNS4_21SM100_MMA_S8_2x1SM_SSIaaiLi128ELi128ELNS4_4UMMA5MajorE0ELSO_0ELNSN_8SaturateE0EEEEEENS4_6LayoutINS5_IJSD_SD_SD_EEENS5_IJNSA_ILi0EEESU_SU_EEEEENS5_IJNS4_10UnderscoreESX_SX_EEEEENS4_28SM100_TMA_2SM_LOAD_MULTICASTENS4_14ComposedLayoutINS4_7SwizzleILi1ELi4ELi3EEENS4_18smem_ptr_flag_bitsILi8EEENSS_INS5_IJNSA_ILi8EEESH_EEENS5_IJSH_SD_EEEEEEEvNS4_8identityENS4_18SM100_TMA_2SM_LOADES1A_vS1B_EENS_8epilogue10collective18CollectiveEpilogueINS1E_23Sm100TmaWarpSpecializedILi2ELi2ELi32ELb0ELb0EEEJNS5_IJNSA_ILi64EEESG_SH_EEENS5_IJNSS_IS1J_SD_EENSS_INS5_IJSH_SB_EEENS5_IJSD_S1J_EEEEEEEEaSJ_aSJ_NS1E_6fusion15FusionCallbacksIS1I_NS1Q_17LinearCombinationIaiaiLNS_15FloatRoundStyleE2EEES1K_S1P_JEEENS4_5SM1004TMEM4LOAD26SM100_TMEM_LOAD_32dp32b32xENS4_13SM90_TMA_LOADES1A_NS4_39AutoVectorizingCopyWithAssumedAlignmentILi128EEENS4_14SM90_TMA_STOREES1A_S22_S22_EEEvvEEEEvNT_6ParamsE --------------------------
	.section	.nv.constant0._ZN7cutlass13device_kernelINS_4gemm6kernel13GemmUniversalIN4cute5tupleIJiiiiEEENS1_10collective13CollectiveMmaINS1_35MainloopSm100TmaUmmaWarpSpecializedILi52ELi2ELi4ENS5_IJNS4_1CILi2EEENSA_ILi4EEENSA_ILi1EEEEEEEENS5_IJNSA_ILi128EEESG_NSA_ILi32EEEEEEaNS5_IJlSD_lEEEaSJ_NS4_8TiledMMAINS4_8MMA_AtomIJNS4_21SM100_MMA_S8_2x1SM_SSIaaiLi128ELi128ELNS4_4UMMA5MajorE0ELSO_0ELNSN_8SaturateE0EEEEEENS4_6LayoutINS5_IJSD_SD_SD_EEENS5_IJNSA_ILi0EEESU_SU_EEEEENS5_IJNS4_10UnderscoreESX_SX_EEEEENS4_28SM100_TMA_2SM_LOAD_MULTICASTENS4_14ComposedLayoutINS4_7SwizzleILi1ELi4ELi3EEENS4_18smem_ptr_flag_bitsILi8EEENSS_INS5_IJNSA_ILi8EEESH_EEENS5_IJSH_SD_EEEEEEEvNS4_8identityENS4_18SM100_TMA_2SM_LOADES1A_vS1B_EENS_8epilogue10collective18CollectiveEpilogueINS1E_23Sm100TmaWarpSpecializedILi2ELi2ELi32ELb0ELb0EEEJNS5_IJNSA_ILi64EEESG_SH_EEENS5_IJNSS_IS1J_SD_EENSS_INS5_IJSH_SB_EEENS5_IJSD_S1J_EEEEEEEEaSJ_aSJ_NS1E_6fusion15FusionCallbacksIS1I_NS1Q_17LinearCombinationIaiaiLNS_15FloatRoundStyleE2EEES1K_S1P_JEEENS4_5SM1004TMEM4LOAD26SM100_TMEM_LOAD_32dp32b32xENS4_13SM90_TMA_LOADES1A_NS4_39AutoVectorizingCopyWithAssumedAlignmentILi128EEENS4_14SM90_TMA_STOREES1A_S22_S22_EEEvvEEEEvNT_6ParamsE,"a",@progbits
	.sectionflags	@""
	.align	4
.nv.constant0._ZN7cutlass13device_kernelINS_4gemm6kernel13GemmUniversalIN4cute5tupleIJiiiiEEENS1_10collective13CollectiveMmaINS1_35MainloopSm100TmaUmmaWarpSpecializedILi52ELi2ELi4ENS5_IJNS4_1CILi2EEENSA_ILi4EEENSA_ILi1EEEEEEEENS5_IJNSA_ILi128EEESG_NSA_ILi32EEEEEEaNS5_IJlSD_lEEEaSJ_NS4_8TiledMMAINS4_8MMA_AtomIJNS4_21SM100_MMA_S8_2x1SM_SSIaaiLi128ELi128ELNS4_4UMMA5MajorE0ELSO_0ELNSN_8SaturateE0EEEEEENS4_6LayoutINS5_IJSD_SD_SD_EEENS5_IJNSA_ILi0EEESU_SU_EEEEENS5_IJNS4_10UnderscoreESX_SX_EEEEENS4_28SM100_TMA_2SM_LOAD_MULTICASTENS4_14ComposedLayoutINS4_7SwizzleILi1ELi4ELi3EEENS4_18smem_ptr_flag_bitsILi8EEENSS_INS5_IJNSA_ILi8EEESH_EEENS5_IJSH_SD_EEEEEEEvNS4_8identityENS4_18SM100_TMA_2SM_LOADES1A_vS1B_EENS_8epilogue10collective18CollectiveEpilogueINS1E_23Sm100TmaWarpSpecializedILi2ELi2ELi32ELb0ELb0EEEJNS5_IJNSA_ILi64EEESG_SH_EEENS5_IJNSS_IS1J_SD_EENSS_INS5_IJSH_SB_EEENS5_IJSD_S1J_EEEEEEEEaSJ_aSJ_NS1E_6fusion15FusionCallbacksIS1I_NS1Q_17LinearCombinationIaiaiLNS_15FloatRoundStyleE2EEES1K_S1P_JEEENS4_5SM1004TMEM4LOAD26SM100_TMEM_LOAD_32dp32b32xENS4_13SM90_TMA_LOADES1A_NS4_39AutoVectorizingCopyWithAssumedAlignmentILi128EEENS4_14SM90_TMA_STOREES1A_S22_S22_EEEvvEEEEvNT_6ParamsE:
	.zero		2944


//--------------------- SYMBOLS --------------------------

	.type		.nv.reservedSmem.offset0,@object
	.size		.nv.reservedSmem.offset0,0x4
	.type		.nv.reservedSmem.cap,@object
	.size		.nv.reservedSmem.cap,0x4
	.type		__assertfail,@function
